	.target	sm_90a

	.elftype	@"ET_EXEC"


//--------------------- .note.nv.tkinfo           --------------------------
	.section	.note.nv.tkinfo,"",@"SHT_NOTE"
	.sectionflags	@"SHF_NOTE_NV_TKINFO"
	.tkinfo
        /*0018*/ 	.word	0x00000002
        /*0030*/ 	.string	""
        /*0030*/ 	.string	"ptxas"
        /*0030*/ 	.string	"Cuda compilation tools, release 13.0, V13.0.88"
        /*0030*/ 	.string	"Build cuda_13.0.r13.0/compiler.36424714_0"
        /*0030*/ 	.string	"-arch sm_90a -m 64 "



//--------------------- .note.nv.cuinfo           --------------------------
	.section	.note.nv.cuinfo,"",@"SHT_NOTE"
	.sectionflags	@"SHF_NOTE_NV_CUINFO"
        /*0018*/ 	.short	0x0002
        /*001a*/ 	.short	0x005a
        /*001c*/ 	.short	0x0082
	.zero		2


//--------------------- .nv.info                  --------------------------
	.section	.nv.info,"",@"SHT_CUDA_INFO"
	.align	4


	//----- nvinfo : EIATTR_REGCOUNT
	.align		4
        /*0000*/ 	.byte	0x04, 0x2f
        /*0002*/ 	.short	(.L_15 - .L_14)
	.align		4
.L_14:
        /*0004*/ 	.word	index@(_ZN7cutlass13device_kernelINS_4gemm6kernel13GemmUniversalINS1_17GroupProblemShapeIN4cute5tupleIJiiiEEEEENS1_10collective13CollectiveMmaINS1_39MainloopSm90ArrayTmaGmmaWarpSpecializedILi4ENS6_IJNS5_1CILi1EEESD_SD_EEENS1_43KernelPtrArrayTmaWarpSpecializedCooperativeEEENS6_IJNSC_ILi128EEENSC_ILi256EEENSC_ILi64EEEEEENS_6half_tEPNS6_IJlSD_NSC_ILi0EEEEEESL_SO_NS5_8TiledMMAINS5_8MMA_AtomIJNS5_4SM904GMMA26MMA_64x256x16_F32F16F16_SSILNSS_5MajorE0ELSU_0ELNSS_7ScaleInE1ELSV_1EEEEEENS5_6LayoutINS6_IJNSC_ILi2EEESD_SD_EEENS6_IJSD_SM_SM_EEEEENS6_IJNS5_10UnderscoreES13_S13_EEEEENS5_13SM90_TMA_LOADENS5_14ComposedLayoutINS5_7SwizzleILi3ELi4ELi3EEENS5_18smem_ptr_flag_bitsILi16EEENSY_INS6_IJNSC_ILi8EEESJ_EEENS6_IJSJ_SD_EEEEEEEvNS5_8identityES16_S1G_vS1H_EENS_8epilogue10collective18CollectiveEpilogueINS1J_30Sm90PtrArrayTmaWarpSpecializedILi4ELi2ELi16ELb1ELb0ELi2EEEJSK_NS6_IJSH_NSC_ILi32EEEEEESL_PNS6_IJSD_lSM_EEESL_S1R_NS1J_6fusion15FusionCallbacksIS1N_NS1S_17LinearCombinationISL_fSL_fLNS_15FloatRoundStyleE2EEESK_S1P_JEEES16_NS17_IS19_S1B_NSY_INS6_IJSJ_S1C_EEENS6_IJSD_SJ_EEEEEEENS5_17SM75_U16x8_LDSM_TENS5_14SM90_TMA_STOREES21_NS5_17SM90_U16x8_STSM_TENS5_9Copy_AtomIJNS5_17SM90_U32x4_STSM_NESL_EEEvEEEvvEEEEvNT_6ParamsE)
        /*0008*/ 	.word	0x000000a8


	//----- nvinfo : EIATTR_FRAME_SIZE
	.align		4
.L_15:
        /*000c*/ 	.byte	0x04, 0x11
        /*000e*/ 	.short	(.L_17 - .L_16)
	.align		4
.L_16:
        /*0010*/ 	.word	index@($__internal_0_$__cuda_sm20_div_u64)
        /*0014*/ 	.word	0x00000000


	//----- nvinfo : EIATTR_FRAME_SIZE
	.align		4
.L_17:
        /*0018*/ 	.byte	0x04, 0x11
        /*001a*/ 	.short	(.L_19 - .L_18)
	.align		4
.L_18:
        /*001c*/ 	.word	index@(_ZN7cutlass13device_kernelINS_4gemm6kernel13GemmUniversalINS1_17GroupProblemShapeIN4cute5tupleIJiiiEEEEENS1_10collective13CollectiveMmaINS1_39MainloopSm90ArrayTmaGmmaWarpSpecializedILi4ENS6_IJNS5_1CILi1EEESD_SD_EEENS1_43KernelPtrArrayTmaWarpSpecializedCooperativeEEENS6_IJNSC_ILi128EEENSC_ILi256EEENSC_ILi64EEEEEENS_6half_tEPNS6_IJlSD_NSC_ILi0EEEEEESL_SO_NS5_8TiledMMAINS5_8MMA_AtomIJNS5_4SM904GMMA26MMA_64x256x16_F32F16F16_SSILNSS_5MajorE0ELSU_0ELNSS_7ScaleInE1ELSV_1EEEEEENS5_6LayoutINS6_IJNSC_ILi2EEESD_SD_EEENS6_IJSD_SM_SM_EEEEENS6_IJNS5_10UnderscoreES13_S13_EEEEENS5_13SM90_TMA_LOADENS5_14ComposedLayoutINS5_7SwizzleILi3ELi4ELi3EEENS5_18smem_ptr_flag_bitsILi16EEENSY_INS6_IJNSC_ILi8EEESJ_EEENS6_IJSJ_SD_EEEEEEEvNS5_8identityES16_S1G_vS1H_EENS_8epilogue10collective18CollectiveEpilogueINS1J_30Sm90PtrArrayTmaWarpSpecializedILi4ELi2ELi16ELb1ELb0ELi2EEEJSK_NS6_IJSH_NSC_ILi32EEEEEESL_PNS6_IJSD_lSM_EEESL_S1R_NS1J_6fusion15FusionCallbacksIS1N_NS1S_17LinearCombinationISL_fSL_fLNS_15FloatRoundStyleE2EEESK_S1P_JEEES16_NS17_IS19_S1B_NSY_INS6_IJSJ_S1C_EEENS6_IJSD_SJ_EEEEEEENS5_17SM75_U16x8_LDSM_TENS5_14SM90_TMA_STOREES21_NS5_17SM90_U16x8_STSM_TENS5_9Copy_AtomIJNS5_17SM90_U32x4_STSM_NESL_EEEvEEEvvEEEEvNT_6ParamsE)
        /*0020*/ 	.word	0x00000000


	//----- nvinfo : EIATTR_MIN_STACK_SIZE
	.align		4
.L_19:
        /*0024*/ 	.byte	0x04, 0x12
        /*0026*/ 	.short	(.L_21 - .L_20)
	.align		4
.L_20:
        /*0028*/ 	.word	index@(_ZN7cutlass13device_kernelINS_4gemm6kernel13GemmUniversalINS1_17GroupProblemShapeIN4cute5tupleIJiiiEEEEENS1_10collective13CollectiveMmaINS1_39MainloopSm90ArrayTmaGmmaWarpSpecializedILi4ENS6_IJNS5_1CILi1EEESD_SD_EEENS1_43KernelPtrArrayTmaWarpSpecializedCooperativeEEENS6_IJNSC_ILi128EEENSC_ILi256EEENSC_ILi64EEEEEENS_6half_tEPNS6_IJlSD_NSC_ILi0EEEEEESL_SO_NS5_8TiledMMAINS5_8MMA_AtomIJNS5_4SM904GMMA26MMA_64x256x16_F32F16F16_SSILNSS_5MajorE0ELSU_0ELNSS_7ScaleInE1ELSV_1EEEEEENS5_6LayoutINS6_IJNSC_ILi2EEESD_SD_EEENS6_IJSD_SM_SM_EEEEENS6_IJNS5_10UnderscoreES13_S13_EEEEENS5_13SM90_TMA_LOADENS5_14ComposedLayoutINS5_7SwizzleILi3ELi4ELi3EEENS5_18smem_ptr_flag_bitsILi16EEENSY_INS6_IJNSC_ILi8EEESJ_EEENS6_IJSJ_SD_EEEEEEEvNS5_8identityES16_S1G_vS1H_EENS_8epilogue10collective18CollectiveEpilogueINS1J_30Sm90PtrArrayTmaWarpSpecializedILi4ELi2ELi16ELb1ELb0ELi2EEEJSK_NS6_IJSH_NSC_ILi32EEEEEESL_PNS6_IJSD_lSM_EEESL_S1R_NS1J_6fusion15FusionCallbacksIS1N_NS1S_17LinearCombinationISL_fSL_fLNS_15FloatRoundStyleE2EEESK_S1P_JEEES16_NS17_IS19_S1B_NSY_INS6_IJSJ_S1C_EEENS6_IJSD_SJ_EEEEEEENS5_17SM75_U16x8_LDSM_TENS5_14SM90_TMA_STOREES21_NS5_17SM90_U16x8_STSM_TENS5_9Copy_AtomIJNS5_17SM90_U32x4_STSM_NESL_EEEvEEEvvEEEEvNT_6ParamsE)
        /*002c*/ 	.word	0x00000000
.L_21:


//--------------------- .nv.compat                --------------------------
	.section	.nv.compat,"",@"SHT_CUDA_COMPAT_INFO"
	.align	4
        /*0000*/ 	.byte	0x02, 0x09, 0x01, 0x00, 0x02, 0x02, 0x04, 0x00, 0x02, 0x05, 0x05, 0x00, 0x03, 0x07, 0x01, 0x01
        /*0010*/ 	.byte	0x02, 0x03, 0x03, 0x00, 0x02, 0x06, 0x01, 0x00, 0x04, 0x0b, 0x08, 0x00, 0x00, 0x00, 0x00, 0x00
        /*0020*/ 	.byte	0x00, 0x00, 0x00, 0x00


//--------------------- .nv.info._ZN7cutlass13device_kernelINS_4gemm6kernel13GemmUniversalINS1_17GroupProblemShapeIN4cute5tupleIJiiiEEEEENS1_10collective13CollectiveMmaINS1_39MainloopSm90ArrayTmaGmmaWarpSpecializedILi4ENS6_IJNS5_1CILi1EEESD_SD_EEENS1_43KernelPtrArrayTmaWarpSpecializedCooperativeEEENS6_IJNSC_ILi128EEENSC_ILi256EEENSC_ILi64EEEEEENS_6half_tEPNS6_IJlSD_NSC_ILi0EEEEEESL_SO_NS5_8TiledMMAINS5_8MMA_AtomIJNS5_4SM904GMMA26MMA_64x256x16_F32F16F16_SSILNSS_5MajorE0ELSU_0ELNSS_7ScaleInE1ELSV_1EEEEEENS5_6LayoutINS6_IJNSC_ILi2EEESD_SD_EEENS6_IJSD_SM_SM_EEEEENS6_IJNS5_10UnderscoreES13_S13_EEEEENS5_13SM90_TMA_LOADENS5_14ComposedLayoutINS5_7SwizzleILi3ELi4ELi3EEENS5_18smem_ptr_flag_bitsILi16EEENSY_INS6_IJNSC_ILi8EEESJ_EEENS6_IJSJ_SD_EEEEEEEvNS5_8identityES16_S1G_vS1H_EENS_8epilogue10collective18CollectiveEpilogueINS1J_30Sm90PtrArrayTmaWarpSpecializedILi4ELi2ELi16ELb1ELb0ELi2EEEJSK_NS6_IJSH_NSC_ILi32EEEEEESL_PNS6_IJSD_lSM_EEESL_S1R_NS1J_6fusion15FusionCallbacksIS1N_NS1S_17LinearCombinationISL_fSL_fLNS_15FloatRoundStyleE2EEESK_S1P_JEEES16_NS17_IS19_S1B_NSY_INS6_IJSJ_S1C_EEENS6_IJSD_SJ_EEEEEEENS5_17SM75_U16x8_LDSM_TENS5_14SM90_TMA_STOREES21_NS5_17SM90_U16x8_STSM_TENS5_9Copy_AtomIJNS5_17SM90_U32x4_STSM_NESL_EEEvEEEvvEEEEvNT_6ParamsE --------------------------
	.section	.nv.info._ZN7cutlass13device_kernelINS_4gemm6kernel13GemmUniversalINS1_17GroupProblemShapeIN4cute5tupleIJiiiEEEEENS1_10collective13CollectiveMmaINS1_39MainloopSm90ArrayTmaGmmaWarpSpecializedILi4ENS6_IJNS5_1CILi1EEESD_SD_EEENS1_43KernelPtrArrayTmaWarpSpecializedCooperativeEEENS6_IJNSC_ILi128EEENSC_ILi256EEENSC_ILi64EEEEEENS_6half_tEPNS6_IJlSD_NSC_ILi0EEEEEESL_SO_NS5_8TiledMMAINS5_8MMA_AtomIJNS5_4SM904GMMA26MMA_64x256x16_F32F16F16_SSILNSS_5MajorE0ELSU_0ELNSS_7ScaleInE1ELSV_1EEEEEENS5_6LayoutINS6_IJNSC_ILi2EEESD_SD_EEENS6_IJSD_SM_SM_EEEEENS6_IJNS5_10UnderscoreES13_S13_EEEEENS5_13SM90_TMA_LOADENS5_14ComposedLayoutINS5_7SwizzleILi3ELi4ELi3EEENS5_18smem_ptr_flag_bitsILi16EEENSY_INS6_IJNSC_ILi8EEESJ_EEENS6_IJSJ_SD_EEEEEEEvNS5_8identityES16_S1G_vS1H_EENS_8epilogue10collective18CollectiveEpilogueINS1J_30Sm90PtrArrayTmaWarpSpecializedILi4ELi2ELi16ELb1ELb0ELi2EEEJSK_NS6_IJSH_NSC_ILi32EEEEEESL_PNS6_IJSD_lSM_EEESL_S1R_NS1J_6fusion15FusionCallbacksIS1N_NS1S_17LinearCombinationISL_fSL_fLNS_15FloatRoundStyleE2EEESK_S1P_JEEES16_NS17_IS19_S1B_NSY_INS6_IJSJ_S1C_EEENS6_IJSD_SJ_EEEEEEENS5_17SM75_U16x8_LDSM_TENS5_14SM90_TMA_STOREES21_NS5_17SM90_U16x8_STSM_TENS5_9Copy_AtomIJNS5_17SM90_U32x4_STSM_NESL_EEEvEEEvvEEEEvNT_6ParamsE,"",@"SHT_CUDA_INFO"
	.sectionflags	@""
	.align	4


	//----- nvinfo : EIATTR_CUDA_API_VERSION
	.align		4
        /*0000*/ 	.byte	0x04, 0x37
        /*0002*/ 	.short	(.L_23 - .L_22)
.L_22:
        /*0004*/ 	.word	0x00000082


	//----- nvinfo : EIATTR_KPARAM_INFO
	.align		4
.L_23:
        /*0008*/ 	.byte	0x04, 0x17
        /*000a*/ 	.short	(.L_25 - .L_24)
.L_24:
        /*000c*/ 	.word	0x00000000
        /*0010*/ 	.short	0x0000
        /*0012*/ 	.short	0x0070
        /*0014*/ 	.byte	0x00, 0xf0, 0x01, 0x1c


	//----- nvinfo : EIATTR_SPARSE_MMA_MASK
	.align		4
.L_25:
        /*0018*/ 	.byte	0x03, 0x50
        /*001a*/ 	.short	0x0000


	//----- nvinfo : EIATTR_MAXREG_COUNT
	.align		4
        /*001c*/ 	.byte	0x03, 0x1b
        /*001e*/ 	.short	0x00a8


	//----- nvinfo : EIATTR_NUM_BARRIERS
	.align		4
        /*0020*/ 	.byte	0x02, 0x4c
        /*0022*/ 	.byte	0x02
	.zero		1


	//----- nvinfo : EIATTR_EXTERNS
	.align		4
        /*0024*/ 	.byte	0x04, 0x0f
        /*0026*/ 	.short	(.L_27 - .L_26)


	//   ....[0]....
	.align		4
.L_26:
        /*0028*/ 	.word	index@(__assertfail)


	//----- nvinfo : EIATTR_MERCURY_ISA_VERSION
	.align		4
.L_27:
        /*002c*/ 	.byte	0x03, 0x5f
        /*002e*/ 	.short	0x0101


	//----- nvinfo : EIATTR_INT_WARP_WIDE_INSTR_OFFSETS
	.align		4
        /*0030*/ 	.byte	0x04, 0x31
        /*0032*/ 	.short	(.L_29 - .L_28)


	//   ....[0]....
.L_28:
        /*0034*/ 	.word	0x00001150


	//   ....[1]....
        /*0038*/ 	.word	0x00001160


	//   ....[2]....
        /*003c*/ 	.word	0x000011d0


	//----- nvinfo : EIATTR_COOP_GROUP_MASK_REGIDS
	.align		4
.L_29:
        /*0040*/ 	.byte	0x04, 0x29
        /*0042*/ 	.short	(.L_31 - .L_30)


	//   ....[0]....
.L_30:
        /*0044*/ 	.word	0xffffffff


	//   ....[1]....
        /*0048*/ 	.word	0xffffffff


	//   ....[2]....
        /*004c*/ 	.word	0xffffffff


	//   ....[3]....
        /*0050*/ 	.word	0xffffffff


	//   ....[4]....
        /*0054*/ 	.word	0xffffffff


	//   ....[5]....
        /*0058*/ 	.word	0xffffffff


	//   ....[6]....
        /*005c*/ 	.word	0xffffffff


	//   ....[7]....
        /*0060*/ 	.word	0xffffffff


	//   ....[8]....
        /*0064*/ 	.word	0xffffffff


	//   ....[9]....
        /*0068*/ 	.word	0xffffffff


	//   ....[10]....
        /*006c*/ 	.word	0xffffffff


	//   ....[11]....
        /*0070*/ 	.word	0xffffffff


	//   ....[12]....
        /*0074*/ 	.word	0xffffffff


	//   ....[13]....
        /*0078*/ 	.word	0xffffffff


	//   ....[14]....
        /*007c*/ 	.word	0xffffffff


	//   ....[15]....
        /*0080*/ 	.word	0xffffffff


	//   ....[16]....
        /*0084*/ 	.word	0xffffffff


	//   ....[17]....
        /*0088*/ 	.word	0xffffffff


	//   ....[18]....
        /*008c*/ 	.word	0xffffffff


	//   ....[19]....
        /*0090*/ 	.word	0xffffffff


	//   ....[20]....
        /*0094*/ 	.word	0xffffffff


	//   ....[21]....
        /*0098*/ 	.word	0xffffffff


	//   ....[22]....
        /*009c*/ 	.word	0xffffffff


	//   ....[23]....
        /*00a0*/ 	.word	0xffffffff


	//   ....[24]....
        /*00a4*/ 	.word	0xffffffff


	//   ....[25]....
        /*00a8*/ 	.word	0xffffffff


	//   ....[26]....
        /*00ac*/ 	.word	0xffffffff


	//   ....[27]....
        /*00b0*/ 	.word	0xffffffff


	//   ....[28]....
        /*00b4*/ 	.word	0xffffffff


	//   ....[29]....
        /*00b8*/ 	.word	0xffffffff


	//   ....[30]....
        /*00bc*/ 	.word	0xffffffff


	//   ....[31]....
        /*00c0*/ 	.word	0xffffffff


	//   ....[32]....
        /*00c4*/ 	.word	0xffffffff


	//   ....[33]....
        /*00c8*/ 	.word	0xffffffff


	//   ....[34]....
        /*00cc*/ 	.word	0xffffffff


	//   ....[35]....
        /*00d0*/ 	.word	0xffffffff


	//   ....[36]....
        /*00d4*/ 	.word	0xffffffff


	//   ....[37]....
        /*00d8*/ 	.word	0xffffffff


	//   ....[38]....
        /*00dc*/ 	.word	0xffffffff


	//   ....[39]....
        /*00e0*/ 	.word	0xffffffff


	//   ....[40]....
        /*00e4*/ 	.word	0xffffffff


	//   ....[41]....
        /*00e8*/ 	.word	0xffffffff


	//   ....[42]....
        /*00ec*/ 	.word	0xffffffff


	//   ....[43]....
        /*00f0*/ 	.word	0xffffffff


	//   ....[44]....
        /*00f4*/ 	.word	0xffffffff


	//   ....[45]....
        /*00f8*/ 	.word	0xffffffff


	//   ....[46]....
        /*00fc*/ 	.word	0xffffffff


	//   ....[47]....
        /*0100*/ 	.word	0xffffffff


	//   ....[48]....
        /*0104*/ 	.word	0xffffffff


	//   ....[49]....
        /*0108*/ 	.word	0xffffffff


	//   ....[50]....
        /*010c*/ 	.word	0xffffffff


	//   ....[51]....
        /*0110*/ 	.word	0xffffffff


	//   ....[52]....
        /*0114*/ 	.word	0xffffffff


	//   ....[53]....
        /*0118*/ 	.word	0xffffffff


	//   ....[54]....
        /*011c*/ 	.word	0xffffffff


	//   ....[55]....
        /*0120*/ 	.word	0xffffffff


	//   ....[56]....
        /*0124*/ 	.word	0xffffffff


	//   ....[57]....
        /*0128*/ 	.word	0xffffffff


	//   ....[58]....
        /*012c*/ 	.word	0xffffffff


	//   ....[59]....
        /*0130*/ 	.word	0xffffffff


	//   ....[60]....
        /*0134*/ 	.word	0xffffffff


	//   ....[61]....
        /*0138*/ 	.word	0xffffffff


	//   ....[62]....
        /*013c*/ 	.word	0xffffffff


	//   ....[63]....
        /*0140*/ 	.word	0xffffffff


	//   ....[64]....
        /*0144*/ 	.word	0xffffffff


	//   ....[65]....
        /*0148*/ 	.word	0xffffffff


	//   ....[66]....
        /*014c*/ 	.word	0xffffffff


	//   ....[67]....
        /*0150*/ 	.word	0xffffffff


	//   ....[68]....
        /*0154*/ 	.word	0xffffffff


	//   ....[69]....
        /*0158*/ 	.word	0xffffffff


	//   ....[70]....
        /*015c*/ 	.word	0xffffffff


	//   ....[71]....
        /*0160*/ 	.word	0xffffffff


	//   ....[72]....
        /*0164*/ 	.word	0xffffffff


	//   ....[73]....
        /*0168*/ 	.word	0xffffffff


	//   ....[74]....
        /*016c*/ 	.word	0xffffffff


	//   ....[75]....
        /*0170*/ 	.word	0xffffffff


	//   ....[76]....
        /*0174*/ 	.word	0xffffffff


	//   ....[77]....
        /*0178*/ 	.word	0xffffffff


	//   ....[78]....
        /*017c*/ 	.word	0x0500000f


	//----- nvinfo : EIATTR_COOP_GROUP_INSTR_OFFSETS
	.align		4
.L_31:
        /*0180*/ 	.byte	0x04, 0x28
        /*0182*/ 	.short	(.L_33 - .L_32)


	//   ....[0]....
.L_32:
        /*0184*/ 	.word	0x000007b0


	//   ....[1]....
        /*0188*/ 	.word	0x00000840


	//   ....[2]....
        /*018c*/ 	.word	0x00000ce0


	//   ....[3]....
        /*0190*/ 	.word	0x00000ed0


	//   ....[4]....
        /*0194*/ 	.word	0x000010a0


	//   ....[5]....
        /*0198*/ 	.word	0x000018e0


	//   ....[6]....
        /*019c*/ 	.word	0x00001910


	//   ....[7]....
        /*01a0*/ 	.word	0x00001990


	//   ....[8]....
        /*01a4*/ 	.word	0x000019a0


	//   ....[9]....
        /*01a8*/ 	.word	0x000019e0


	//   ....[10]....
        /*01ac*/ 	.word	0x00001a00


	//   ....[11]....
        /*01b0*/ 	.word	0x00001a40


	//   ....[12]....
        /*01b4*/ 	.word	0x00001a60


	//   ....[13]....
        /*01b8*/ 	.word	0x00001aa0


	//   ....[14]....
        /*01bc*/ 	.word	0x00001ac0


	//   ....[15]....
        /*01c0*/ 	.word	0x00001b30


	//   ....[16]....
        /*01c4*/ 	.word	0x00001cb0


	//   ....[17]....
        /*01c8*/ 	.word	0x00001cc0


	//   ....[18]....
        /*01cc*/ 	.word	0x000022a0


	//   ....[19]....
        /*01d0*/ 	.word	0x000022b0


	//   ....[20]....
        /*01d4*/ 	.word	0x00002300


	//   ....[21]....
        /*01d8*/ 	.word	0x00002310


	//   ....[22]....
        /*01dc*/ 	.word	0x00002360


	//   ....[23]....
        /*01e0*/ 	.word	0x00002370


	//   ....[24]....
        /*01e4*/ 	.word	0x000023c0


	//   ....[25]....
        /*01e8*/ 	.word	0x000023d0


	//   ....[26]....
        /*01ec*/ 	.word	0x00002420


	//   ....[27]....
        /*01f0*/ 	.word	0x00002430


	//   ....[28]....
        /*01f4*/ 	.word	0x000024c0


	//   ....[29]....
        /*01f8*/ 	.word	0x00002530


	//   ....[30]....
        /*01fc*/ 	.word	0x000025c0


	//   ....[31]....
        /*0200*/ 	.word	0x000025e0


	//   ....[32]....
        /*0204*/ 	.word	0x000025f0


	//   ....[33]....
        /*0208*/ 	.word	0x00002600


	//   ....[34]....
        /*020c*/ 	.word	0x00002610


	//   ....[35]....
        /*0210*/ 	.word	0x00002620


	//   ....[36]....
        /*0214*/ 	.word	0x00002bc0


	//   ....[37]....
        /*0218*/ 	.word	0x00002e60


	//   ....[38]....
        /*021c*/ 	.word	0x00003210


	//   ....[39]....
        /*0220*/ 	.word	0x000036a0


	//   ....[40]....
        /*0224*/ 	.word	0x00008150


	//   ....[41]....
        /*0228*/ 	.word	0x000086c0


	//   ....[42]....
        /*022c*/ 	.word	0x00008a60


	//   ....[43]....
        /*0230*/ 	.word	0x0000a030


	//   ....[44]....
        /*0234*/ 	.word	0x0000a700


	//   ....[45]....
        /*0238*/ 	.word	0x0000ac30


	//   ....[46]....
        /*023c*/ 	.word	0x0000baa0


	//   ....[47]....
        /*0240*/ 	.word	0x0000c8e0


	//   ....[48]....
        /*0244*/ 	.word	0x0000c900


	//   ....[49]....
        /*0248*/ 	.word	0x0000c950


	//   ....[50]....
        /*024c*/ 	.word	0x0000c970


	//   ....[51]....
        /*0250*/ 	.word	0x0000c9b0


	//   ....[52]....
        /*0254*/ 	.word	0x0000c9e0


	//   ....[53]....
        /*0258*/ 	.word	0x0000ca20


	//   ....[54]....
        /*025c*/ 	.word	0x0000ca50


	//   ....[55]....
        /*0260*/ 	.word	0x0000ca90


	//   ....[56]....
        /*0264*/ 	.word	0x0000cac0


	//   ....[57]....
        /*0268*/ 	.word	0x0000cb50


	//   ....[58]....
        /*026c*/ 	.word	0x0000cc70


	//   ....[59]....
        /*0270*/ 	.word	0x0000cc90


	//   ....[60]....
        /*0274*/ 	.word	0x0000d2e0


	//   ....[61]....
        /*0278*/ 	.word	0x0000d2f0


	//   ....[62]....
        /*027c*/ 	.word	0x0000d340


	//   ....[63]....
        /*0280*/ 	.word	0x0000d350


	//   ....[64]....
        /*0284*/ 	.word	0x0000d3a0


	//   ....[65]....
        /*0288*/ 	.word	0x0000d3b0


	//   ....[66]....
        /*028c*/ 	.word	0x0000d400


	//   ....[67]....
        /*0290*/ 	.word	0x0000d410


	//   ....[68]....
        /*0294*/ 	.word	0x0000d460


	//   ....[69]....
        /*0298*/ 	.word	0x0000d470


	//   ....[70]....
        /*029c*/ 	.word	0x0000d500


	//   ....[71]....
        /*02a0*/ 	.word	0x0000d570


	//   ....[72]....
        /*02a4*/ 	.word	0x0000d600


	//   ....[73]....
        /*02a8*/ 	.word	0x0000d620


	//   ....[74]....
        /*02ac*/ 	.word	0x0000d630


	//   ....[75]....
        /*02b0*/ 	.word	0x0000d640


	//   ....[76]....
        /*02b4*/ 	.word	0x0000d650


	//   ....[77]....
        /*02b8*/ 	.word	0x0000d660


	//   ....[78]....
        /*02bc*/ 	.word	0x0000ed90


	//----- nvinfo : EIATTR_REG_RECONFIG
	.align		4
.L_33:
        /*02c0*/ 	.byte	0x01, 0x54
	.zero		2


	//----- nvinfo : EIATTR_SYSCALL_OFFSETS
	.align		4
        /*02c4*/ 	.byte	0x04, 0x46
        /*02c6*/ 	.short	(.L_35 - .L_34)


	//   ....[0]....
.L_34:
        /*02c8*/ 	.word	0x00004700


	//   ....[1]....
        /*02cc*/ 	.word	0x000047f0


	//----- nvinfo : EIATTR_MBARRIER_INSTR_OFFSETS
	.align		4
.L_35:
        /*02d0*/ 	.byte	0x04, 0x39
        /*02d2*/ 	.short	(.L_37 - .L_36)


	//   ....[0]....
.L_36:
        /*02d4*/ 	.word	0x00000bc0
        /*02d8*/ 	.word	0x000000ff
        /*02dc*/ 	.word	0x00038400
        /*02e0*/ 	.short	0x0100
        /*02e2*/ 	.byte	0x06
	.zero		1


	//   ....[1]....
        /*02e4*/ 	.word	0x00000bd0
        /*02e8*/ 	.word	0x000000ff
        /*02ec*/ 	.word	0x00038440
        /*02f0*/ 	.short	0x0100
        /*02f2*/ 	.byte	0x06
	.zero		1


	//   ....[2]....
        /*02f4*/ 	.word	0x00000be0
        /*02f8*/ 	.word	0x000000ff
        /*02fc*/ 	.word	0x00038408
        /*0300*/ 	.short	0x0100
        /*0302*/ 	.byte	0x06
	.zero		1


	//   ....[3]....
        /*0304*/ 	.word	0x00000bf0
        /*0308*/ 	.word	0x000000ff
        /*030c*/ 	.word	0x00038448
        /*0310*/ 	.short	0x0100
        /*0312*/ 	.byte	0x06
	.zero		1


	//   ....[4]....
        /*0314*/ 	.word	0x00000c00
        /*0318*/ 	.word	0x000000ff
        /*031c*/ 	.word	0x00038410
        /*0320*/ 	.short	0x0100
        /*0322*/ 	.byte	0x06
	.zero		1


	//   ....[5]....
        /*0324*/ 	.word	0x00000c10
        /*0328*/ 	.word	0x000000ff
        /*032c*/ 	.word	0x00038450
        /*0330*/ 	.short	0x0100
        /*0332*/ 	.byte	0x06
	.zero		1


	//   ....[6]....
        /*0334*/ 	.word	0x00000c20
        /*0338*/ 	.word	0x000000ff
        /*033c*/ 	.word	0x00038418
        /*0340*/ 	.short	0x0100
        /*0342*/ 	.byte	0x06
	.zero		1


	//   ....[7]....
        /*0344*/ 	.word	0x00000c30
        /*0348*/ 	.word	0x000000ff
        /*034c*/ 	.word	0x00038458
        /*0350*/ 	.short	0x0100
        /*0352*/ 	.byte	0x06
	.zero		1


	//   ....[8]....
        /*0354*/ 	.word	0x00000c40
        /*0358*/ 	.word	0x000000ff
        /*035c*/ 	.word	0x00038420
        /*0360*/ 	.short	0x0100
        /*0362*/ 	.byte	0x06
	.zero		1


	//   ....[9]....
        /*0364*/ 	.word	0x00000c50
        /*0368*/ 	.word	0x000000ff
        /*036c*/ 	.word	0x00038460
        /*0370*/ 	.short	0x0100
        /*0372*/ 	.byte	0x06
	.zero		1


	//   ....[10]....
        /*0374*/ 	.word	0x00000c60
        /*0378*/ 	.word	0x000000ff
        /*037c*/ 	.word	0x00038428
        /*0380*/ 	.short	0x0100
        /*0382*/ 	.byte	0x06
	.zero		1


	//   ....[11]....
        /*0384*/ 	.word	0x00000c70
        /*0388*/ 	.word	0x000000ff
        /*038c*/ 	.word	0x00038468
        /*0390*/ 	.short	0x0100
        /*0392*/ 	.byte	0x06
	.zero		1


	//   ....[12]....
        /*0394*/ 	.word	0x00000c80
        /*0398*/ 	.word	0x000000ff
        /*039c*/ 	.word	0x00038430
        /*03a0*/ 	.short	0x0100
        /*03a2*/ 	.byte	0x06
	.zero		1


	//   ....[13]....
        /*03a4*/ 	.word	0x00000c90
        /*03a8*/ 	.word	0x000000ff
        /*03ac*/ 	.word	0x00038470
        /*03b0*/ 	.short	0x0100
        /*03b2*/ 	.byte	0x06
	.zero		1


	//   ....[14]....
        /*03b4*/ 	.word	0x00000ca0
        /*03b8*/ 	.word	0x000000ff
        /*03bc*/ 	.word	0x00038438
        /*03c0*/ 	.short	0x0100
        /*03c2*/ 	.byte	0x06
	.zero		1


	//   ....[15]....
        /*03c4*/ 	.word	0x00000cb0
        /*03c8*/ 	.word	0x000000ff
        /*03cc*/ 	.word	0x00038478
        /*03d0*/ 	.short	0x0100
        /*03d2*/ 	.byte	0x06
	.zero		1


	//   ....[16]....
        /*03d4*/ 	.word	0x00000e40
        /*03d8*/ 	.word	0x000000ff
        /*03dc*/ 	.word	0x00038480
        /*03e0*/ 	.short	0x0100
        /*03e2*/ 	.byte	0x06
	.zero		1


	//   ....[17]....
        /*03e4*/ 	.word	0x00000e50
        /*03e8*/ 	.word	0x000000ff
        /*03ec*/ 	.word	0x000384a0
        /*03f0*/ 	.short	0x0100
        /*03f2*/ 	.byte	0x06
	.zero		1


	//   ....[18]....
        /*03f4*/ 	.word	0x00000e60
        /*03f8*/ 	.word	0x000000ff
        /*03fc*/ 	.word	0x00038488
        /*0400*/ 	.short	0x0100
        /*0402*/ 	.byte	0x06
	.zero		1


	//   ....[19]....
        /*0404*/ 	.word	0x00000e70
        /*0408*/ 	.word	0x000000ff
        /*040c*/ 	.word	0x000384a8
        /*0410*/ 	.short	0x0100
        /*0412*/ 	.byte	0x06
	.zero		1


	//   ....[20]....
        /*0414*/ 	.word	0x00000e80
        /*0418*/ 	.word	0x000000ff
        /*041c*/ 	.word	0x00038490
        /*0420*/ 	.short	0x0100
        /*0422*/ 	.byte	0x06
	.zero		1


	//   ....[21]....
        /*0424*/ 	.word	0x00000e90
        /*0428*/ 	.word	0x000000ff
        /*042c*/ 	.word	0x000384b0
        /*0430*/ 	.short	0x0100
        /*0432*/ 	.byte	0x06
	.zero		1


	//   ....[22]....
        /*0434*/ 	.word	0x00000ea0
        /*0438*/ 	.word	0x000000ff
        /*043c*/ 	.word	0x00038498
        /*0440*/ 	.short	0x0100
        /*0442*/ 	.byte	0x06
	.zero		1


	//   ....[23]....
        /*0444*/ 	.word	0x00000eb0
        /*0448*/ 	.word	0x000000ff
        /*044c*/ 	.word	0x000384b8
        /*0450*/ 	.short	0x0100
        /*0452*/ 	.byte	0x06
	.zero		1


	//   ....[24]....
        /*0454*/ 	.word	0x00001010
        /*0458*/ 	.word	0x000000ff
        /*045c*/ 	.word	0x000384c0
        /*0460*/ 	.short	0x0100
        /*0462*/ 	.byte	0x06
	.zero		1


	//   ....[25]....
        /*0464*/ 	.word	0x00001020
        /*0468*/ 	.word	0x000000ff
        /*046c*/ 	.word	0x000384e0
        /*0470*/ 	.short	0x0100
        /*0472*/ 	.byte	0x06
	.zero		1


	//   ....[26]....
        /*0474*/ 	.word	0x00001030
        /*0478*/ 	.word	0x000000ff
        /*047c*/ 	.word	0x000384c8
        /*0480*/ 	.short	0x0100
        /*0482*/ 	.byte	0x06
	.zero		1


	//   ....[27]....
        /*0484*/ 	.word	0x00001040
        /*0488*/ 	.word	0x000000ff
        /*048c*/ 	.word	0x000384e8
        /*0490*/ 	.short	0x0100
        /*0492*/ 	.byte	0x06
	.zero		1


	//   ....[28]....
        /*0494*/ 	.word	0x00001050
        /*0498*/ 	.word	0x000000ff
        /*049c*/ 	.word	0x000384d0
        /*04a0*/ 	.short	0x0100
        /*04a2*/ 	.byte	0x06
	.zero		1


	//   ....[29]....
        /*04a4*/ 	.word	0x00001060
        /*04a8*/ 	.word	0x000000ff
        /*04ac*/ 	.word	0x000384f0
        /*04b0*/ 	.short	0x0100
        /*04b2*/ 	.byte	0x06
	.zero		1


	//   ....[30]....
        /*04b4*/ 	.word	0x00001070
        /*04b8*/ 	.word	0x000000ff
        /*04bc*/ 	.word	0x000384d8
        /*04c0*/ 	.short	0x0100
        /*04c2*/ 	.byte	0x06
	.zero		1


	//   ....[31]....
        /*04c4*/ 	.word	0x00001080
        /*04c8*/ 	.word	0x000000ff
        /*04cc*/ 	.word	0x000384f8
        /*04d0*/ 	.short	0x0100
        /*04d2*/ 	.byte	0x06
	.zero		1


	//   ....[32]....
        /*04d4*/ 	.word	0x00001220
        /*04d8*/ 	.word	0x000000ff
        /*04dc*/ 	.word	0x00038500
        /*04e0*/ 	.short	0x0100
        /*04e2*/ 	.byte	0x06
	.zero		1


	//   ....[33]....
        /*04e4*/ 	.word	0x00001230
        /*04e8*/ 	.word	0x000000ff
        /*04ec*/ 	.word	0x00038508
        /*04f0*/ 	.short	0x0100
        /*04f2*/ 	.byte	0x06
	.zero		1


	//   ....[34]....
        /*04f4*/ 	.word	0x00003bd0
        /*04f8*/ 	.word	0x000000ff
        /*04fc*/ 	.word	0x00038480
        /*0500*/ 	.short	0x010a
        /*0502*/ 	.byte	0x04
	.zero		1


	//   ....[35]....
        /*0504*/ 	.word	0x00003c10
        /*0508*/ 	.word	0x000000ff
        /*050c*/ 	.word	0x00038480
        /*0510*/ 	.short	0x010a
        /*0512*/ 	.byte	0x04
	.zero		1


	//   ....[36]....
        /*0514*/ 	.word	0x00004020
        /*0518*/ 	.word	0x000000ff
        /*051c*/ 	.word	0x00038480
        /*0520*/ 	.short	0x010a
        /*0522*/ 	.byte	0x04
	.zero		1


	//   ....[37]....
        /*0524*/ 	.word	0x00004060
        /*0528*/ 	.word	0x000000ff
        /*052c*/ 	.word	0x00038480
        /*0530*/ 	.short	0x010a
        /*0532*/ 	.byte	0x04
	.zero		1


	//   ....[38]....
        /*0534*/ 	.word	0x00004360
        /*0538*/ 	.word	0x000000ff
        /*053c*/ 	.word	0x00000000
        /*0540*/ 	.short	0x0101
        /*0542*/ 	.byte	0x04
	.zero		1


	//   ....[39]....
        /*0544*/ 	.word	0x00004510
        /*0548*/ 	.word	0x000000ff
        /*054c*/ 	.word	0x00000000
        /*0550*/ 	.short	0x0101
        /*0552*/ 	.byte	0x0b
	.zero		1


	//   ....[40]....
        /*0554*/ 	.word	0x00004ba0
        /*0558*/ 	.word	0x000000ff
        /*055c*/ 	.word	0x000384c0
        /*0560*/ 	.short	0x010a
        /*0562*/ 	.byte	0x2f
	.zero		1


	//   ....[41]....
        /*0564*/ 	.word	0x00005220
        /*0568*/ 	.word	0x000000ff
        /*056c*/ 	.word	0x00000000
        /*0570*/ 	.short	0x0101
        /*0572*/ 	.byte	0x04
	.zero		1


	//   ....[42]....
        /*0574*/ 	.word	0x00005250
        /*0578*/ 	.word	0x000000ff
        /*057c*/ 	.word	0x000384c8
        /*0580*/ 	.short	0x010a
        /*0582*/ 	.byte	0x2f
	.zero		1


	//   ....[43]....
        /*0584*/ 	.word	0x000057f0
        /*0588*/ 	.word	0x000000ff
        /*058c*/ 	.word	0x00000000
        /*0590*/ 	.short	0x0101
        /*0592*/ 	.byte	0x04
	.zero		1


	//   ....[44]....
        /*0594*/ 	.word	0x00005820
        /*0598*/ 	.word	0x000000ff
        /*059c*/ 	.word	0x000384d0
        /*05a0*/ 	.short	0x010a
        /*05a2*/ 	.byte	0x2f
	.zero		1


	//   ....[45]....
        /*05a4*/ 	.word	0x00005df0
        /*05a8*/ 	.word	0x000000ff
        /*05ac*/ 	.word	0x00000000
        /*05b0*/ 	.short	0x0101
        /*05b2*/ 	.byte	0x04
	.zero		1


	//   ....[46]....
        /*05b4*/ 	.word	0x00005e20
        /*05b8*/ 	.word	0x000000ff
        /*05bc*/ 	.word	0x000384d8
        /*05c0*/ 	.short	0x010a
        /*05c2*/ 	.byte	0x2f
	.zero		1


	//   ....[47]....
        /*05c4*/ 	.word	0x000063f0
        /*05c8*/ 	.word	0x000000ff
        /*05cc*/ 	.word	0x00000000
        /*05d0*/ 	.short	0x0101
        /*05d2*/ 	.byte	0x04
	.zero		1


	//   ....[48]....
        /*05d4*/ 	.word	0x00006440
        /*05d8*/ 	.word	0x000000ff
        /*05dc*/ 	.word	0x000384c0
        /*05e0*/ 	.short	0x010a
        /*05e2*/ 	.byte	0x2f
	.zero		1


	//   ....[49]....
        /*05e4*/ 	.word	0x00006a10
        /*05e8*/ 	.word	0x000000ff
        /*05ec*/ 	.word	0x00000000
        /*05f0*/ 	.short	0x0101
        /*05f2*/ 	.byte	0x04
	.zero		1


	//   ....[50]....
        /*05f4*/ 	.word	0x00006a40
        /*05f8*/ 	.word	0x000000ff
        /*05fc*/ 	.word	0x000384c8
        /*0600*/ 	.short	0x010a
        /*0602*/ 	.byte	0x2f
	.zero		1


	//   ....[51]....
        /*0604*/ 	.word	0x00007010
        /*0608*/ 	.word	0x000000ff
        /*060c*/ 	.word	0x00000000
        /*0610*/ 	.short	0x0101
        /*0612*/ 	.byte	0x04
	.zero		1


	//   ....[52]....
        /*0614*/ 	.word	0x00007040
        /*0618*/ 	.word	0x000000ff
        /*061c*/ 	.word	0x000384d0
        /*0620*/ 	.short	0x010a
        /*0622*/ 	.byte	0x2f
	.zero		1


	//   ....[53]....
        /*0624*/ 	.word	0x00007610
        /*0628*/ 	.word	0x000000ff
        /*062c*/ 	.word	0x00000000
        /*0630*/ 	.short	0x0101
        /*0632*/ 	.byte	0x04
	.zero		1


	//   ....[54]....
        /*0634*/ 	.word	0x00007640
        /*0638*/ 	.word	0x000000ff
        /*063c*/ 	.word	0x000384d8
        /*0640*/ 	.short	0x010a
        /*0642*/ 	.byte	0x2f
	.zero		1


	//   ....[55]....
        /*0644*/ 	.word	0x00007c90
        /*0648*/ 	.word	0x000000ff
        /*064c*/ 	.word	0x00000000
        /*0650*/ 	.short	0x0101
        /*0652*/ 	.byte	0x05
	.zero		1


	//   ....[56]....
        /*0654*/ 	.word	0x00007ce0
        /*0658*/ 	.word	0x000000ff
        /*065c*/ 	.word	0x00038400
        /*0660*/ 	.short	0x010a
        /*0662*/ 	.byte	0x04
	.zero		1


	//   ....[57]....
        /*0664*/ 	.word	0x00007df0
        /*0668*/ 	.word	0x000000ff
        /*066c*/ 	.word	0x00000000
        /*0670*/ 	.short	0x0101
        /*0672*/ 	.byte	0x04
	.zero		1


	//   ....[58]....
        /*0674*/ 	.word	0x000083f0
        /*0678*/ 	.word	0x000000ff
        /*067c*/ 	.word	0x00000000
        /*0680*/ 	.short	0x0101
        /*0682*/ 	.byte	0x2f
	.zero		1


	//   ....[59]....
        /*0684*/ 	.word	0x00008b70
        /*0688*/ 	.word	0x000000ff
        /*068c*/ 	.word	0x00038508
        /*0690*/ 	.short	0x010a
        /*0692*/ 	.byte	0x23
	.zero		1


	//   ....[60]....
        /*0694*/ 	.word	0x00008c70
        /*0698*/ 	.word	0x000000ff
        /*069c*/ 	.word	0x00038400
        /*06a0*/ 	.short	0x010a
        /*06a2*/ 	.byte	0x08
	.zero		1


	//   ....[61]....
        /*06a4*/ 	.word	0x00008da0
        /*06a8*/ 	.word	0x000000ff
        /*06ac*/ 	.word	0x00000000
        /*06b0*/ 	.short	0x0101
        /*06b2*/ 	.byte	0x08
	.zero		1


	//   ....[62]....
        /*06b4*/ 	.word	0x00008f90
        /*06b8*/ 	.word	0x000000ff
        /*06bc*/ 	.word	0x000384e0
        /*06c0*/ 	.short	0x010a
        /*06c2*/ 	.byte	0x23
	.zero		1


	//   ....[63]....
        /*06c4*/ 	.word	0x000090a0
        /*06c8*/ 	.word	0x000000ff
        /*06cc*/ 	.word	0x000384c0
        /*06d0*/ 	.short	0x010b
        /*06d2*/ 	.byte	0x23
	.zero		1


	//   ....[64]....
        /*06d4*/ 	.word	0x00009100
        /*06d8*/ 	.word	0x000000ff
        /*06dc*/ 	.word	0x00000000
        /*06e0*/ 	.short	0x0101
        /*06e2*/ 	.byte	0x08
	.zero		1


	//   ....[65]....
        /*06e4*/ 	.word	0x00009130
        /*06e8*/ 	.word	0x000000ff
        /*06ec*/ 	.word	0x000384e8
        /*06f0*/ 	.short	0x010a
        /*06f2*/ 	.byte	0x23
	.zero		1


	//   ....[66]....
        /*06f4*/ 	.word	0x00009260
        /*06f8*/ 	.word	0x000000ff
        /*06fc*/ 	.word	0x000384c8
        /*0700*/ 	.short	0x010b
        /*0702*/ 	.byte	0x23
	.zero		1


	//   ....[67]....
        /*0704*/ 	.word	0x000092c0
        /*0708*/ 	.word	0x000000ff
        /*070c*/ 	.word	0x00000000
        /*0710*/ 	.short	0x0101
        /*0712*/ 	.byte	0x09
	.zero		1


	//   ....[68]....
        /*0714*/ 	.word	0x000092f0
        /*0718*/ 	.word	0x000000ff
        /*071c*/ 	.word	0x000384f0
        /*0720*/ 	.short	0x010a
        /*0722*/ 	.byte	0x23
	.zero		1


	//   ....[69]....
        /*0724*/ 	.word	0x00009420
        /*0728*/ 	.word	0x000000ff
        /*072c*/ 	.word	0x000384d0
        /*0730*/ 	.short	0x010b
        /*0732*/ 	.byte	0x23
	.zero		1


	//   ....[70]....
        /*0734*/ 	.word	0x00009480
        /*0738*/ 	.word	0x000000ff
        /*073c*/ 	.word	0x00000000
        /*0740*/ 	.short	0x0101
        /*0742*/ 	.byte	0x27
	.zero		1


	//   ....[71]....
        /*0744*/ 	.word	0x000094b0
        /*0748*/ 	.word	0x000000ff
        /*074c*/ 	.word	0x000384f8
        /*0750*/ 	.short	0x010a
        /*0752*/ 	.byte	0x23
	.zero		1


	//   ....[72]....
        /*0754*/ 	.word	0x000095e0
        /*0758*/ 	.word	0x000000ff
        /*075c*/ 	.word	0x000384d8
        /*0760*/ 	.short	0x010b
        /*0762*/ 	.byte	0x23
	.zero		1


	//   ....[73]....
        /*0764*/ 	.word	0x00009640
        /*0768*/ 	.word	0x000000ff
        /*076c*/ 	.word	0x00000000
        /*0770*/ 	.short	0x0101
        /*0772*/ 	.byte	0x2b
	.zero		1


	//   ....[74]....
        /*0774*/ 	.word	0x00009680
        /*0778*/ 	.word	0x000000ff
        /*077c*/ 	.word	0x000384e0
        /*0780*/ 	.short	0x010a
        /*0782*/ 	.byte	0x23
	.zero		1


	//   ....[75]....
        /*0784*/ 	.word	0x000097a0
        /*0788*/ 	.word	0x000000ff
        /*078c*/ 	.word	0x000384c0
        /*0790*/ 	.short	0x010b
        /*0792*/ 	.byte	0x23
	.zero		1


	//   ....[76]....
        /*0794*/ 	.word	0x000097e0
        /*0798*/ 	.word	0x000000ff
        /*079c*/ 	.word	0x00000000
        /*07a0*/ 	.short	0x0101
        /*07a2*/ 	.byte	0x08
	.zero		1


	//   ....[77]....
        /*07a4*/ 	.word	0x00009810
        /*07a8*/ 	.word	0x000000ff
        /*07ac*/ 	.word	0x000384e8
        /*07b0*/ 	.short	0x010a
        /*07b2*/ 	.byte	0x23
	.zero		1


	//   ....[78]....
        /*07b4*/ 	.word	0x00009930
        /*07b8*/ 	.word	0x000000ff
        /*07bc*/ 	.word	0x000384c8
        /*07c0*/ 	.short	0x010b
        /*07c2*/ 	.byte	0x23
	.zero		1


	//   ....[79]....
        /*07c4*/ 	.word	0x00009970
        /*07c8*/ 	.word	0x000000ff
        /*07cc*/ 	.word	0x00000000
        /*07d0*/ 	.short	0x0101
        /*07d2*/ 	.byte	0x09
	.zero		1


	//   ....[80]....
        /*07d4*/ 	.word	0x000099a0
        /*07d8*/ 	.word	0x000000ff
        /*07dc*/ 	.word	0x000384f0
        /*07e0*/ 	.short	0x010a
        /*07e2*/ 	.byte	0x23
	.zero		1


	//   ....[81]....
        /*07e4*/ 	.word	0x00009ac0
        /*07e8*/ 	.word	0x000000ff
        /*07ec*/ 	.word	0x000384d0
        /*07f0*/ 	.short	0x010b
        /*07f2*/ 	.byte	0x23
	.zero		1


	//   ....[82]....
        /*07f4*/ 	.word	0x00009b00
        /*07f8*/ 	.word	0x000000ff
        /*07fc*/ 	.word	0x00000000
        /*0800*/ 	.short	0x0101
        /*0802*/ 	.byte	0x27
	.zero		1


	//   ....[83]....
        /*0804*/ 	.word	0x00009b30
        /*0808*/ 	.word	0x000000ff
        /*080c*/ 	.word	0x000384f8
        /*0810*/ 	.short	0x010a
        /*0812*/ 	.byte	0x23
	.zero		1


	//   ....[84]....
        /*0814*/ 	.word	0x00009c50
        /*0818*/ 	.word	0x000000ff
        /*081c*/ 	.word	0x000384d8
        /*0820*/ 	.short	0x010b
        /*0822*/ 	.byte	0x23
	.zero		1


	//   ....[85]....
        /*0824*/ 	.word	0x00009ca0
        /*0828*/ 	.word	0x000000ff
        /*082c*/ 	.word	0x00000000
        /*0830*/ 	.short	0x0101
        /*0832*/ 	.byte	0x2b
	.zero		1


	//   ....[86]....
        /*0834*/ 	.word	0x0000a1f0
        /*0838*/ 	.word	0x000000ff
        /*083c*/ 	.word	0x000384e0
        /*0840*/ 	.short	0x010a
        /*0842*/ 	.byte	0x23
	.zero		1


	//   ....[87]....
        /*0844*/ 	.word	0x0000a230
        /*0848*/ 	.word	0x000000ff
        /*084c*/ 	.word	0x000384e8
        /*0850*/ 	.short	0x010a
        /*0852*/ 	.byte	0x23
	.zero		1


	//   ....[88]....
        /*0854*/ 	.word	0x0000a270
        /*0858*/ 	.word	0x000000ff
        /*085c*/ 	.word	0x000384f0
        /*0860*/ 	.short	0x010a
        /*0862*/ 	.byte	0x23
	.zero		1


	//   ....[89]....
        /*0864*/ 	.word	0x0000a2e0
        /*0868*/ 	.word	0x00000003
        /*086c*/ 	.word	0x000384f8
        /*0870*/ 	.short	0x010a
        /*0872*/ 	.byte	0x3f
	.zero		1


	//   ....[90]....
        /*0874*/ 	.word	0x0000b030
        /*0878*/ 	.word	0x00000008
        /*087c*/ 	.word	0x000384a0
        /*0880*/ 	.short	0x010a
        /*0882*/ 	.byte	0x3f
	.zero		1


	//   ....[91]....
        /*0884*/ 	.word	0x0000b2c0
        /*0888*/ 	.word	0x000000ff
        /*088c*/ 	.word	0x00038508
        /*0890*/ 	.short	0x0101
        /*0892*/ 	.byte	0x10
	.zero		1


	//   ....[92]....
        /*0894*/ 	.word	0x0000b3b0
        /*0898*/ 	.word	0x00000003
        /*089c*/ 	.word	0x00038400
        /*08a0*/ 	.short	0x010a
        /*08a2*/ 	.byte	0x3f
	.zero		1


	//   ....[93]....
        /*08a4*/ 	.word	0x0000b4f0
        /*08a8*/ 	.word	0x00000002
        /*08ac*/ 	.word	0x00000000
        /*08b0*/ 	.short	0x0101
        /*08b2*/ 	.byte	0x3f
	.zero		1


	//   ....[94]....
        /*08b4*/ 	.word	0x0000bd30
        /*08b8*/ 	.word	0x00000007
        /*08bc*/ 	.word	0x00000000
        /*08c0*/ 	.short	0x010a
        /*08c2*/ 	.byte	0x3f
	.zero		1


	//   ....[95]....
        /*08c4*/ 	.word	0x0000bdb0
        /*08c8*/ 	.word	0x00000009
        /*08cc*/ 	.word	0x00000000
        /*08d0*/ 	.short	0x010a
        /*08d2*/ 	.byte	0x3f
	.zero		1


	//   ....[96]....
        /*08d4*/ 	.word	0x0000be40
        /*08d8*/ 	.word	0x00000006
        /*08dc*/ 	.word	0x00000000
        /*08e0*/ 	.short	0x010a
        /*08e2*/ 	.byte	0x3f
	.zero		1


	//   ....[97]....
        /*08e4*/ 	.word	0x0000bed0
        /*08e8*/ 	.word	0x00000003
        /*08ec*/ 	.word	0x00000000
        /*08f0*/ 	.short	0x010a
        /*08f2*/ 	.byte	0x3f
	.zero		1


	//   ....[98]....
        /*08f4*/ 	.word	0x0000db50
        /*08f8*/ 	.word	0x00000011
        /*08fc*/ 	.word	0x00038440
        /*0900*/ 	.short	0x010a
        /*0902*/ 	.byte	0x3f
	.zero		1


	//   ....[99]....
        /*0904*/ 	.word	0x0000dc70
        /*0908*/ 	.word	0x00000011
        /*090c*/ 	.word	0x00038400
        /*0910*/ 	.short	0x0101
        /*0912*/ 	.byte	0x3f
	.zero		1


	//   ....[100]....
        /*0914*/ 	.word	0x0000dd40
        /*0918*/ 	.word	0x00000005
        /*091c*/ 	.word	0x00038440
        /*0920*/ 	.short	0x010a
        /*0922*/ 	.byte	0x3f
	.zero		1


	//   ....[101]....
        /*0924*/ 	.word	0x0000ddf0
        /*0928*/ 	.word	0x00000007
        /*092c*/ 	.word	0x00038440
        /*0930*/ 	.short	0x010a
        /*0932*/ 	.byte	0x3f
	.zero		1


	//   ....[102]....
        /*0934*/ 	.word	0x0000dea0
        /*0938*/ 	.word	0x00000007
        /*093c*/ 	.word	0x00038440
        /*0940*/ 	.short	0x010a
        /*0942*/ 	.byte	0x3f
	.zero		1


	//   ....[103]....
        /*0944*/ 	.word	0x0000df50
        /*0948*/ 	.word	0x00000007
        /*094c*/ 	.word	0x00038440
        /*0950*/ 	.short	0x010a
        /*0952*/ 	.byte	0x3f
	.zero		1


	//   ....[104]....
        /*0954*/ 	.word	0x0000e000
        /*0958*/ 	.word	0x00000007
        /*095c*/ 	.word	0x00038440
        /*0960*/ 	.short	0x010a
        /*0962*/ 	.byte	0x3f
	.zero		1


	//   ....[105]....
        /*0964*/ 	.word	0x0000e0b0
        /*0968*/ 	.word	0x00000007
        /*096c*/ 	.word	0x00038440
        /*0970*/ 	.short	0x010a
        /*0972*/ 	.byte	0x3f
	.zero		1


	//   ....[106]....
        /*0974*/ 	.word	0x0000e160
        /*0978*/ 	.word	0x00000007
        /*097c*/ 	.word	0x00038440
        /*0980*/ 	.short	0x010a
        /*0982*/ 	.byte	0x3f
	.zero		1


	//   ....[107]....
        /*0984*/ 	.word	0x0000e210
        /*0988*/ 	.word	0x00000003
        /*098c*/ 	.word	0x00038440
        /*0990*/ 	.short	0x010a
        /*0992*/ 	.byte	0x3f
	.zero		1


	//   ....[108]....
        /*0994*/ 	.word	0x0000e270
        /*0998*/ 	.word	0x00000003
        /*099c*/ 	.word	0x00038480
        /*09a0*/ 	.short	0x010a
        /*09a2*/ 	.byte	0x3f
	.zero		1


	//   ....[109]....
        /*09a4*/ 	.word	0x0000e2d0
        /*09a8*/ 	.word	0x00000006
        /*09ac*/ 	.word	0x00038480
        /*09b0*/ 	.short	0x010a
        /*09b2*/ 	.byte	0x3f
	.zero		1


	//   ....[110]....
        /*09b4*/ 	.word	0x0000e390
        /*09b8*/ 	.word	0x00000006
        /*09bc*/ 	.word	0x000384c0
        /*09c0*/ 	.short	0x010a
        /*09c2*/ 	.byte	0x3f
	.zero		1


	//   ....[111]....
        /*09c4*/ 	.word	0x0000e3f0
        /*09c8*/ 	.word	0x0000000e
        /*09cc*/ 	.word	0x000384c8
        /*09d0*/ 	.short	0x010a
        /*09d2*/ 	.byte	0x3f
	.zero		1


	//   ....[112]....
        /*09d4*/ 	.word	0x0000e450
        /*09d8*/ 	.word	0x0000000e
        /*09dc*/ 	.word	0x000384d0
        /*09e0*/ 	.short	0x010a
        /*09e2*/ 	.byte	0x3f
	.zero		1


	//   ....[113]....
        /*09e4*/ 	.word	0x0000e4b0
        /*09e8*/ 	.word	0x0000000e
        /*09ec*/ 	.word	0x000384d8
        /*09f0*/ 	.short	0x010a
        /*09f2*/ 	.byte	0x3f
	.zero		1


	//   ....[114]....
        /*09f4*/ 	.word	0x0000e510
        /*09f8*/ 	.word	0x0000000e
        /*09fc*/ 	.word	0x000384c0
        /*0a00*/ 	.short	0x010a
        /*0a02*/ 	.byte	0x3f
	.zero		1


	//   ....[115]....
        /*0a04*/ 	.word	0x0000e570
        /*0a08*/ 	.word	0x0000000e
        /*0a0c*/ 	.word	0x000384c8
        /*0a10*/ 	.short	0x010a
        /*0a12*/ 	.byte	0x3f
	.zero		1


	//   ....[116]....
        /*0a14*/ 	.word	0x0000e5d0
        /*0a18*/ 	.word	0x0000000e
        /*0a1c*/ 	.word	0x000384d0
        /*0a20*/ 	.short	0x010a
        /*0a22*/ 	.byte	0x3f
	.zero		1


	//   ....[117]....
        /*0a24*/ 	.word	0x0000e630
        /*0a28*/ 	.word	0x0000000e
        /*0a2c*/ 	.word	0x000384d8
        /*0a30*/ 	.short	0x010a
        /*0a32*/ 	.byte	0x3f
	.zero		1


	//   ....[118]....
        /*0a34*/ 	.word	0x0000e690
        /*0a38*/ 	.word	0x00000003
        /*0a3c*/ 	.word	0x00038400
        /*0a40*/ 	.short	0x010a
        /*0a42*/ 	.byte	0x3f
	.zero		1


	//   ....[119]....
        /*0a44*/ 	.word	0x0000e6f0
        /*0a48*/ 	.word	0x00000003
        /*0a4c*/ 	.word	0x00038508
        /*0a50*/ 	.short	0x010a
        /*0a52*/ 	.byte	0x3f
	.zero		1


	//   ....[120]....
        /*0a54*/ 	.word	0x0000e750
        /*0a58*/ 	.word	0x00000003
        /*0a5c*/ 	.word	0x00038400
        /*0a60*/ 	.short	0x010a
        /*0a62*/ 	.byte	0x3f
	.zero		1


	//   ....[121]....
        /*0a64*/ 	.word	0x0000e7b0
        /*0a68*/ 	.word	0x00000003
        /*0a6c*/ 	.word	0x000384e0
        /*0a70*/ 	.short	0x010a
        /*0a72*/ 	.byte	0x3f
	.zero		1


	//   ....[122]....
        /*0a74*/ 	.word	0x0000e810
        /*0a78*/ 	.word	0x00000003
        /*0a7c*/ 	.word	0x000384e8
        /*0a80*/ 	.short	0x010a
        /*0a82*/ 	.byte	0x3f
	.zero		1


	//   ....[123]....
        /*0a84*/ 	.word	0x0000e870
        /*0a88*/ 	.word	0x00000003
        /*0a8c*/ 	.word	0x000384f0
        /*0a90*/ 	.short	0x010a
        /*0a92*/ 	.byte	0x3f
	.zero		1


	//   ....[124]....
        /*0a94*/ 	.word	0x0000e8d0
        /*0a98*/ 	.word	0x00000003
        /*0a9c*/ 	.word	0x000384f8
        /*0aa0*/ 	.short	0x010a
        /*0aa2*/ 	.byte	0x3f
	.zero		1


	//   ....[125]....
        /*0aa4*/ 	.word	0x0000e930
        /*0aa8*/ 	.word	0x00000003
        /*0aac*/ 	.word	0x000384e0
        /*0ab0*/ 	.short	0x010a
        /*0ab2*/ 	.byte	0x3f
	.zero		1


	//   ....[126]....
        /*0ab4*/ 	.word	0x0000e990
        /*0ab8*/ 	.word	0x00000003
        /*0abc*/ 	.word	0x000384e8
        /*0ac0*/ 	.short	0x010a
        /*0ac2*/ 	.byte	0x3f
	.zero		1


	//   ....[127]....
        /*0ac4*/ 	.word	0x0000e9f0
        /*0ac8*/ 	.word	0x00000003
        /*0acc*/ 	.word	0x000384f0
        /*0ad0*/ 	.short	0x010a
        /*0ad2*/ 	.byte	0x3f
	.zero		1


	//   ....[128]....
        /*0ad4*/ 	.word	0x0000ea50
        /*0ad8*/ 	.word	0x00000003
        /*0adc*/ 	.word	0x000384f8
        /*0ae0*/ 	.short	0x010a
        /*0ae2*/ 	.byte	0x3f
	.zero		1


	//   ....[129]....
        /*0ae4*/ 	.word	0x0000eab0
        /*0ae8*/ 	.word	0x00000003
        /*0aec*/ 	.word	0x000384e0
        /*0af0*/ 	.short	0x010a
        /*0af2*/ 	.byte	0x3f
	.zero		1


	//   ....[130]....
        /*0af4*/ 	.word	0x0000eb10
        /*0af8*/ 	.word	0x00000003
        /*0afc*/ 	.word	0x000384e8
        /*0b00*/ 	.short	0x010a
        /*0b02*/ 	.byte	0x3f
	.zero		1


	//   ....[131]....
        /*0b04*/ 	.word	0x0000eb70
        /*0b08*/ 	.word	0x00000003
        /*0b0c*/ 	.word	0x000384f0
        /*0b10*/ 	.short	0x010a
        /*0b12*/ 	.byte	0x3f
	.zero		1


	//   ....[132]....
        /*0b14*/ 	.word	0x0000ec40
        /*0b18*/ 	.word	0x00000008
        /*0b1c*/ 	.word	0x000384a0
        /*0b20*/ 	.short	0x010a
        /*0b22*/ 	.byte	0x3f
	.zero		1


	//   ....[133]....
        /*0b24*/ 	.word	0x0000ec90
        /*0b28*/ 	.word	0x00000003
        /*0b2c*/ 	.word	0x00038400
        /*0b30*/ 	.short	0x010a
        /*0b32*/ 	.byte	0x3f
	.zero		1


	//   ....[134]....
        /*0b34*/ 	.word	0x0000eea0
        /*0b38*/ 	.word	0x00000007
        /*0b3c*/ 	.word	0x00000000
        /*0b40*/ 	.short	0x010a
        /*0b42*/ 	.byte	0x3f
	.zero		1


	//   ....[135]....
        /*0b44*/ 	.word	0x0000eef0
        /*0b48*/ 	.word	0x00000009
        /*0b4c*/ 	.word	0x00000000
        /*0b50*/ 	.short	0x010a
        /*0b52*/ 	.byte	0x3f
	.zero		1


	//   ....[136]....
        /*0b54*/ 	.word	0x0000ef40
        /*0b58*/ 	.word	0x00000006
        /*0b5c*/ 	.word	0x00000000
        /*0b60*/ 	.short	0x010a
        /*0b62*/ 	.byte	0x3f
	.zero		1


	//   ....[137]....
        /*0b64*/ 	.word	0x0000ef90
        /*0b68*/ 	.word	0x00000011
        /*0b6c*/ 	.word	0x00038440
        /*0b70*/ 	.short	0x010a
        /*0b72*/ 	.byte	0x3f
	.zero		1


	//   ....[138]....
        /*0b74*/ 	.word	0x0000efe0
        /*0b78*/ 	.word	0x00000005
        /*0b7c*/ 	.word	0x00038440
        /*0b80*/ 	.short	0x010a
        /*0b82*/ 	.byte	0x3f
	.zero		1


	//   ....[139]....
        /*0b84*/ 	.word	0x0000f030
        /*0b88*/ 	.word	0x00000007
        /*0b8c*/ 	.word	0x00038440
        /*0b90*/ 	.short	0x010a
        /*0b92*/ 	.byte	0x3f
	.zero		1


	//   ....[140]....
        /*0b94*/ 	.word	0x0000f080
        /*0b98*/ 	.word	0x00000007
        /*0b9c*/ 	.word	0x00038440
        /*0ba0*/ 	.short	0x010a
        /*0ba2*/ 	.byte	0x3f
	.zero		1


	//   ....[141]....
        /*0ba4*/ 	.word	0x0000f0d0
        /*0ba8*/ 	.word	0x00000007
        /*0bac*/ 	.word	0x00038440
        /*0bb0*/ 	.short	0x010a
        /*0bb2*/ 	.byte	0x3f
	.zero		1


	//   ....[142]....
        /*0bb4*/ 	.word	0x0000f120
        /*0bb8*/ 	.word	0x00000007
        /*0bbc*/ 	.word	0x00038440
        /*0bc0*/ 	.short	0x010a
        /*0bc2*/ 	.byte	0x3f
	.zero		1


	//   ....[143]....
        /*0bc4*/ 	.word	0x0000f170
        /*0bc8*/ 	.word	0x00000007
        /*0bcc*/ 	.word	0x00038440
        /*0bd0*/ 	.short	0x010a
        /*0bd2*/ 	.byte	0x3f
	.zero		1


	//   ....[144]....
        /*0bd4*/ 	.word	0x0000f1c0
        /*0bd8*/ 	.word	0x00000007
        /*0bdc*/ 	.word	0x00038440
        /*0be0*/ 	.short	0x010a
        /*0be2*/ 	.byte	0x3f
	.zero		1


	//----- nvinfo : EIATTR_NUM_MBARRIERS
	.align		4
.L_37:
        /*0be4*/ 	.byte	0x03, 0x38
        /*0be6*/ 	.short	0x0022


	//----- nvinfo : EIATTR_EXIT_INSTR_OFFSETS
	.align		4
        /*0be8*/ 	.byte	0x04, 0x1c
        /*0bea*/ 	.short	(.L_39 - .L_38)


	//   ....[0]....
.L_38:
        /*0bec*/ 	.word	0x00002ab0


	//   ....[1]....
        /*0bf0*/ 	.word	0x00002b70


	//   ....[2]....
        /*0bf4*/ 	.word	0x00008400


	//   ....[3]....
        /*0bf8*/ 	.word	0x000084a0


	//   ....[4]....
        /*0bfc*/ 	.word	0x0000a330


	//   ....[5]....
        /*0c00*/ 	.word	0x0000bf20


	//   ....[6]....
        /*0c04*/ 	.word	0x0000e240


	//----- nvinfo : EIATTR_MAX_THREADS
	.align		4
.L_39:
        /*0c08*/ 	.byte	0x04, 0x05
        /*0c0a*/ 	.short	(.L_41 - .L_40)
.L_40:
        /*0c0c*/ 	.word	0x00000180
        /*0c10*/ 	.word	0x00000001
        /*0c14*/ 	.word	0x00000001


	//----- nvinfo : EIATTR_CRS_STACK_SIZE
	.align		4
.L_41:
        /*0c18*/ 	.byte	0x04, 0x1e
        /*0c1a*/ 	.short	(.L_43 - .L_42)
.L_42:
        /*0c1c*/ 	.word	0x00000000


	//----- nvinfo : EIATTR_CBANK_PARAM_SIZE
	.align		4
.L_43:
        /*0c20*/ 	.byte	0x03, 0x19
        /*0c22*/ 	.short	0x0770


	//----- nvinfo : EIATTR_PARAM_CBANK
	.align		4
        /*0c24*/ 	.byte	0x04, 0x0a
        /*0c26*/ 	.short	(.L_45 - .L_44)
	.align		4
.L_44:
        /*0c28*/ 	.word	index@(.nv.constant0._ZN7cutlass13device_kernelINS_4gemm6kernel13GemmUniversalINS1_17GroupProblemShapeIN4cute5tupleIJiiiEEEEENS1_10collective13CollectiveMmaINS1_39MainloopSm90ArrayTmaGmmaWarpSpecializedILi4ENS6_IJNS5_1CILi1EEESD_SD_EEENS1_43KernelPtrArrayTmaWarpSpecializedCooperativeEEENS6_IJNSC_ILi128EEENSC_ILi256EEENSC_ILi64EEEEEENS_6half_tEPNS6_IJlSD_NSC_ILi0EEEEEESL_SO_NS5_8TiledMMAINS5_8MMA_AtomIJNS5_4SM904GMMA26MMA_64x256x16_F32F16F16_SSILNSS_5MajorE0ELSU_0ELNSS_7ScaleInE1ELSV_1EEEEEENS5_6LayoutINS6_IJNSC_ILi2EEESD_SD_EEENS6_IJSD_SM_SM_EEEEENS6_IJNS5_10UnderscoreES13_S13_EEEEENS5_13SM90_TMA_LOADENS5_14ComposedLayoutINS5_7SwizzleILi3ELi4ELi3EEENS5_18smem_ptr_flag_bitsILi16EEENSY_INS6_IJNSC_ILi8EEESJ_EEENS6_IJSJ_SD_EEEEEEEvNS5_8identityES16_S1G_vS1H_EENS_8epilogue10collective18CollectiveEpilogueINS1J_30Sm90PtrArrayTmaWarpSpecializedILi4ELi2ELi16ELb1ELb0ELi2EEEJSK_NS6_IJSH_NSC_ILi32EEEEEESL_PNS6_IJSD_lSM_EEESL_S1R_NS1J_6fusion15FusionCallbacksIS1N_NS1S_17LinearCombinationISL_fSL_fLNS_15FloatRoundStyleE2EEESK_S1P_JEEES16_NS17_IS19_S1B_NSY_INS6_IJSJ_S1C_EEENS6_IJSD_SJ_EEEEEEENS5_17SM75_U16x8_LDSM_TENS5_14SM90_TMA_STOREES21_NS5_17SM90_U16x8_STSM_TENS5_9Copy_AtomIJNS5_17SM90_U32x4_STSM_NESL_EEEvEEEvvEEEEvNT_6ParamsE)
        /*0c2c*/ 	.short	0x0210
        /*0c2e*/ 	.short	0x0770


	//----- nvinfo : EIATTR_SW_WAR
	.align		4
.L_45:
        /*0c30*/ 	.byte	0x04, 0x36
        /*0c32*/ 	.short	(.L_47 - .L_46)
.L_46:
        /*0c34*/ 	.word	0x00000008
.L_47:


//--------------------- .nv.callgraph             --------------------------
	.section	.nv.callgraph,"",@"SHT_CUDA_CALLGRAPH"
	.align	4
	.sectionentsize	8
	.align		4
        /*0000*/ 	.word	0x00000000
	.align		4
        /*0004*/ 	.word	0xffffffff
	.align		4
        /*0008*/ 	.word	index@(_ZN7cutlass13device_kernelINS_4gemm6kernel13GemmUniversalINS1_17GroupProblemShapeIN4cute5tupleIJiiiEEEEENS1_10collective13CollectiveMmaINS1_39MainloopSm90ArrayTmaGmmaWarpSpecializedILi4ENS6_IJNS5_1CILi1EEESD_SD_EEENS1_43KernelPtrArrayTmaWarpSpecializedCooperativeEEENS6_IJNSC_ILi128EEENSC_ILi256EEENSC_ILi64EEEEEENS_6half_tEPNS6_IJlSD_NSC_ILi0EEEEEESL_SO_NS5_8TiledMMAINS5_8MMA_AtomIJNS5_4SM904GMMA26MMA_64x256x16_F32F16F16_SSILNSS_5MajorE0ELSU_0ELNSS_7ScaleInE1ELSV_1EEEEEENS5_6LayoutINS6_IJNSC_ILi2EEESD_SD_EEENS6_IJSD_SM_SM_EEEEENS6_IJNS5_10UnderscoreES13_S13_EEEEENS5_13SM90_TMA_LOADENS5_14ComposedLayoutINS5_7SwizzleILi3ELi4ELi3EEENS5_18smem_ptr_flag_bitsILi16EEENSY_INS6_IJNSC_ILi8EEESJ_EEENS6_IJSJ_SD_EEEEEEEvNS5_8identityES16_S1G_vS1H_EENS_8epilogue10collective18CollectiveEpilogueINS1J_30Sm90PtrArrayTmaWarpSpecializedILi4ELi2ELi16ELb1ELb0ELi2EEEJSK_NS6_IJSH_NSC_ILi32EEEEEESL_PNS6_IJSD_lSM_EEESL_S1R_NS1J_6fusion15FusionCallbacksIS1N_NS1S_17LinearCombinationISL_fSL_fLNS_15FloatRoundStyleE2EEESK_S1P_JEEES16_NS17_IS19_S1B_NSY_INS6_IJSJ_S1C_EEENS6_IJSD_SJ_EEEEEEENS5_17SM75_U16x8_LDSM_TENS5_14SM90_TMA_STOREES21_NS5_17SM90_U16x8_STSM_TENS5_9Copy_AtomIJNS5_17SM90_U32x4_STSM_NESL_EEEvEEEvvEEEEvNT_6ParamsE)
	.align		4
        /*000c*/ 	.word	index@(__assertfail)
	.align		4
        /*0010*/ 	.word	0x00000000
	.align		4
        /*0014*/ 	.word	0xfffffffe
	.align		4
        /*0018*/ 	.word	0x00000000
	.align		4
        /*001c*/ 	.word	0xfffffffd
	.align		4
        /*0020*/ 	.word	0x00000000
	.align		4
        /*0024*/ 	.word	0xfffffffc


//--------------------- .nv.constant4             --------------------------
	.section	.nv.constant4,"a",@progbits
	.align	8
	.align		8
.nv.constant4:
        /*0000*/ 	.dword	__assertfail
	.align		8
        /*0008*/ 	.dword	__unnamed_1
	.align		8
        /*0010*/ 	.dword	_ZN39_INTERNAL_c8329d55_4_k_cu_e44e34bc_27784cuda3std3__45__cpo5beginE
	.align		8
        /*0018*/ 	.dword	_ZN39_INTERNAL_c8329d55_4_k_cu_e44e34bc_27784cuda3std3__45__cpo3endE
	.align		8
        /*0020*/ 	.dword	_ZN39_INTERNAL_c8329d55_4_k_cu_e44e34bc_27784cuda3std3__45__cpo6cbeginE
	.align		8
        /*0028*/ 	.dword	_ZN39_INTERNAL_c8329d55_4_k_cu_e44e34bc_27784cuda3std3__45__cpo4cendE
	.align		8
        /*0030*/ 	.dword	_ZN39_INTERNAL_c8329d55_4_k_cu_e44e34bc_27784cuda3std3__441_GLOBAL__N__c8329d55_4_k_cu_e44e34bc_27786ignoreE
	.align		8
        /*0038*/ 	.dword	_ZN39_INTERNAL_c8329d55_4_k_cu_e44e34bc_27784cuda3std3__419piecewise_constructE
	.align		8
        /*0040*/ 	.dword	_ZN39_INTERNAL_c8329d55_4_k_cu_e44e34bc_27784cuda3std3__48in_placeE
	.align		8
        /*0048*/ 	.dword	_ZN39_INTERNAL_c8329d55_4_k_cu_e44e34bc_27784cuda3std6ranges3__45__cpo4swapE
	.align		8
        /*0050*/ 	.dword	_ZN39_INTERNAL_c8329d55_4_k_cu_e44e34bc_27784cuda3std6ranges3__45__cpo9iter_moveE
	.align		8
        /*0058*/ 	.dword	_ZN39_INTERNAL_c8329d55_4_k_cu_e44e34bc_27784cute7productE
	.align		8
        /*0060*/ 	.dword	_ZN39_INTERNAL_c8329d55_4_k_cu_e44e34bc_27784cute1_E
	.align		8
        /*0068*/ 	.dword	$str$24
	.align		8
        /*0070*/ 	.dword	$str$25


//--------------------- .text._ZN7cutlass13device_kernelINS_4gemm6kernel13GemmUniversalINS1_17GroupProblemShapeIN4cute5tupleIJiiiEEEEENS1_10collective13CollectiveMmaINS1_39MainloopSm90ArrayTmaGmmaWarpSpecializedILi4ENS6_IJNS5_1CILi1EEESD_SD_EEENS1_43KernelPtrArrayTmaWarpSpecializedCooperativeEEENS6_IJNSC_ILi128EEENSC_ILi256EEENSC_ILi64EEEEEENS_6half_tEPNS6_IJlSD_NSC_ILi0EEEEEESL_SO_NS5_8TiledMMAINS5_8MMA_AtomIJNS5_4SM904GMMA26MMA_64x256x16_F32F16F16_SSILNSS_5MajorE0ELSU_0ELNSS_7ScaleInE1ELSV_1EEEEEENS5_6LayoutINS6_IJNSC_ILi2EEESD_SD_EEENS6_IJSD_SM_SM_EEEEENS6_IJNS5_10UnderscoreES13_S13_EEEEENS5_13SM90_TMA_LOADENS5_14ComposedLayoutINS5_7SwizzleILi3ELi4ELi3EEENS5_18smem_ptr_flag_bitsILi16EEENSY_INS6_IJNSC_ILi8EEESJ_EEENS6_IJSJ_SD_EEEEEEEvNS5_8identityES16_S1G_vS1H_EENS_8epilogue10collective18CollectiveEpilogueINS1J_30Sm90PtrArrayTmaWarpSpecializedILi4ELi2ELi16ELb1ELb0ELi2EEEJSK_NS6_IJSH_NSC_ILi32EEEEEESL_PNS6_IJSD_lSM_EEESL_S1R_NS1J_6fusion15FusionCallbacksIS1N_NS1S_17LinearCombinationISL_fSL_fLNS_15FloatRoundStyleE2EEESK_S1P_JEEES16_NS17_IS19_S1B_NSY_INS6_IJSJ_S1C_EEENS6_IJSD_SJ_EEEEEEENS5_17SM75_U16x8_LDSM_TENS5_14SM90_TMA_STOREES21_NS5_17SM90_U16x8_STSM_TENS5_9Copy_AtomIJNS5_17SM90_U32x4_STSM_NESL_EEEvEEEvvEEEEvNT_6ParamsE --------------------------
	.section	.text._ZN7cutlass13device_kernelINS_4gemm6kernel13GemmUniversalINS1_17GroupProblemShapeIN4cute5tupleIJiiiEEEEENS1_10collective13CollectiveMmaINS1_39MainloopSm90ArrayTmaGmmaWarpSpecializedILi4ENS6_IJNS5_1CILi1EEESD_SD_EEENS1_43KernelPtrArrayTmaWarpSpecializedCooperativeEEENS6_IJNSC_ILi128EEENSC_ILi256EEENSC_ILi64EEEEEENS_6half_tEPNS6_IJlSD_NSC_ILi0EEEEEESL_SO_NS5_8TiledMMAINS5_8MMA_AtomIJNS5_4SM904GMMA26MMA_64x256x16_F32F16F16_SSILNSS_5MajorE0ELSU_0ELNSS_7ScaleInE1ELSV_1EEEEEENS5_6LayoutINS6_IJNSC_ILi2EEESD_SD_EEENS6_IJSD_SM_SM_EEEEENS6_IJNS5_10UnderscoreES13_S13_EEEEENS5_13SM90_TMA_LOADENS5_14ComposedLayoutINS5_7SwizzleILi3ELi4ELi3EEENS5_18smem_ptr_flag_bitsILi16EEENSY_INS6_IJNSC_ILi8EEESJ_EEENS6_IJSJ_SD_EEEEEEEvNS5_8identityES16_S1G_vS1H_EENS_8epilogue10collective18CollectiveEpilogueINS1J_30Sm90PtrArrayTmaWarpSpecializedILi4ELi2ELi16ELb1ELb0ELi2EEEJSK_NS6_IJSH_NSC_ILi32EEEEEESL_PNS6_IJSD_lSM_EEESL_S1R_NS1J_6fusion15FusionCallbacksIS1N_NS1S_17LinearCombinationISL_fSL_fLNS_15FloatRoundStyleE2EEESK_S1P_JEEES16_NS17_IS19_S1B_NSY_INS6_IJSJ_S1C_EEENS6_IJSD_SJ_EEEEEEENS5_17SM75_U16x8_LDSM_TENS5_14SM90_TMA_STOREES21_NS5_17SM90_U16x8_STSM_TENS5_9Copy_AtomIJNS5_17SM90_U32x4_STSM_NESL_EEEvEEEvvEEEEvNT_6ParamsE,"ax",@progbits
	.align	128
.text._ZN7cutlass13device_kernelINS_4gemm6kernel13GemmUniversalINS1_17GroupProblemShapeIN4cute5tupleIJiiiEEEEENS1_10collective13CollectiveMmaINS1_39MainloopSm90ArrayTmaGmmaWarpSpecializedILi4ENS6_IJNS5_1CILi1EEESD_SD_EEENS1_43KernelPtrArrayTmaWarpSpecializedCooperativeEEENS6_IJNSC_ILi128EEENSC_ILi256EEENSC_ILi64EEEEEENS_6half_tEPNS6_IJlSD_NSC_ILi0EEEEEESL_SO_NS5_8TiledMMAINS5_8MMA_AtomIJNS5_4SM904GMMA26MMA_64x256x16_F32F16F16_SSILNSS_5MajorE0ELSU_0ELNSS_7ScaleInE1ELSV_1EEEEEENS5_6LayoutINS6_IJNSC_ILi2EEESD_SD_EEENS6_IJSD_SM_SM_EEEEENS6_IJNS5_10UnderscoreES13_S13_EEEEENS5_13SM90_TMA_LOADENS5_14ComposedLayoutINS5_7SwizzleILi3ELi4ELi3EEENS5_18smem_ptr_flag_bitsILi16EEENSY_INS6_IJNSC_ILi8EEESJ_EEENS6_IJSJ_SD_EEEEEEEvNS5_8identityES16_S1G_vS1H_EENS_8epilogue10collective18CollectiveEpilogueINS1J_30Sm90PtrArrayTmaWarpSpecializedILi4ELi2ELi16ELb1ELb0ELi2EEEJSK_NS6_IJSH_NSC_ILi32EEEEEESL_PNS6_IJSD_lSM_EEESL_S1R_NS1J_6fusion15FusionCallbacksIS1N_NS1S_17LinearCombinationISL_fSL_fLNS_15FloatRoundStyleE2EEESK_S1P_JEEES16_NS17_IS19_S1B_NSY_INS6_IJSJ_S1C_EEENS6_IJSD_SJ_EEEEEEENS5_17SM75_U16x8_LDSM_TENS5_14SM90_TMA_STOREES21_NS5_17SM90_U16x8_STSM_TENS5_9Copy_AtomIJNS5_17SM90_U32x4_STSM_NESL_EEEvEEEvvEEEEvNT_6ParamsE:
        .type           _ZN7cutlass13device_kernelINS_4gemm6kernel13GemmUniversalINS1_17GroupProblemShapeIN4cute5tupleIJiiiEEEEENS1_10collective13CollectiveMmaINS1_39MainloopSm90ArrayTmaGmmaWarpSpecializedILi4ENS6_IJNS5_1CILi1EEESD_SD_EEENS1_43KernelPtrArrayTmaWarpSpecializedCooperativeEEENS6_IJNSC_ILi128EEENSC_ILi256EEENSC_ILi64EEEEEENS_6half_tEPNS6_IJlSD_NSC_ILi0EEEEEESL_SO_NS5_8TiledMMAINS5_8MMA_AtomIJNS5_4SM904GMMA26MMA_64x256x16_F32F16F16_SSILNSS_5MajorE0ELSU_0ELNSS_7ScaleInE1ELSV_1EEEEEENS5_6LayoutINS6_IJNSC_ILi2EEESD_SD_EEENS6_IJSD_SM_SM_EEEEENS6_IJNS5_10UnderscoreES13_S13_EEEEENS5_13SM90_TMA_LOADENS5_14ComposedLayoutINS5_7SwizzleILi3ELi4ELi3EEENS5_18smem_ptr_flag_bitsILi16EEENSY_INS6_IJNSC_ILi8EEESJ_EEENS6_IJSJ_SD_EEEEEEEvNS5_8identityES16_S1G_vS1H_EENS_8epilogue10collective18CollectiveEpilogueINS1J_30Sm90PtrArrayTmaWarpSpecializedILi4ELi2ELi16ELb1ELb0ELi2EEEJSK_NS6_IJSH_NSC_ILi32EEEEEESL_PNS6_IJSD_lSM_EEESL_S1R_NS1J_6fusion15FusionCallbacksIS1N_NS1S_17LinearCombinationISL_fSL_fLNS_15FloatRoundStyleE2EEESK_S1P_JEEES16_NS17_IS19_S1B_NSY_INS6_IJSJ_S1C_EEENS6_IJSD_SJ_EEEEEEENS5_17SM75_U16x8_LDSM_TENS5_14SM90_TMA_STOREES21_NS5_17SM90_U16x8_STSM_TENS5_9Copy_AtomIJNS5_17SM90_U32x4_STSM_NESL_EEEvEEEvvEEEEvNT_6ParamsE,@function
        .size           _ZN7cutlass13device_kernelINS_4gemm6kernel13GemmUniversalINS1_17GroupProblemShapeIN4cute5tupleIJiiiEEEEENS1_10collective13CollectiveMmaINS1_39MainloopSm90ArrayTmaGmmaWarpSpecializedILi4ENS6_IJNS5_1CILi1EEESD_SD_EEENS1_43KernelPtrArrayTmaWarpSpecializedCooperativeEEENS6_IJNSC_ILi128EEENSC_ILi256EEENSC_ILi64EEEEEENS_6half_tEPNS6_IJlSD_NSC_ILi0EEEEEESL_SO_NS5_8TiledMMAINS5_8MMA_AtomIJNS5_4SM904GMMA26MMA_64x256x16_F32F16F16_SSILNSS_5MajorE0ELSU_0ELNSS_7ScaleInE1ELSV_1EEEEEENS5_6LayoutINS6_IJNSC_ILi2EEESD_SD_EEENS6_IJSD_SM_SM_EEEEENS6_IJNS5_10UnderscoreES13_S13_EEEEENS5_13SM90_TMA_LOADENS5_14ComposedLayoutINS5_7SwizzleILi3ELi4ELi3EEENS5_18smem_ptr_flag_bitsILi16EEENSY_INS6_IJNSC_ILi8EEESJ_EEENS6_IJSJ_SD_EEEEEEEvNS5_8identityES16_S1G_vS1H_EENS_8epilogue10collective18CollectiveEpilogueINS1J_30Sm90PtrArrayTmaWarpSpecializedILi4ELi2ELi16ELb1ELb0ELi2EEEJSK_NS6_IJSH_NSC_ILi32EEEEEESL_PNS6_IJSD_lSM_EEESL_S1R_NS1J_6fusion15FusionCallbacksIS1N_NS1S_17LinearCombinationISL_fSL_fLNS_15FloatRoundStyleE2EEESK_S1P_JEEES16_NS17_IS19_S1B_NSY_INS6_IJSJ_S1C_EEENS6_IJSD_SJ_EEEEEEENS5_17SM75_U16x8_LDSM_TENS5_14SM90_TMA_STOREES21_NS5_17SM90_U16x8_STSM_TENS5_9Copy_AtomIJNS5_17SM90_U32x4_STSM_NESL_EEEvEEEvvEEEEvNT_6ParamsE,(.L_x_315 - _ZN7cutlass13device_kernelINS_4gemm6kernel13GemmUniversalINS1_17GroupProblemShapeIN4cute5tupleIJiiiEEEEENS1_10collective13CollectiveMmaINS1_39MainloopSm90ArrayTmaGmmaWarpSpecializedILi4ENS6_IJNS5_1CILi1EEESD_SD_EEENS1_43KernelPtrArrayTmaWarpSpecializedCooperativeEEENS6_IJNSC_ILi128EEENSC_ILi256EEENSC_ILi64EEEEEENS_6half_tEPNS6_IJlSD_NSC_ILi0EEEEEESL_SO_NS5_8TiledMMAINS5_8MMA_AtomIJNS5_4SM904GMMA26MMA_64x256x16_F32F16F16_SSILNSS_5MajorE0ELSU_0ELNSS_7ScaleInE1ELSV_1EEEEEENS5_6LayoutINS6_IJNSC_ILi2EEESD_SD_EEENS6_IJSD_SM_SM_EEEEENS6_IJNS5_10UnderscoreES13_S13_EEEEENS5_13SM90_TMA_LOADENS5_14ComposedLayoutINS5_7SwizzleILi3ELi4ELi3EEENS5_18smem_ptr_flag_bitsILi16EEENSY_INS6_IJNSC_ILi8EEESJ_EEENS6_IJSJ_SD_EEEEEEEvNS5_8identityES16_S1G_vS1H_EENS_8epilogue10collective18CollectiveEpilogueINS1J_30Sm90PtrArrayTmaWarpSpecializedILi4ELi2ELi16ELb1ELb0ELi2EEEJSK_NS6_IJSH_NSC_ILi32EEEEEESL_PNS6_IJSD_lSM_EEESL_S1R_NS1J_6fusion15FusionCallbacksIS1N_NS1S_17LinearCombinationISL_fSL_fLNS_15FloatRoundStyleE2EEESK_S1P_JEEES16_NS17_IS19_S1B_NSY_INS6_IJSJ_S1C_EEENS6_IJSD_SJ_EEEEEEENS5_17SM75_U16x8_LDSM_TENS5_14SM90_TMA_STOREES21_NS5_17SM90_U16x8_STSM_TENS5_9Copy_AtomIJNS5_17SM90_U32x4_STSM_NESL_EEEvEEEvvEEEEvNT_6ParamsE)
        .other          _ZN7cutlass13device_kernelINS_4gemm6kernel13GemmUniversalINS1_17GroupProblemShapeIN4cute5tupleIJiiiEEEEENS1_10collective13CollectiveMmaINS1_39MainloopSm90ArrayTmaGmmaWarpSpecializedILi4ENS6_IJNS5_1CILi1EEESD_SD_EEENS1_43KernelPtrArrayTmaWarpSpecializedCooperativeEEENS6_IJNSC_ILi128EEENSC_ILi256EEENSC_ILi64EEEEEENS_6half_tEPNS6_IJlSD_NSC_ILi0EEEEEESL_SO_NS5_8TiledMMAINS5_8MMA_AtomIJNS5_4SM904GMMA26MMA_64x256x16_F32F16F16_SSILNSS_5MajorE0ELSU_0ELNSS_7ScaleInE1ELSV_1EEEEEENS5_6LayoutINS6_IJNSC_ILi2EEESD_SD_EEENS6_IJSD_SM_SM_EEEEENS6_IJNS5_10UnderscoreES13_S13_EEEEENS5_13SM90_TMA_LOADENS5_14ComposedLayoutINS5_7SwizzleILi3ELi4ELi3EEENS5_18smem_ptr_flag_bitsILi16EEENSY_INS6_IJNSC_ILi8EEESJ_EEENS6_IJSJ_SD_EEEEEEEvNS5_8identityES16_S1G_vS1H_EENS_8epilogue10collective18CollectiveEpilogueINS1J_30Sm90PtrArrayTmaWarpSpecializedILi4ELi2ELi16ELb1ELb0ELi2EEEJSK_NS6_IJSH_NSC_ILi32EEEEEESL_PNS6_IJSD_lSM_EEESL_S1R_NS1J_6fusion15FusionCallbacksIS1N_NS1S_17LinearCombinationISL_fSL_fLNS_15FloatRoundStyleE2EEESK_S1P_JEEES16_NS17_IS19_S1B_NSY_INS6_IJSJ_S1C_EEENS6_IJSD_SJ_EEEEEEENS5_17SM75_U16x8_LDSM_TENS5_14SM90_TMA_STOREES21_NS5_17SM90_U16x8_STSM_TENS5_9Copy_AtomIJNS5_17SM90_U32x4_STSM_NESL_EEEvEEEvvEEEEvNT_6ParamsE,@"STO_CUDA_ENTRY STV_DEFAULT"
_ZN7cutlass13device_kernelINS_4gemm6kernel13GemmUniversalINS1_17GroupProblemShapeIN4cute5tupleIJiiiEEEEENS1_10collective13CollectiveMmaINS1_39MainloopSm90ArrayTmaGmmaWarpSpecializedILi4ENS6_IJNS5_1CILi1EEESD_SD_EEENS1_43KernelPtrArrayTmaWarpSpecializedCooperativeEEENS6_IJNSC_ILi128EEENSC_ILi256EEENSC_ILi64EEEEEENS_6half_tEPNS6_IJlSD_NSC_ILi0EEEEEESL_SO_NS5_8TiledMMAINS5_8MMA_AtomIJNS5_4SM904GMMA26MMA_64x256x16_F32F16F16_SSILNSS_5MajorE0ELSU_0ELNSS_7ScaleInE1ELSV_1EEEEEENS5_6LayoutINS6_IJNSC_ILi2EEESD_SD_EEENS6_IJSD_SM_SM_EEEEENS6_IJNS5_10UnderscoreES13_S13_EEEEENS5_13SM90_TMA_LOADENS5_14ComposedLayoutINS5_7SwizzleILi3ELi4ELi3EEENS5_18smem_ptr_flag_bitsILi16EEENSY_INS6_IJNSC_ILi8EEESJ_EEENS6_IJSJ_SD_EEEEEEEvNS5_8identityES16_S1G_vS1H_EENS_8epilogue10collective18CollectiveEpilogueINS1J_30Sm90PtrArrayTmaWarpSpecializedILi4ELi2ELi16ELb1ELb0ELi2EEEJSK_NS6_IJSH_NSC_ILi32EEEEEESL_PNS6_IJSD_lSM_EEESL_S1R_NS1J_6fusion15FusionCallbacksIS1N_NS1S_17LinearCombinationISL_fSL_fLNS_15FloatRoundStyleE2EEESK_S1P_JEEES16_NS17_IS19_S1B_NSY_INS6_IJSJ_S1C_EEENS6_IJSD_SJ_EEEEEEENS5_17SM75_U16x8_LDSM_TENS5_14SM90_TMA_STOREES21_NS5_17SM90_U16x8_STSM_TENS5_9Copy_AtomIJNS5_17SM90_U32x4_STSM_NESL_EEEvEEEvvEEEEvNT_6ParamsE:
[----:B------:R-:W1:Y:S08]  /*0000*/  LDC R1, c[0x0][0x28] ;  /* 0x00000a00ff017b82 */ /* 0x000e700000000800 */
[----:B------:R-:W2:Y:S01]  /*0010*/  LDC.64 R6, c[0x0][0x918] ;  /* 0x00024600ff067b82 */ /* 0x000ea20000000a00 */
[----:B------:R-:W-:Y:S01]  /*0020*/  ULDC.64 UR58, c[0x0][0x208] ;  /* 0x00008200003a7ab9 */ /* 0x000fe20000000a00 */
[----:B------:R-:W3:Y:S01]  /*0030*/  S2R R33, SR_TID.X ;  /* 0x0000000000217919 */ /* 0x000ee20000002100 */
[----:B------:R-:W-:Y:S01]  /*0040*/  ULDC UR4, c[0x0][0x910] ;  /* 0x0002440000047ab9 */ /* 0x000fe20000000800 */
[----:B------:R-:W-:Y:S01]  /*0050*/  ULDC.64 UR20, c[0x0][0x8d0] ;  /* 0x0002340000147ab9 */ /* 0x000fe20000000a00 */
[----:B------:R-:W-:Y:S01]  /*0060*/  ULDC.64 UR14, c[0x0][0x8c8] ;  /* 0x00023200000e7ab9 */ /* 0x000fe20000000a00 */
[----:B------:R-:W-:Y:S01]  /*0070*/  ULDC UR5, c[0x0][0x908] ;  /* 0x0002420000057ab9 */ /* 0x000fe20000000800 */
[----:B------:R-:W-:Y:S01]  /*0080*/  CS2R R8, SRZ ;  /* 0x0000000000087805 */ /* 0x000fe2000001ff00 */
[----:B------:R-:W-:Y:S01]  /*0090*/  S2UR UR40, SR_CTAID.X ;  /* 0x00000000002879c3 */ /* 0x000fe20000002500 */
[----:B------:R-:W-:Y:S01]  /*00a0*/  ULDC.64 UR22, c[0x0][0x8e8] ;  /* 0x00023a0000167ab9 */ /* 0x000fe20000000a00 */
[----:B------:R-:W-:Y:S01]  /*00b0*/  ULDC.64 UR16, c[0x0][0x8e0] ;  /* 0x0002380000107ab9 */ /* 0x000fe20000000a00 */
[----:B--2---:R-:W2:Y:S01]  /*00c0*/  LDG.E R2, desc[UR58][R6.64] ;  /* 0x0000003a06027981 */ /* 0x004ea2000c1e1900 */
[----:B------:R-:W-:-:S03]  /*00d0*/  IMAD.U32 R3, RZ, RZ, UR4 ;  /* 0x00000004ff037e24 */ /* 0x000fc6000f8e00ff */
[----:B------:R-:W4:Y:S01]  /*00e0*/  LDG.E R0, desc[UR58][R6.64+0x4] ;  /* 0x0000043a06007981 */ /* 0x000f22000c1e1900 */
[----:B---3--:R-:W-:-:S04]  /*00f0*/  LOP3.LUT R34, R33, 0x1f, RZ, 0xc0, !PT ;  /* 0x0000001f21227812 */ /* 0x008fc800078ec0ff */
[----:B------:R-:W-:Y:S01]  /*0100*/  ISETP.GE.AND P0, PT, R34, R3, PT ;  /* 0x000000032200720c */ /* 0x000fe20003f06270 */
[----:B------:R-:W3:Y:S01]  /*0110*/  S2UR UR4, SR_CTAID.Y ;  /* 0x00000000000479c3 */ /* 0x000ee20000002600 */
[----:B------:R-:W-:-:S04]  /*0120*/  UISETP.NE.U32.AND UP0, UPT, UR20, URZ, UPT ;  /* 0x0000003f1400728c */ /* 0x000fc8000bf05070 */
[----:B------:R-:W-:-:S07]  /*0130*/  UISETP.NE.AND.EX UP0, UPT, UR21, URZ, UPT, UP0 ;  /* 0x0000003f1500728c */ /* 0x000fce000bf05300 */
[----:B------:R-:W1:Y:S01]  /*0140*/  @!P0 LDC.64 R4, c[0x0][0x918] ;  /* 0x00024600ff048b82 */ /* 0x000e620000000a00 */
[----:B------:R-:W-:-:S03]  /*0150*/  UISETP.NE.AND UP3, UPT, UR5, 0x1, UPT ;  /* 0x000000010500788c */ /* 0x000fc6000bf65270 */
[----:B------:R-:W-:-:S08]  /*0160*/  @UP0 ULDC UR8, c[0x0][0x8dc] ;  /* 0x0002370000080ab9 */ /* 0x000fd00000000800 */
[----:B------:R-:W-:Y:S01]  /*0170*/  @UP3 ULDC UR12, c[0x0][0x10] ;  /* 0x00000400000c3ab9 */ /* 0x000fe20000000800 */
[----:B------:R-:W-:Y:S02]  /*0180*/  @UP3 UMOV UR5, URZ ;  /* 0x0000003f00053c82 */ /* 0x000fe40008000000 */
[----:B---3--:R-:W-:Y:S01]  /*0190*/  @UP3 UIMAD.WIDE.U32 UR12, UR40, UR12, UR4 ;  /* 0x0000000c280c32a5 */ /* 0x008fe2000f8e0004 */
[----:B------:R-:W-:Y:S01]  /*01a0*/  @UP3 UMOV UR9, URZ ;  /* 0x0000003f00093c82 */ /* 0x000fe20008000000 */
[----:B-1----:R-:W-:Y:S02]  /*01b0*/  @!P0 IMAD.WIDE.U32 R4, R34, 0xc, R4 ;  /* 0x0000000c22048825 */ /* 0x002fe400078e0004 */
[----:B------:R-:W-:-:S03]  /*01c0*/  @UP3 UIADD3 UR9, UR13, UR9, URZ ;  /* 0x000000090d093290 */ /* 0x000fc6000fffe03f */
[----:B------:R-:W-:Y:S01]  /*01d0*/  @UP3 UMOV UR10, UR12 ;  /* 0x0000000c000a3c82 */ /* 0x000fe20008000000 */
[----:B------:R1:W5:Y:S04]  /*01e0*/  @!P0 LDG.E R8, desc[UR58][R4.64] ;  /* 0x0000003a04088981 */ /* 0x000368000c1e1900 */
[----:B------:R1:W5:Y:S01]  /*01f0*/  @!P0 LDG.E R9, desc[UR58][R4.64+0x4] ;  /* 0x0000043a04098981 */ /* 0x000362000c1e1900 */
[----:B------:R-:W-:Y:S01]  /*0200*/  ISETP.NE.U32.AND P0, PT, RZ, UR22, PT ;  /* 0x00000016ff007c0c */ /* 0x000fe2000bf05070 */
[----:B------:R-:W-:Y:S01]  /*0210*/  @!UP3 ULDC UR5, c[0x0][0xc] ;  /* 0x000003000005bab9 */ /* 0x000fe20000000800 */
[----:B------:R-:W-:Y:S02]  /*0220*/  UMOV UR41, URZ ;  /* 0x0000003f00297c82 */ /* 0x000fe40008000000 */
[----:B------:R-:W-:Y:S01]  /*0230*/  ISETP.NE.AND.EX P0, PT, RZ, UR23, PT, P0 ;  /* 0x00000017ff007c0c */ /* 0x000fe2000bf05300 */
[----:B------:R-:W-:-:S07]  /*0240*/  @!UP3 UIMAD.WIDE.U32 UR4, UR5, UR4, UR40 ;  /* 0x000000040504b2a5 */ /* 0x000fce000f8e0028 */
[----:B------:R-:W-:Y:S01]  /*0250*/  @!UP3 UMOV UR9, UR5 ;  /* 0x000000050009bc82 */ /* 0x000fe20008000000 */
[----:B------:R-:W-:Y:S01]  /*0260*/  @!UP3 UMOV UR10, UR4 ;  /* 0x00000004000abc82 */ /* 0x000fe20008000000 */
[----:B--2---:R-:W-:-:S13]  /*0270*/  R2UR UR11, R2 ;  /* 0x00000000020b72ca */ /* 0x004fda00000e0000 */
[----:B------:R-:W-:-:S04]  /*0280*/  UIADD3 UR6, UP1, UR11, UR14, URZ ;  /* 0x0000000e0b067290 */ /* 0x000fc8000ff3e03f */
[----:B------:R-:W-:Y:S02]  /*0290*/  ULEA.HI.X.SX32 UR11, UR11, UR15, 0x1, UP1 ;  /* 0x0000000f0b0b7291 */ /* 0x000fe400088f0e3f */
[----:B------:R-:W-:Y:S01]  /*02a0*/  UIADD3 UR6, UP1, UR6, -0x1, URZ ;  /* 0xffffffff06067890 */ /* 0x000fe2000ff3e03f */
[----:B----4-:R-:W-:-:S03]  /*02b0*/  R2UR UR24, R0 ;  /* 0x00000000001872ca */ /* 0x010fc600000e0000 */
[----:B------:R-:W-:Y:S02]  /*02c0*/  UIADD3.X UR11, UR11, -0x1, URZ, UP1, !UPT ;  /* 0xffffffff0b0b7890 */ /* 0x000fe40008ffe43f */
[----:B------:R-:W-:-:S04]  /*02d0*/  @UP0 UIADD3 UR8, UP1, UR6, UR8, URZ ;  /* 0x0000000806080290 */ /* 0x000fc8000ff3e03f */
[----:B------:R-:W-:-:S04]  /*02e0*/  @UP0 UIADD3.X UR26, URZ, UR11, URZ, UP1, !UPT ;  /* 0x0000000b3f1a0290 */ /* 0x000fc80008ffe43f */
[----:B------:R-:W-:Y:S02]  /*02f0*/  @UP0 UIMAD.WIDE.U32 UR18, UR26, UR20, URZ ;  /* 0x000000141a1202a5 */ /* 0x000fe4000f8e003f */
[----:B------:R-:W-:Y:S02]  /*0300*/  @UP0 UIMAD.WIDE.U32 UR12, UR8, UR20, URZ ;  /* 0x00000014080c02a5 */ /* 0x000fe4000f8e003f */
[----:B------:R-:W-:Y:S02]  /*0310*/  @UP0 UIMAD.WIDE.U32 UR18, UP1, UR8, UR21, UR18 ;  /* 0x00000015081202a5 */ /* 0x000fe4000f820012 */
[----:B------:R-:W-:Y:S02]  /*0320*/  UIADD3 UR7, UP2, UR24, UR16, URZ ;  /* 0x0000001018077290 */ /* 0x000fe4000ff5e03f */
[----:B------:R-:W-:Y:S02]  /*0330*/  @UP0 UIADD3.X UR25, URZ, URZ, URZ, UP1, !UPT ;  /* 0x0000003f3f190290 */ /* 0x000fe40008ffe43f */
[----:B------:R-:W-:-:S02]  /*0340*/  @UP0 UIADD3 URZ, UP1, UR13, UR18, URZ ;  /* 0x000000120d3f0290 */ /* 0x000fc4000ff3e03f */
[----:B------:R-:W-:-:S03]  /*0350*/  ULEA.HI.X.SX32 UR8, UR24, UR17, 0x1, UP2 ;  /* 0x0000001118087291 */ /* 0x000fc600090f0e3f */
[----:B------:R-:W-:Y:S02]  /*0360*/  @UP0 UMOV UR24, UR19 ;  /* 0x0000001300180c82 */ /* 0x000fe40008000000 */
[----:B------:R-:W-:Y:S02]  /*0370*/  @UP0 UIMAD.WIDE.U32.X UR12, UR26, UR21, UR24, UP1 ;  /* 0x000000151a0c02a5 */ /* 0x000fe400088e0418 */
[----:B------:R-:W-:-:S04]  /*0380*/  UIADD3 UR19, UP1, UR7, -0x1, URZ ;  /* 0xffffffff07137890 */ /* 0x000fc8000ff3e03f */
[----:B------:R-:W-:Y:S01]  /*0390*/  UIADD3.X UR5, UR8, -0x1, URZ, UP1, !UPT ;  /* 0xffffffff08057890 */ /* 0x000fe20008ffe43f */
[----:B------:R-:W-:Y:S01]  /*03a0*/  @UP0 UMOV UR6, UR12 ;  /* 0x0000000c00060c82 */ /* 0x000fe20008000000 */
[----:B------:R-:W-:Y:S01]  /*03b0*/  @UP0 UMOV UR11, UR13 ;  /* 0x0000000d000b0c82 */ /* 0x000fe20008000000 */
[----:B-1----:R-:W-:Y:S09]  /*03c0*/  @!P0 BRA `(.L_x_0) ;  /* 0x00000000002c8947 */ /* 0x002ff20003800000 */
[----:B------:R-:W-:Y:S02]  /*03d0*/  ULDC UR7, c[0x0][0x8f4] ;  /* 0x00023d0000077ab9 */ /* 0x000fe40000000800 */
[----:B------:R-:W-:-:S04]  /*03e0*/  UIADD3 UR7, UP1, UR19, UR7, URZ ;  /* 0x0000000713077290 */ /* 0x000fc8000ff3e03f */
[----:B------:R-:W-:-:S04]  /*03f0*/  UIADD3.X UR8, URZ, UR5, URZ, UP1, !UPT ;  /* 0x000000053f087290 */ /* 0x000fc80008ffe43f */
[----:B------:R-:W-:-:S04]  /*0400*/  UIMAD.WIDE.U32 UR4, UR8, UR22, URZ ;  /* 0x00000016080472a5 */ /* 0x000fc8000f8e003f */
[----:B------:R-:W-:Y:S02]  /*0410*/  UIMAD.WIDE.U32 UR12, UP1, UR7, UR23, UR4 ;  /* 0x00000017070c72a5 */ /* 0x000fe4000f820004 */
[----:B------:R-:W-:Y:S02]  /*0420*/  UIMAD.WIDE.U32 UR4, UR7, UR22, URZ ;  /* 0x00000016070472a5 */ /* 0x000fe4000f8e003f */
[----:B------:R-:W-:Y:S02]  /*0430*/  UIADD3.X UR19, URZ, URZ, URZ, UP1, !UPT ;  /* 0x0000003f3f137290 */ /* 0x000fe40008ffe43f */
[----:B------:R-:W-:Y:S01]  /*0440*/  UIADD3 URZ, UP1, UR5, UR12, URZ ;  /* 0x0000000c053f7290 */ /* 0x000fe2000ff3e03f */
[----:B------:R-:W-:-:S03]  /*0450*/  UMOV UR18, UR13 ;  /* 0x0000000d00127c82 */ /* 0x000fc60008000000 */
[----:B------:R-:W-:-:S07]  /*0460*/  UIMAD.WIDE.U32.X UR4, UR8, UR23, UR18, UP1 ;  /* 0x00000017080472a5 */ /* 0x000fce00088e0412 */
[----:B------:R-:W-:-:S05]  /*0470*/  UMOV UR19, UR4 ;  /* 0x0000000400137c82 */ /* 0x000fca0008000000 */
.L_x_0:
[----:B------:R-:W-:Y:S01]  /*0480*/  ULDC UR8, c[0x0][0x934] ;  /* 0x00024d0000087ab9 */ /* 0x000fe20000000800 */
[----:B------:R-:W-:Y:S01]  /*0490*/  ULDC UR7, c[0x0][0x904] ;  /* 0x0002410000077ab9 */ /* 0x000fe20000000800 */
[----:B------:R-:W-:Y:S01]  /*04a0*/  ULDC UR4, c[0x0][0x938] ;  /* 0x00024e0000047ab9 */ /* 0x000fe20000000800 */
[----:B------:R-:W-:Y:S01]  /*04b0*/  USHF.L.U32 UR8, UR8, UR7, URZ ;  /* 0x0000000708087299 */ /* 0x000fe2000800063f */
[----:B------:R-:W-:Y:S01]  /*04c0*/  SHF.R.U32.HI R13, RZ, 0x5, R33 ;  /* 0x00000005ff0d7819 */ /* 0x000fe20000011621 */
[----:B------:R-:W-:Y:S01]  /*04d0*/  USHF.L.U32 UR7, UR4, UR7, URZ ;  /* 0x0000000704077299 */ /* 0x000fe2000800063f */
[----:B------:R-:W-:Y:S01]  /*04e0*/  ULDC UR18, c[0x0][0x8d8] ;  /* 0x0002360000127ab9 */ /* 0x000fe20000000800 */
[----:B------:R-:W-:Y:S02]  /*04f0*/  ULDC UR28, c[0x0][0x8f0] ;  /* 0x00023c00001c7ab9 */ /* 0x000fe40000000800 */
[----:B------:R-:W-:Y:S01]  /*0500*/  IMAD.U32 R10, RZ, RZ, UR8 ;  /* 0x00000008ff0a7e24 */ /* 0x000fe2000f8e00ff */
[----:B------:R-:W-:Y:S01]  /*0510*/  USHF.R.U64 UR11, UR6, UR18, UR11 ;  /* 0x00000012060b7299 */ /* 0x000fe2000800120b */
[----:B------:R-:W-:Y:S01]  /*0520*/  IMAD.U32 R11, RZ, RZ, UR7 ;  /* 0x00000007ff0b7e24 */ /* 0x000fe2000f8e00ff */
[----:B------:R-:W-:-:S02]  /*0530*/  USHF.R.U64 UR6, UR19, UR28, UR5 ;  /* 0x0000001c13067299 */ /* 0x000fc40008001205 */
[----:B------:R-:W-:Y:S01]  /*0540*/  IABS R0, R10 ;  /* 0x0000000a00007213 */ /* 0x000fe20000000000 */
[----:B------:R-:W-:Y:S01]  /*0550*/  UIADD3 UR11, UR11, -0x1, UR8 ;  /* 0xffffffff0b0b7890 */ /* 0x000fe2000fffe008 */
[----:B------:R-:W-:Y:S01]  /*0560*/  IABS R2, R11 ;  /* 0x0000000b00027213 */ /* 0x000fe20000000000 */
[----:B------:R-:W-:Y:S01]  /*0570*/  UIADD3 UR6, UR6, -0x1, UR7 ;  /* 0xffffffff06067890 */ /* 0x000fe2000fffe007 */
[----:B------:R-:W-:Y:S01]  /*0580*/  R2UR UR27, R0 ;  /* 0x00000000001b72ca */ /* 0x000fe200000e0000 */
[----:B------:R-:W-:Y:S01]  /*0590*/  UMOV UR4, URZ ;  /* 0x0000003f00047c82 */ /* 0x000fe20008000000 */
[----:B------:R-:W-:Y:S01]  /*05a0*/  UISETP.GE.AND UP5, UPT, UR11, URZ, UPT ;  /* 0x0000003f0b00728c */ /* 0x000fe2000bfa6270 */
[----:B------:R-:W-:Y:S01]  /*05b0*/  IMAD.MOV.U32 R0, RZ, RZ, R2 ;  /* 0x000000ffff007224 */ /* 0x000fe200078e0002 */
[----:B------:R-:W-:Y:S01]  /*05c0*/  UISETP.NE.AND UP4, UPT, UR8, URZ, UPT ;  /* 0x0000003f0800728c */ /* 0x000fe2000bf85270 */
[----:B------:R-:W-:-:S03]  /*05d0*/  UMOV UR54, 0x1 ;  /* 0x0000000100367882 */ /* 0x000fc60000000000 */
[----:B------:R-:W-:-:S05]  /*05e0*/  R2UR UR26, R0 ;  /* 0x00000000001a72ca */ /* 0x000fca00000e0000 */
[----:B------:R-:W1:Y:S08]  /*05f0*/  I2F.RP R0, UR27 ;  /* 0x0000001b00007d06 */ /* 0x000e700008209400 */
[----:B------:R-:W2:Y:S08]  /*0600*/  I2F.RP R4, UR26 ;  /* 0x0000001a00047d06 */ /* 0x000eb00008209400 */
[----:B-1----:R-:W1:Y:S08]  /*0610*/  MUFU.RCP R0, R0 ;  /* 0x0000000000007308 */ /* 0x002e700000001000 */
[----:B--2---:R-:W2:Y:S01]  /*0620*/  MUFU.RCP R4, R4 ;  /* 0x0000000400047308 */ /* 0x004ea20000001000 */
[----:B-1----:R-:W-:-:S02]  /*0630*/  VIADD R2, R0, 0xffffffe ;  /* 0x0ffffffe00027836 */ /* 0x002fc40000000000 */
[----:B------:R-:W-:-:S05]  /*0640*/  IMAD.U32 R0, RZ, RZ, UR11 ;  /* 0x0000000bff007e24 */ /* 0x000fca000f8e00ff */
[----:B------:R-:W1:Y:S01]  /*0650*/  F2I.FTZ.U32.TRUNC.NTZ R2, R2 ;  /* 0x0000000200027305 */ /* 0x000e62000021f000 */
[----:B------:R-:W-:Y:S01]  /*0660*/  IABS R0, R0 ;  /* 0x0000000000007213 */ /* 0x000fe20000000000 */
[----:B--2---:R-:W-:Y:S01]  /*0670*/  VIADD R5, R4, 0xffffffe ;  /* 0x0ffffffe04057836 */ /* 0x004fe20000000000 */
[----:B------:R-:W-:Y:S02]  /*0680*/  IABS R4, R10 ;  /* 0x0000000a00047213 */ /* 0x000fe40000000000 */
[----:B------:R-:W-:-:S03]  /*0690*/  R2UR UR31, R0 ;  /* 0x00000000001f72ca */ /* 0x000fc600000e0000 */
[----:B------:R-:W2:Y:S01]  /*06a0*/  F2I.FTZ.U32.TRUNC.NTZ R5, R5 ;  /* 0x0000000500057305 */ /* 0x000ea2000021f000 */
[----:B------:R-:W-:Y:S01]  /*06b0*/  IMAD.MOV R4, RZ, RZ, -R4 ;  /* 0x000000ffff047224 */ /* 0x000fe200078e0a04 */
[----:B-1----:R-:W-:Y:S01]  /*06c0*/  R2UR UR5, R2 ;  /* 0x00000000020572ca */ /* 0x002fe200000e0000 */
[----:B------:R-:W-:Y:S01]  /*06d0*/  IMAD.U32 R2, RZ, RZ, UR6 ;  /* 0x00000006ff027e24 */ /* 0x000fe2000f8e00ff */
[----:B--2---:R-:W-:-:S04]  /*06e0*/  R2UR UR13, R5 ;  /* 0x00000000050d72ca */ /* 0x004fc800000e0000 */
[----:B------:R-:W-:Y:S01]  /*06f0*/  IABS R5, R2 ;  /* 0x0000000200057213 */ /* 0x000fe20000000000 */
[----:B------:R-:W-:Y:S01]  /*0700*/  IMAD.MOV.U32 R2, RZ, RZ, R4 ;  /* 0x000000ffff027224 */ /* 0x000fe200078e0004 */
[----:B------:R-:W-:-:S05]  /*0710*/  IABS R4, R11 ;  /* 0x0000000b00047213 */ /* 0x000fca0000000000 */
[----:B------:R-:W-:Y:S01]  /*0720*/  UIADD3 UR12, URZ, -UR5, URZ ;  /* 0x800000053f0c7290 */ /* 0x000fe2000fffe03f */
[----:B------:R-:W-:Y:S01]  /*0730*/  IMAD.MOV.U32 R0, RZ, RZ, R5 ;  /* 0x000000ffff007224 */ /* 0x000fe200078e0005 */
[----:B------:R-:W-:Y:S02]  /*0740*/  IADD3 R4, RZ, -R4, RZ ;  /* 0x80000004ff047210 */ /* 0x000fe40007ffe0ff */
[----:B------:R-:W-:Y:S01]  /*0750*/  UIMAD UR12, UR12, UR27, URZ ;  /* 0x0000001b0c0c72a4 */ /* 0x000fe2000f8e023f */
[----:B------:R-:W-:Y:S02]  /*0760*/  R2UR UR29, R2 ;  /* 0x00000000021d72ca */ /* 0x000fe400000e0000 */
[----:B------:R-:W-:Y:S01]  /*0770*/  R2UR UR32, R0 ;  /* 0x00000000002072ca */ /* 0x000fe200000e0000 */
[----:B------:R-:W-:Y:S01]  /*0780*/  UIADD3 UR24, URZ, -UR13, URZ ;  /* 0x8000000d3f187290 */ /* 0x000fe2000fffe03f */
[----:B------:R-:W-:Y:S01]  /*0790*/  IMAD.MOV.U32 R0, RZ, RZ, R4 ;  /* 0x000000ffff007224 */ /* 0x000fe200078e0004 */
[----:B------:R-:W-:Y:S01]  /*07a0*/  UIMAD.WIDE.U32 UR4, UR5, UR12, UR4 ;  /* 0x0000000c050472a5 */ /* 0x000fe2000f8e0004 */
[----:B------:R-:W1:Y:S01]  /*07b0*/  SHFL.IDX PT, R2, R13, RZ, 0x1f ;  /* 0x00001fff0d027589 */ /* 0x000e6200000e0000 */
[----:B------:R-:W-:Y:S01]  /*07c0*/  UIMAD UR24, UR24, UR26, URZ ;  /* 0x0000001a181872a4 */ /* 0x000fe2000f8e023f */
[----:B------:R-:W-:Y:S01]  /*07d0*/  UMOV UR12, URZ ;  /* 0x0000003f000c7c82 */ /* 0x000fe20008000000 */
[----:B------:R-:W-:-:S02]  /*07e0*/  R2UR UR30, R0 ;  /* 0x00000000001e72ca */ /* 0x000fc400000e0000 */
[----:B------:R-:W-:Y:S01]  /*07f0*/  UIMAD.WIDE.U32 UR24, UR13, UR24, UR12 ;  /* 0x000000180d1872a5 */ /* 0x000fe2000f8e000c */
[----:B------:R-:W-:Y:S02]  /*0800*/  SHF.R.U32.HI R0, RZ, 0x7, R33 ;  /* 0x00000007ff007819 */ /* 0x000fe40000011621 */
[----:B------:R-:W-:Y:S02]  /*0810*/  UMOV UR13, UR5 ;  /* 0x00000005000d7c82 */ /* 0x000fe40008000000 */
[----:B------:R-:W-:Y:S02]  /*0820*/  UIMAD.WIDE.U32 UR4, UR13, UR31, URZ ;  /* 0x0000001f0d0472a5 */ /* 0x000fe4000f8e003f */
[----:B------:R-:W-:Y:S01]  /*0830*/  UMOV UR19, UR25 ;  /* 0x0000001900137c82 */ /* 0x000fe20008000000 */
[----:B------:R-:W2:Y:S01]  /*0840*/  SHFL.IDX PT, R0, R0, RZ, 0x1f ;  /* 0x00001fff00007589 */ /* 0x000ea200000e0000 */
[----:B------:R-:W-:Y:S02]  /*0850*/  UIMAD UR5, UR5, UR29, UR31 ;  /* 0x0000001d050572a4 */ /* 0x000fe4000f8e021f */
[----:B------:R-:W-:-:S02]  /*0860*/  UIMAD.WIDE.U32 UR24, UR19, UR32, URZ ;  /* 0x00000020131872a5 */ /* 0x000fc4000f8e003f */
[----:B------:R-:W-:Y:S02]  /*0870*/  UISETP.GT.U32.AND UP1, UPT, UR27, UR5, UPT ;  /* 0x000000051b00728c */ /* 0x000fe4000bf24070 */
[----:B------:R-:W-:Y:S02]  /*0880*/  UIMAD UR25, UR25, UR30, UR32 ;  /* 0x0000001e191972a4 */ /* 0x000fe4000f8e0220 */
[----:B------:R-:W-:Y:S02]  /*0890*/  ULOP3.LUT UR31, URZ, UR8, URZ, 0x33, !UPT ;  /* 0x000000083f1f7292 */ /* 0x000fe4000f8e333f */
[----:B------:R-:W-:Y:S01]  /*08a0*/  UISETP.GT.U32.AND UP2, UPT, UR26, UR25, UPT ;  /* 0x000000191a00728c */ /* 0x000fe2000bf44070 */
[----:B-1----:R-:W-:Y:S01]  /*08b0*/  R2UR UR33, R2 ;  /* 0x00000000022172ca */ /* 0x002fe200000e0000 */
[----:B------:R-:W-:-:S03]  /*08c0*/  ULOP3.LUT UR32, URZ, UR7, URZ, 0x33, !UPT ;  /* 0x000000073f207292 */ /* 0x000fc6000f8e333f */
[----:B------:R-:W-:-:S04]  /*08d0*/  @!UP1 UIADD3 UR5, UR5, -UR27, URZ ;  /* 0x8000001b05059290 */ /* 0x000fc8000fffe03f */
[----:B------:R-:W-:Y:S02]  /*08e0*/  UISETP.GT.U32.AND UP6, UPT, UR27, UR5, UPT ;  /* 0x000000051b00728c */ /* 0x000fe4000bfc4070 */
[----:B------:R-:W-:Y:S02]  /*08f0*/  @!UP2 UIADD3 UR25, UR25, -UR26, URZ ;  /* 0x8000001a1919a290 */ /* 0x000fe4000fffe03f */
[----:B------:R-:W-:Y:S01]  /*0900*/  UISETP.NE.AND UP2, UPT, UR7, URZ, UPT ;  /* 0x0000003f0700728c */ /* 0x000fe2000bf45270 */
[----:B--2---:R-:W-:Y:S01]  /*0910*/  R2UR UR12, R0 ;  /* 0x00000000000c72ca */ /* 0x004fe200000e0000 */
[----:B------:R-:W-:Y:S01]  /*0920*/  UISETP.GT.U32.AND UP1, UPT, UR26, UR25, UPT ;  /* 0x000000191a00728c */ /* 0x000fe2000bf24070 */
[----:B------:R-:W-:Y:S01]  /*0930*/  ISETP.NE.AND P1, PT, RZ, UR33, PT ;  /* 0x00000021ff007c0c */ /* 0x000fe2000bf25270 */
[----:B------:R-:W-:-:S03]  /*0940*/  USHF.R.S32.HI UR4, URZ, 0x1f, UR33 ;  /* 0x0000001f3f047899 */ /* 0x000fc60008011421 */
[----:B------:R-:W-:Y:S02]  /*0950*/  @!UP6 UIADD3 UR5, UR5, -UR27, URZ ;  /* 0x8000001b0505e290 */ /* 0x000fe4000fffe03f */
[----:B------:R-:W-:Y:S02]  /*0960*/  UISETP.GE.AND UP6, UPT, UR6, URZ, UPT ;  /* 0x0000003f0600728c */ /* 0x000fe4000bfc6270 */
[----:B------:R-:W-:Y:S02]  /*0970*/  @!UP5 UIADD3 UR5, -UR5, URZ, URZ ;  /* 0x0000003f0505d290 */ /* 0x000fe4000fffe13f */
[----:B------:R-:W-:Y:S02]  /*0980*/  @!UP1 UIADD3 UR25, UR25, -UR26, URZ ;  /* 0x8000001a19199290 */ /* 0x000fe4000fffe03f */
[----:B------:R-:W-:Y:S02]  /*0990*/  ULEA.HI UR4, UR4, UR33, URZ, 0x2 ;  /* 0x0000002104047291 */ /* 0x000fe4000f8f103f */
[----:B------:R-:W-:-:S02]  /*09a0*/  USEL UR5, UR31, UR5, !UP4 ;  /* 0x000000051f057287 */ /* 0x000fc4000e000000 */
[----:B------:R-:W-:Y:S02]  /*09b0*/  ULOP3.LUT UR4, UR4, 0xfffffffc, URZ, 0xc0, !UPT ;  /* 0xfffffffc04047892 */ /* 0x000fe4000f8ec03f */
[----:B------:R-:W-:Y:S02]  /*09c0*/  @!UP6 UIADD3 UR25, -UR25, URZ, URZ ;  /* 0x0000003f1919e290 */ /* 0x000fe4000fffe13f */
[----:B------:R-:W-:Y:S02]  /*09d0*/  UIADD3 UR5, UR11, -UR5, URZ ;  /* 0x800000050b057290 */ /* 0x000fe4000fffe03f */
[----:B------:R-:W-:Y:S02]  /*09e0*/  USEL UR25, UR32, UR25, !UP2 ;  /* 0x0000001920197287 */ /* 0x000fe4000d000000 */
[----:B------:R-:W-:Y:S02]  /*09f0*/  UIADD3 UR55, UR33, -UR4, URZ ;  /* 0x8000000421377290 */ /* 0x000fe4000fffe03f */
[----:B------:R-:W-:-:S02]  /*0a00*/  UIADD3 UR25, UR6, -UR25, URZ ;  /* 0x8000001906197290 */ /* 0x000fc4000fffe03f */
[----:B------:R-:W-:Y:S02]  /*0a10*/  UISETP.NE.AND UP1, UPT, UR12, URZ, UPT ;  /* 0x0000003f0c00728c */ /* 0x000fe4000bf25270 */
[----:B------:R-:W-:Y:S02]  /*0a20*/  UIMAD UR24, UR5, UR25, URZ ;  /* 0x00000019051872a4 */ /* 0x000fe4000f8e023f */
[----:B------:R-:W-:Y:S02]  /*0a30*/  USEL UR4, UR25, UR5, !UP3 ;  /* 0x0000000519047287 */ /* 0x000fe4000d800000 */
[----:B------:R-:W-:Y:S02]  /*0a40*/  USHF.R.S32.HI UR25, URZ, 0x1f, UR24 ;  /* 0x0000001f3f197899 */ /* 0x000fe40008011418 */
[----:B------:R-:W-:Y:S01]  /*0a50*/  USHF.R.S32.HI UR5, URZ, 0x1f, UR4 ;  /* 0x0000001f3f057899 */ /* 0x000fe20008011404 */
[----:B------:R-:W-:Y:S01]  /*0a60*/  IMAD.U32 R6, RZ, RZ, UR24 ;  /* 0x00000018ff067e24 */ /* 0x000fe2000f8e00ff */
[----:B------:R-:W-:Y:S01]  /*0a70*/  UISETP.EQ.AND UP5, UPT, UR55, 0x3, !UP1 ;  /* 0x000000033700788c */ /* 0x000fe2000cfa2270 */
[----:B------:R-:W-:-:S02]  /*0a80*/  IMAD.U32 R4, RZ, RZ, UR4 ;  /* 0x00000004ff047e24 */ /* 0x000fc4000f8e00ff */
[----:B------:R-:W-:Y:S01]  /*0a90*/  IMAD.U32 R7, RZ, RZ, UR25 ;  /* 0x00000019ff077e24 */ /* 0x000fe2000f8e00ff */
[----:B------:R-:W-:Y:S01]  /*0aa0*/  USEL UR54, UR54, 0x2, UP5 ;  /* 0x0000000236367887 */ /* 0x000fe2000a800000 */
[----:B------:R-:W-:Y:S01]  /*0ab0*/  IMAD.U32 R5, RZ, RZ, UR5 ;  /* 0x00000005ff057e24 */ /* 0x000fe2000f8e00ff */
[----:B------:R-:W-:Y:S10]  /*0ac0*/  @P1 BRA `(.L_x_1) ;  /* 0x0000000000841947 */ /* 0x000ff40003800000 */
[----:B------:R-:W-:Y:S01]  /*0ad0*/  ELECT P1, URZ, PT ;  /* 0x00000000003f782f */ /* 0x000fe20003820000 */
[----:B------:R-:W-:-:S12]  /*0ae0*/  BSSY B0, `(.L_x_1) ;  /* 0x000001f000007945 */ /* 0x000fd80003800000 */
[----:B------:R-:W-:Y:S05]  /*0af0*/  @!P1 BRA `(.L_x_2) ;  /* 0x0000000000749947 */ /* 0x000fea0003800000 */
[----:B------:R-:W1:Y:S01]  /*0b00*/  S2UR UR6, SR_CgaCtaId ;  /* 0x00000000000679c3 */ /* 0x000e620000008800 */
[----:B------:R-:W-:Y:S01]  /*0b10*/  UMOV UR4, 0x400 ;  /* 0x0000040000047882 */ /* 0x000fe20000000000 */
[----:B------:R-:W-:Y:S01]  /*0b20*/  UMOV UR5, 0x1 ;  /* 0x0000000100057882 */ /* 0x000fe20000000000 */
[----:B------:R-:W-:Y:S02]  /*0b30*/  UMOV UR24, 0x140 ;  /* 0x0000014000187882 */ /* 0x000fe40000000000 */
[----:B------:R-:W-:-:S04]  /*0b40*/  UIADD3 UR24, -UR24, 0x100000, URZ ;  /* 0x0010000018187890 */ /* 0x000fc8000fffe13f */
[----:B------:R-:W-:Y:S02]  /*0b50*/  USHF.L.U32 UR25, UR24, 0xb, URZ ;  /* 0x0000000b18197899 */ /* 0x000fe4000800063f */
[----:B------:R-:W-:Y:S02]  /*0b60*/  USHF.L.U32 UR24, UR24, 0x1, URZ ;  /* 0x0000000118187899 */ /* 0x000fe4000800063f */
[----:B-1----:R-:W-:Y:S02]  /*0b70*/  ULEA UR6, UR6, UR4, 0x18 ;  /* 0x0000000406067291 */ /* 0x002fe4000f8ec03f */
[----:B------:R-:W-:-:S04]  /*0b80*/  UIADD3 UR4, -UR5, 0x100000, URZ ;  /* 0x0010000005047890 */ /* 0x000fc8000fffe13f */
[----:B------:R-:W-:Y:S02]  /*0b90*/  USHF.L.U32 UR5, UR4, 0xb, URZ ;  /* 0x0000000b04057899 */ /* 0x000fe4000800063f */
[----:B------:R-:W-:Y:S01]  /*0ba0*/  USHF.L.U32 UR4, UR4, 0x1, URZ ;  /* 0x0000000104047899 */ /* 0x000fe2000800063f */
[----:B------:R-:W1:Y:S11]  /*0bb0*/  FENCE.VIEW.ASYNC.S ;  /* 0x00000000000073c6 */ /* 0x000e760000000000 */
[----:B-1----:R1:W2:Y:S01]  /*0bc0*/  SYNCS.EXCH.64 URZ, [UR6+0x38400], UR4 ;  /* 0x03840004063f75b2 */ /* 0x0022a20008000100 */
[----:B------:R1:W3:Y:S01]  /*0bd0*/  SYNCS.EXCH.64 URZ, [UR6+0x38440], UR24 ;  /* 0x03844018063f75b2 */ /* 0x0002e20008000100 */
[----:B------:R1:W4:Y:S01]  /*0be0*/  SYNCS.EXCH.64 URZ, [UR6+0x38408], UR4 ;  /* 0x03840804063f75b2 */ /* 0x0003220008000100 */
[----:B------:R1:W1:Y:S01]  /*0bf0*/  SYNCS.EXCH.64 URZ, [UR6+0x38448], UR24 ;  /* 0x03844818063f75b2 */ /* 0x0002620008000100 */
        /* <DEDUP_REMOVED lines=12> */
[----:B------:R-:W-:Y:S01]  /*0cc0*/  NOP ;  /* 0x0000000000007918 */ /* 0x000fe20000000000 */
.L_x_2:
[----:B-1----:R-:W-:Y:S05]  /*0cd0*/  BSYNC B0 ;  /* 0x0000000000007941 */ /* 0x002fea0003800000 */
.L_x_1:
[----:B------:R-:W1:Y:S01]  /*0ce0*/  SHFL.IDX PT, R0, R13, RZ, 0x1f ;  /* 0x00001fff0d007589 */ /* 0x000e6200000e0000 */
[----:B------:R-:W-:Y:S01]  /*0cf0*/  UIADD3 UR33, UR12, -0x1, URZ ;  /* 0xffffffff0c217890 */ /* 0x000fe2000fffe03f */
[----:B------:R-:W-:Y:S01]  /*0d00*/  NOP ;  /* 0x0000000000007918 */ /* 0x000fe20000000000 */
[----:B------:R-:W-:Y:S02]  /*0d10*/  UISETP.LT.U32.AND UP6, UPT, UR55, 0x2, !UP1 ;  /* 0x000000023700788c */ /* 0x000fe4000cfc1070 */
[----:B------:R-:W-:Y:S02]  /*0d20*/  UISETP.GE.U32.AND UP5, UPT, UR33, 0x2, UPT ;  /* 0x000000022100788c */ /* 0x000fe4000bfa6070 */
[----:B------:R-:W-:-:S04]  /*0d30*/  USEL UR53, URZ, 0x1, !UP6 ;  /* 0x000000013f357887 */ /* 0x000fc8000f000000 */
[----:B------:R-:W-:Y:S01]  /*0d40*/  USEL UR53, UR53, 0x2, UP5 ;  /* 0x0000000235357887 */ /* 0x000fe2000a800000 */
[----:B-1----:R-:W-:-:S13]  /*0d50*/  ISETP.NE.AND P1, PT, R0, RZ, PT ;  /* 0x000000ff0000720c */ /* 0x002fda0003f25270 */
[----:B------:R-:W-:Y:S05]  /*0d60*/  @P1 BRA `(.L_x_3) ;  /* 0x0000000000581947 */ /* 0x000fea0003800000 */
[----:B------:R-:W1:Y:S01]  /*0d70*/  S2UR UR5, SR_CgaCtaId ;  /* 0x00000000000579c3 */ /* 0x000e620000008800 */
[----:B------:R-:W-:Y:S01]  /*0d80*/  UMOV UR4, 0x400 ;  /* 0x0000040000047882 */ /* 0x000fe20000000000 */
[----:B------:R-:W-:Y:S01]  /*0d90*/  UMOV UR24, 0x1 ;  /* 0x0000000100187882 */ /* 0x000fe20000000000 */
[----:B------:R-:W-:Y:S01]  /*0da0*/  UMOV UR11, 0x100 ;  /* 0x00000100000b7882 */ /* 0x000fe20000000000 */
[----:B------:R-:W-:-:S04]  /*0db0*/  UIADD3 UR24, -UR24, 0x100000, URZ ;  /* 0x0010000018187890 */ /* 0x000fc8000fffe13f */
[----:B------:R-:W-:Y:S02]  /*0dc0*/  USHF.L.U32 UR25, UR24, 0xb, URZ ;  /* 0x0000000b18197899 */ /* 0x000fe4000800063f */
[----:B------:R-:W-:Y:S01]  /*0dd0*/  USHF.L.U32 UR24, UR24, 0x1, URZ ;  /* 0x0000000118187899 */ /* 0x000fe2000800063f */
[----:B------:R-:W-:Y:S01]  /*0de0*/  ELECT P1, URZ, PT ;  /* 0x00000000003f782f */ /* 0x000fe20003820000 */
[----:B-1----:R-:W-:Y:S02]  /*0df0*/  ULEA UR6, UR5, UR4, 0x18 ;  /* 0x0000000405067291 */ /* 0x002fe4000f8ec03f */
[----:B------:R-:W-:-:S04]  /*0e00*/  UIADD3 UR4, -UR11, 0x100000, URZ ;  /* 0x001000000b047890 */ /* 0x000fc8000fffe13f */
[----:B------:R-:W-:Y:S02]  /*0e10*/  USHF.L.U32 UR5, UR4, 0xb, URZ ;  /* 0x0000000b04057899 */ /* 0x000fe4000800063f */
[----:B------:R-:W-:Y:S01]  /*0e20*/  USHF.L.U32 UR4, UR4, 0x1, URZ ;  /* 0x0000000104047899 */ /* 0x000fe2000800063f */
[----:B------:R-:W1:Y:S03]  /*0e30*/  FENCE.VIEW.ASYNC.S ;  /* 0x00000000000073c6 */ /* 0x000e660000000000 */
[----:B-1----:R1:W1:Y:S08]  /*0e40*/  SYNCS.EXCH.64 URZ, [UR6+0x38480], UR24 ;  /* 0x03848018063f75b2 */ /* 0x0022700008000100 */
        /* <DEDUP_REMOVED lines=8> */
.L_x_3:
[----:B------:R-:W2:Y:S01]  /*0ed0*/  SHFL.IDX PT, R0, R13, RZ, 0x1f ;  /* 0x00001fff0d007589 */ /* 0x000ea200000e0000 */
[----:B------:R-:W-:Y:S01]  /*0ee0*/  UISETP.EQ.AND UP6, UPT, UR55, 0x2, !UP1 ;  /* 0x000000023700788c */ /* 0x000fe2000cfc2270 */
[----:B------:R-:W-:-:S03]  /*0ef0*/  NOP ;  /* 0x0000000000007918 */ /* 0x000fc60000000000 */
[----:B------:R-:W-:-:S04]  /*0f00*/  USEL UR52, URZ, 0x1, !UP6 ;  /* 0x000000013f347887 */ /* 0x000fc8000f000000 */
[----:B------:R-:W-:Y:S01]  /*0f10*/  USEL UR52, UR52, 0x2, UP5 ;  /* 0x0000000234347887 */ /* 0x000fe2000a800000 */
[----:B--2---:R-:W-:-:S13]  /*0f20*/  ISETP.NE.AND P1, PT, R0, RZ, PT ;  /* 0x000000ff0000720c */ /* 0x004fda0003f25270 */
[----:B------:R-:W-:Y:S05]  /*0f30*/  @P1 BRA `(.L_x_4) ;  /* 0x0000000000581947 */ /* 0x000fea0003800000 */
[----:B-1----:R-:W1:Y:S01]  /*0f40*/  S2UR UR5, SR_CgaCtaId ;  /* 0x00000000000579c3 */ /* 0x002e620000008800 */
[----:B------:R-:W-:Y:S01]  /*0f50*/  UMOV UR4, 0x400 ;  /* 0x0000040000047882 */ /* 0x000fe20000000000 */
[----:B------:R-:W-:Y:S01]  /*0f60*/  UMOV UR11, 0x20 ;  /* 0x00000020000b7882 */ /* 0x000fe20000000000 */
[----:B------:R-:W-:Y:S01]  /*0f70*/  UMOV UR24, 0x100 ;  /* 0x0000010000187882 */ /* 0x000fe20000000000 */
[----:B------:R-:W-:Y:S01]  /*0f80*/  ELECT P1, URZ, PT ;  /* 0x00000000003f782f */ /* 0x000fe20003820000 */
        /* <DEDUP_REMOVED lines=8> */
[----:B-1----:R2:W1:Y:S01]  /*1010*/  SYNCS.EXCH.64 URZ, [UR6+0x384c0], UR4 ;  /* 0x0384c004063f75b2 */ /* 0x0024620008000100 */
[----:B------:R2:W1:Y:S01]  /*1020*/  SYNCS.EXCH.64 URZ, [UR6+0x384e0], UR24 ;  /* 0x0384e018063f75b2 */ /* 0x0004620008000100 */
[----:B------:R2:W1:Y:S01]  /*1030*/  SYNCS.EXCH.64 URZ, [UR6+0x384c8], UR4 ;  /* 0x0384c804063f75b2 */ /* 0x0004620008000100 */
[----:B------:R2:W1:Y:S01]  /*1040*/  SYNCS.EXCH.64 URZ, [UR6+0x384e8], UR24 ;  /* 0x0384e818063f75b2 */ /* 0x0004620008000100 */
[----:B------:R2:W1:Y:S01]  /*1050*/  SYNCS.EXCH.64 URZ, [UR6+0x384d0], UR4 ;  /* 0x0384d004063f75b2 */ /* 0x0004620008000100 */
[----:B------:R2:W1:Y:S01]  /*1060*/  SYNCS.EXCH.64 URZ, [UR6+0x384f0], UR24 ;  /* 0x0384f018063f75b2 */ /* 0x0004620008000100 */
[----:B------:R2:W1:Y:S01]  /*1070*/  SYNCS.EXCH.64 URZ, [UR6+0x384d8], UR4 ;  /* 0x0384d804063f75b2 */ /* 0x0004620008000100 */
[----:B------:R2:W1:Y:S02]  /*1080*/  SYNCS.EXCH.64 URZ, [UR6+0x384f8], UR24 ;  /* 0x0384f818063f75b2 */ /* 0x0004640008000100 */
[----:B--2---:R-:W-:Y:S01]  /*1090*/  NOP ;  /* 0x0000000000007918 */ /* 0x004fe20000000000 */
.L_x_4:
[----:B------:R-:W2:Y:S01]  /*10a0*/  SHFL.IDX PT, R0, R13, RZ, 0x1f ;  /* 0x00001fff0d007589 */ /* 0x000ea200000e0000 */
[----:B------:R-:W-:Y:S01]  /*10b0*/  ELECT P1, URZ, PT ;  /* 0x00000000003f782f */ /* 0x000fe20003820000 */
[----:B------:R-:W3:Y:S01]  /*10c0*/  LDC.64 R14, c[0x0][0x8f8] ;  /* 0x00023e00ff0e7b82 */ /* 0x000ee20000000a00 */
[----:B-1----:R-:W-:Y:S01]  /*10d0*/  UMOV UR4, 0x20 ;  /* 0x0000002000047882 */ /* 0x002fe20000000000 */
[----:B------:R-:W-:Y:S01]  /*10e0*/  NOP ;  /* 0x0000000000007918 */ /* 0x000fe20000000000 */
[----:B------:R-:W-:Y:S01]  /*10f0*/  ULDC UR41, c[0x0][0xc] ;  /* 0x0000030000297ab9 */ /* 0x000fe20000000800 */
[----:B------:R-:W-:Y:S02]  /*1100*/  IMAD.MOV.U32 R16, RZ, RZ, -0x1 ;  /* 0xffffffffff107424 */ /* 0x000fe400078e00ff */
[----:B------:R-:W-:Y:S02]  /*1110*/  IMAD.MOV.U32 R17, RZ, RZ, -0x1 ;  /* 0xffffffffff117424 */ /* 0x000fe400078e00ff */
[----:B------:R-:W-:Y:S01]  /*1120*/  IMAD.MOV.U32 R18, RZ, RZ, -0x1 ;  /* 0xffffffffff127424 */ /* 0x000fe200078e00ff */
[----:B--2---:R-:W-:Y:S01]  /*1130*/  ISETP.NE.OR P1, PT, R0, RZ, !P1 ;  /* 0x000000ff0000720c */ /* 0x004fe20004f25670 */
[----:B------:R-:W-:-:S12]  /*1140*/  IMAD.U32 R0, RZ, RZ, UR9 ;  /* 0x00000009ff007e24 */ /* 0x000fd8000f8e00ff */
[----:B------:R-:W-:Y:S01]  /*1150*/  VOTEU.ALL UP5, P1 ;  /* 0x00000000003f7886 */ /* 0x000fe200008a0000 */
[----:B------:R-:W-:-:S04]  /*1160*/  VOTEU.ALL UP6, P1 ;  /* 0x00000000003f7886 */ /* 0x000fc800008c0000 */
[----:B------:R-:W1:Y:S01]  /*1170*/  @!UP5 S2UR UR11, SR_CgaCtaId ;  /* 0x00000000000bd9c3 */ /* 0x000e620000008800 */
[----:B------:R-:W-:Y:S01]  /*1180*/  @!UP5 UMOV UR6, 0x400 ;  /* 0x000004000006d882 */ /* 0x000fe20000000000 */
[----:B------:R-:W-:-:S04]  /*1190*/  @!UP5 UIADD3 UR4, -UR4, 0x100000, URZ ;  /* 0x001000000404d890 */ /* 0x000fc8000fffe13f */
[----:B------:R-:W-:Y:S02]  /*11a0*/  @!UP5 USHF.L.U32 UR5, UR4, 0xb, URZ ;  /* 0x0000000b0405d899 */ /* 0x000fe4000800063f */
[----:B------:R-:W-:Y:S02]  /*11b0*/  @!UP5 USHF.L.U32 UR4, UR4, 0x1, URZ ;  /* 0x000000010404d899 */ /* 0x000fe4000800063f */
[----:B-1----:R-:W-:Y:S01]  /*11c0*/  @!UP5 ULEA UR6, UR11, UR6, 0x18 ;  /* 0x000000060b06d291 */ /* 0x002fe2000f8ec03f */
[----:B------:R-:W-:Y:S01]  /*11d0*/  VOTEU.ALL UP5, P1 ;  /* 0x00000000003f7886 */ /* 0x000fe200008a0000 */
[----:B---3--:R-:W-:Y:S01]  /*11e0*/  ISETP.LE.U32.AND P1, PT, R14, UR10, PT ;  /* 0x0000000a0e007c0c */ /* 0x008fe2000bf23070 */
[----:B------:R-:W-:-:S03]  /*11f0*/  UMOV UR11, URZ ;  /* 0x0000003f000b7c82 */ /* 0x000fc60008000000 */
[----:B------:R-:W-:Y:S01]  /*1200*/  ISETP.GE.U32.AND.EX P1, PT, R0, R15, PT, P1 ;  /* 0x0000000f0000720c */ /* 0x000fe20003f26110 */
[----:B------:R-:W1:Y:S05]  /*1210*/  FENCE.VIEW.ASYNC.S ;  /* 0x00000000000073c6 */ /* 0x000e6a0000000000 */
[----:B-1----:R-:W4:Y:S01]  /*1220*/  @!UP5 SYNCS.EXCH.64 URZ, [UR6+0x38500], UR4 ;  /* 0x03850004063fd5b2 */ /* 0x002f220008000100 */
[----:B------:R1:W4:Y:S01]  /*1230*/  @!UP6 SYNCS.EXCH.64 URZ, [UR6+0x38508], UR4 ;  /* 0x03850804063fe5b2 */ /* 0x0003220008000100 */
[----:B------:R-:W-:Y:S01]  /*1240*/  NOP ;  /* 0x0000000000007918 */ /* 0x000fe20000000000 */
[----:B-1----:R-:W-:Y:S01]  /*1250*/  ULDC.U8 UR4, c[0x0][0x900] ;  /* 0x0002400000047ab9 */ /* 0x002fe20000000000 */
[----:B------:R-:W-:Y:S01]  /*1260*/  UMOV UR6, URZ ;  /* 0x0000003f00067c82 */ /* 0x000fe20008000000 */
[----:B----4-:R-:W-:Y:S01]  /*1270*/  BAR.SYNC.DEFER_BLOCKING 0x0 ;  /* 0x0000000000007b1d */ /* 0x010fe20000010000 */
[----:B------:R-:W-:-:S04]  /*1280*/  ISETP.NE.AND P2, PT, RZ, UR4, PT ;  /* 0x00000004ff007c0c */ /* 0x000fc8000bf45270 */
[----:B------:R-:W-:Y:S01]  /*1290*/  P2R R20, PR, RZ, 0x4 ;  /* 0x00000004ff147803 */ /* 0x000fe20000000000 */
[----:B------:R-:W-:Y:S01]  /*12a0*/  UMOV UR5, URZ ;  /* 0x0000003f00057c82 */ /* 0x000fe20008000000 */
[----:B------:R-:W-:-:S07]  /*12b0*/  UMOV UR4, URZ ;  /* 0x0000003f00047c82 */ /* 0x000fce0008000000 */
[----:B------:R-:W-:Y:S05]  /*12c0*/  @P2 BRA P1, `(.L_x_5) ;  /* 0x0000001400f42947 */ /* 0x000fea0000800000 */
[----:B------:R-:W-:Y:S01]  /*12d0*/  IMAD.U32 R15, RZ, RZ, UR9 ;  /* 0x00000009ff0f7e24 */ /* 0x000fe2000f8e00ff */
[----:B------:R-:W-:Y:S01]  /*12e0*/  ISETP.LE.U32.AND P1, PT, R6, UR10, PT ;  /* 0x0000000a06007c0c */ /* 0x000fe2000bf23070 */
[----:B------:R-:W-:Y:S01]  /*12f0*/  UMOV UR5, URZ ;  /* 0x0000003f00057c82 */ /* 0x000fe20008000000 */
[----:B------:R-:W-:Y:S01]  /*1300*/  UMOV UR4, URZ ;  /* 0x0000003f00047c82 */ /* 0x000fe20008000000 */
[----:B------:R-:W-:Y:S01]  /*1310*/  UMOV UR11, URZ ;  /* 0x0000003f000b7c82 */ /* 0x000fe20008000000 */
[----:B------:R-:W-:Y:S01]  /*1320*/  ISETP.GE.U32.AND.EX P1, PT, R15, R7, PT, P1 ;  /* 0x000000070f00720c */ /* 0x000fe20003f26110 */
[----:B------:R-:W-:-:S12]  /*1330*/  UMOV UR6, URZ ;  /* 0x0000003f00067c82 */ /* 0x000fd80008000000 */
[----:B------:R-:W-:Y:S05]  /*1340*/  @!P1 BRA `(.L_x_6) ;  /* 0x0000001000c09947 */ /* 0x000fea0003800000 */
[----:B------:R-:W-:Y:S01]  /*1350*/  IADD3 R2, R34, 0x20, RZ ;  /* 0x0000002022027810 */ /* 0x000fe20007ffe0ff */
[----:B------:R-:W-:Y:S02]  /*1360*/  IMAD.MOV.U32 R0, RZ, RZ, R34 ;  /* 0x000000ffff007224 */ /* 0x000fe400078e0022 */
[----:B-----5:R-:W-:Y:S01]  /*1370*/  IMAD.MOV.U32 R12, RZ, RZ, R8 ;  /* 0x000000ffff0c7224 */ /* 0x020fe200078e0008 */
[----:B------:R-:W-:Y:S01]  /*1380*/  ISETP.GE.AND P1, PT, R2, R3, PT ;  /* 0x000000030200720c */ /* 0x000fe20003f26270 */
[----:B------:R-:W-:-:S12]  /*1390*/  IMAD.MOV.U32 R17, RZ, RZ, R9 ;  /* 0x000000ffff117224 */ /* 0x000fd800078e0009 */
[----:B------:R-:W1:Y:S01]  /*13a0*/  @!P1 LDC.64 R14, c[0x0][0x918] ;  /* 0x00024600ff0e9b82 */ /* 0x000e620000000a00 */
[----:B------:R-:W-:Y:S01]  /*13b0*/  @!P1 VIADD R7, R0, 0x20 ;  /* 0x0000002000079836 */ /* 0x000fe20000000000 */
[----:B------:R-:W-:Y:S02]  /*13c0*/  UIADD3 UR16, UP5, UR16, -0x1, URZ ;  /* 0xffffffff10107890 */ /* 0x000fe4000ffbe03f */
[----:B------:R-:W-:Y:S01]  /*13d0*/  UIADD3 UR14, UP6, UR14, -0x1, URZ ;  /* 0xffffffff0e0e7890 */ /* 0x000fe2000ffde03f */
[----:B------:R-:W-:Y:S01]  /*13e0*/  BSSY B0, `(.L_x_7) ;  /* 0x000004f000007945 */ /* 0x000fe20003800000 */
[----:B------:R-:W-:Y:S01]  /*13f0*/  UIADD3.X UR17, UR17, -0x1, URZ, UP5, !UPT ;  /* 0xffffffff11117890 */ /* 0x000fe2000affe43f */
[----:B-1----:R-:W-:-:S05]  /*1400*/  @!P1 IMAD.WIDE R14, R7, 0xc, R14 ;  /* 0x0000000c070e9825 */ /* 0x002fca00078e020e */
[----:B------:R1:W5:Y:S04]  /*1410*/  @!P1 LDG.E R8, desc[UR58][R14.64] ;  /* 0x0000003a0e089981 */ /* 0x000368000c1e1900 */
[----:B------:R1:W5:Y:S01]  /*1420*/  @!P1 LDG.E R9, desc[UR58][R14.64+0x4] ;  /* 0x0000043a0e099981 */ /* 0x000362000c1e1900 */
[----:B------:R-:W-:Y:S01]  /*1430*/  ISETP.GE.AND P1, PT, R0, R3, PT ;  /* 0x000000030000720c */ /* 0x000fe20003f26270 */
[----:B------:R-:W-:Y:S01]  /*1440*/  UIADD3.X UR15, UR15, -0x1, URZ, UP6, !UPT ;  /* 0xffffffff0f0f7890 */ /* 0x000fe2000b7fe43f */
[----:B------:R-:W-:Y:S01]  /*1450*/  CS2R R6, SRZ ;  /* 0x0000000000067805 */ /* 0x000fe2000001ff00 */
[----:B------:R-:W-:Y:S01]  /*1460*/  UIADD3 UR4, UR8, -0x1, URZ ;  /* 0xffffffff08047890 */ /* 0x000fe2000fffe03f */
[----:B------:R-:W-:Y:S01]  /*1470*/  IMAD.MOV.U32 R27, RZ, RZ, 0x7fffffff ;  /* 0x7fffffffff1b7424 */ /* 0x000fe200078e00ff */
[----:B------:R-:W-:Y:S01]  /*1480*/  UIADD3 UR5, UR7, -0x1, URZ ;  /* 0xffffffff07057890 */ /* 0x000fe2000fffe03f */
[----:B------:R-:W-:-:S07]  /*1490*/  IMAD.MOV.U32 R29, RZ, RZ, RZ ;  /* 0x000000ffff1d7224 */ /* 0x000fce00078e00ff */
[----:B-1----:R-:W-:Y:S05]  /*14a0*/  @P1 BRA `(.L_x_8) ;  /* 0x0000000400081947 */ /* 0x002fea0003800000 */
[----:B------:R-:W-:Y:S02]  /*14b0*/  PLOP3.LUT P3, PT, PT, PT, UP0, 0x80, 0x0 ;  /* 0x000000000000781c */ /* 0x000fe40003f6f008 */
[C---:B------:R-:W-:Y:S02]  /*14c0*/  IADD3 R21, P2, R17.reuse, UR16, RZ ;  /* 0x0000001011157c10 */ /* 0x040fe4000ff5e0ff */
[C---:B------:R-:W-:Y:S02]  /*14d0*/  IADD3 R23, P1, R12.reuse, UR14, RZ ;  /* 0x0000000e0c177c10 */ /* 0x040fe4000ff3e0ff */
[----:B------:R-:W-:Y:S02]  /*14e0*/  LEA.HI.X.SX32 R22, R17, UR17, 0x1, P2 ;  /* 0x0000001111167c11 */ /* 0x000fe400090f0eff */
[----:B------:R-:W-:-:S05]  /*14f0*/  LEA.HI.X.SX32 R12, R12, UR15, 0x1, P1 ;  /* 0x0000000f0c0c7c11 */ /* 0x000fca00088f0eff */
[----:B------:R-:W-:Y:S05]  /*1500*/  @!P3 BRA `(.L_x_9) ;  /* 0x000000000030b947 */ /* 0x000fea0003800000 */
[----:B------:R-:W-:Y:S02]  /*1510*/  ULDC UR6, c[0x0][0x8dc] ;  /* 0x0002370000067ab9 */ /* 0x000fe40000000800 */
[----:B------:R-:W-:-:S05]  /*1520*/  IADD3 R17, P1, R23, UR6, RZ ;  /* 0x0000000617117c10 */ /* 0x000fca000ff3e0ff */
[----:B------:R-:W-:-:S04]  /*1530*/  IMAD.X R23, RZ, RZ, R12, P1 ;  /* 0x000000ffff177224 */ /* 0x000fc800008e060c */
[----:B------:R-:W-:-:S04]  /*1540*/  IMAD.WIDE.U32 R4, R23, UR20, RZ ;  /* 0x0000001417047c25 */ /* 0x000fc8000f8e00ff */
[----:B------:R-:W-:-:S04]  /*1550*/  IMAD.WIDE.U32 R14, P1, R17, UR21, R4 ;  /* 0x00000015110e7c25 */ /* 0x000fc8000f820004 */
[----:B------:R-:W-:-:S04]  /*1560*/  IMAD.WIDE.U32 R4, R17, UR20, RZ ;  /* 0x0000001411047c25 */ /* 0x000fc8000f8e00ff */
[----:B------:R-:W-:Y:S01]  /*1570*/  IMAD.X R19, RZ, RZ, RZ, P1 ;  /* 0x000000ffff137224 */ /* 0x000fe200008e06ff */
[----:B------:R-:W-:Y:S01]  /*1580*/  IADD3 RZ, P1, R5, R14, RZ ;  /* 0x0000000e05ff7210 */ /* 0x000fe20007f3e0ff */
[----:B------:R-:W-:-:S04]  /*1590*/  IMAD.MOV.U32 R18, RZ, RZ, R15 ;  /* 0x000000ffff127224 */ /* 0x000fc800078e000f */
[----:B------:R-:W-:-:S04]  /*15a0*/  IMAD.WIDE.U32.X R4, R23, UR21, R18, P1 ;  /* 0x0000001517047c25 */ /* 0x000fc800088e0412 */
[----:B------:R-:W-:Y:S01]  /*15b0*/  IMAD.MOV.U32 R23, RZ, RZ, R4 ;  /* 0x000000ffff177224 */ /* 0x000fe200078e0004 */
[----:B------:R-:W-:-:S07]  /*15c0*/  MOV R12, R5 ;  /* 0x00000005000c7202 */ /* 0x000fce0000000f00 */
.L_x_9:
        /* <DEDUP_REMOVED lines=11> */
[----:B------:R-:W-:Y:S02]  /*1680*/  IMAD.MOV.U32 R21, RZ, RZ, R4 ;  /* 0x000000ffff157224 */ /* 0x000fe400078e0004 */
[----:B------:R-:W-:-:S07]  /*1690*/  IMAD.MOV.U32 R22, RZ, RZ, R5 ;  /* 0x000000ffff167224 */ /* 0x000fce00078e0005 */
.L_x_10:
[----:B------:R-:W-:Y:S02]  /*16a0*/  SHF.R.U64 R4, R21, UR28, R22 ;  /* 0x0000001c15047c19 */ /* 0x000fe40008001216 */
[----:B------:R-:W-:-:S03]  /*16b0*/  SHF.R.U64 R5, R23, UR18, R12 ;  /* 0x0000001217057c19 */ /* 0x000fc6000800120c */
[----:B------:R-:W-:Y:S02]  /*16c0*/  VIADD R14, R4, UR5 ;  /* 0x00000005040e7c36 */ /* 0x000fe40008000000 */
[----:B------:R-:W-:-:S03]  /*16d0*/  VIADD R17, R5, UR4 ;  /* 0x0000000405117c36 */ /* 0x000fc60008000000 */
[----:B------:R-:W-:Y:S02]  /*16e0*/  IABS R12, R14 ;  /* 0x0000000e000c7213 */ /* 0x000fe40000000000 */
[----:B------:R-:W-:-:S03]  /*16f0*/  IABS R15, R17 ;  /* 0x00000011000f7213 */ /* 0x000fc60000000000 */
[----:B------:R-:W-:-:S04]  /*1700*/  IMAD.HI.U32 R5, R12, UR19, RZ ;  /* 0x000000130c057c27 */ /* 0x000fc8000f8e00ff */
[----:B------:R-:W-:-:S04]  /*1710*/  IMAD.HI.U32 R4, R15, UR13, RZ ;  /* 0x0000000d0f047c27 */ /* 0x000fc8000f8e00ff */
[----:B------:R-:W-:Y:S02]  /*1720*/  IMAD R5, R5, UR30, R12 ;  /* 0x0000001e05057c24 */ /* 0x000fe4000f8e020c */
[----:B------:R-:W-:Y:S02]  /*1730*/  IMAD R4, R4, UR29, R15 ;  /* 0x0000001d04047c24 */ /* 0x000fe4000f8e020f */
[----:B------:R-:W-:Y:S01]  /*1740*/  IMAD.U32 R15, RZ, RZ, UR31 ;  /* 0x0000001fff0f7e24 */ /* 0x000fe2000f8e00ff */
[----:B------:R-:W-:Y:S01]  /*1750*/  ISETP.LT.U32.AND P2, PT, R5, UR26, PT ;  /* 0x0000001a05007c0c */ /* 0x000fe2000bf41070 */
[----:B------:R-:W-:Y:S01]  /*1760*/  IMAD.U32 R12, RZ, RZ, UR32 ;  /* 0x00000020ff0c7e24 */ /* 0x000fe2000f8e00ff */
[----:B------:R-:W-:-:S11]  /*1770*/  ISETP.LT.U32.AND P1, PT, R4, UR27, PT ;  /* 0x0000001b04007c0c */ /* 0x000fd6000bf21070 */
[----:B------:R-:W-:Y:S01]  /*1780*/  @!P2 VIADD R5, R5, -UR26 ;  /* 0x8000001a0505ac36 */ /* 0x000fe20008000000 */
[----:B------:R-:W-:Y:S01]  /*1790*/  ISETP.GE.AND P2, PT, R17, RZ, PT ;  /* 0x000000ff1100720c */ /* 0x000fe20003f46270 */
[----:B------:R-:W-:Y:S01]  /*17a0*/  @!P1 VIADD R4, R4, -UR27 ;  /* 0x8000001b04049c36 */ /* 0x000fe20008000000 */
[----:B------:R-:W-:Y:S02]  /*17b0*/  ISETP.GE.AND P1, PT, R14, RZ, PT ;  /* 0x000000ff0e00720c */ /* 0x000fe40003f26270 */
[----:B------:R-:W-:Y:S02]  /*17c0*/  ISETP.LT.U32.AND P4, PT, R5, UR26, PT ;  /* 0x0000001a05007c0c */ /* 0x000fe4000bf81070 */
[----:B------:R-:W-:-:S11]  /*17d0*/  ISETP.LT.U32.AND P3, PT, R4, UR27, PT ;  /* 0x0000001b04007c0c */ /* 0x000fd6000bf61070 */
[----:B------:R-:W-:Y:S02]  /*17e0*/  @!P4 IADD3 R5, R5, -UR26, RZ ;  /* 0x8000001a0505cc10 */ /* 0x000fe4000fffe0ff */
[----:B------:R-:W-:Y:S01]  /*17f0*/  @!P3 VIADD R4, R4, -UR27 ;  /* 0x8000001b0404bc36 */ /* 0x000fe20008000000 */
[----:B------:R-:W-:Y:S02]  /*1800*/  PLOP3.LUT P3, PT, PT, PT, UP4, 0x80, 0x0 ;  /* 0x000000000000781c */ /* 0x000fe40003f6f048 */
[----:B------:R-:W-:Y:S01]  /*1810*/  @!P1 IMAD.MOV R5, RZ, RZ, -R5 ;  /* 0x000000ffff059224 */ /* 0x000fe200078e0a05 */
[----:B------:R-:W-:Y:S01]  /*1820*/  PLOP3.LUT P4, PT, PT, PT, UP2, 0x80, 0x0 ;  /* 0x000000000000781c */ /* 0x000fe20003f8f028 */
[----:B------:R-:W-:Y:S01]  /*1830*/  @!P2 IMAD.MOV R4, RZ, RZ, -R4 ;  /* 0x000000ffff04a224 */ /* 0x000fe200078e0a04 */
[----:B------:R-:W-:Y:S02]  /*1840*/  PLOP3.LUT P1, PT, PT, PT, UP3, 0x80, 0x0 ;  /* 0x000000000000781c */ /* 0x000fe40003f2f038 */
[----:B------:R-:W-:-:S02]  /*1850*/  SEL R5, R12, R5, !P4 ;  /* 0x000000050c057207 */ /* 0x000fc40006000000 */
[----:B------:R-:W-:-:S03]  /*1860*/  SEL R4, R15, R4, !P3 ;  /* 0x000000040f047207 */ /* 0x000fc60005800000 */
[----:B------:R-:W-:Y:S02]  /*1870*/  IMAD.IADD R5, R14, 0x1, -R5 ;  /* 0x000000010e057824 */ /* 0x000fe400078e0a05 */
[----:B------:R-:W-:-:S04]  /*1880*/  IMAD.IADD R12, R17, 0x1, -R4 ;  /* 0x00000001110c7824 */ /* 0x000fc800078e0a04 */
[----:B------:R-:W-:Y:S01]  /*1890*/  IMAD R27, R12, R5, RZ ;  /* 0x000000050c1b7224 */ /* 0x000fe200078e02ff */
[----:B------:R-:W-:-:S04]  /*18a0*/  SEL R4, R5, R12, !P1 ;  /* 0x0000000c05047207 */ /* 0x000fc80004800000 */
[----:B------:R-:W-:Y:S02]  /*18b0*/  SHF.R.S32.HI R5, RZ, 0x1f, R4 ;  /* 0x0000001fff057819 */ /* 0x000fe40000011404 */
[----:B------:R-:W-:-:S07]  /*18c0*/  SHF.R.S32.HI R29, RZ, 0x1f, R27 ;  /* 0x0000001fff1d7819 */ /* 0x000fce000001141b */
.L_x_8:
[----:B------:R-:W-:Y:S05]  /*18d0*/  BSYNC B0 ;  /* 0x0000000000007941 */ /* 0x000fea0003800000 */
.L_x_7:
[----:B------:R-:W1:Y:S01]  /*18e0*/  SHFL.UP PT, R14, R27, 0x1, RZ ;  /* 0x042000001b0e7989 */ /* 0x000e6200000e00ff */
[C---:B------:R-:W-:Y:S02]  /*18f0*/  ISETP.NE.AND P2, PT, R34.reuse, RZ, PT ;  /* 0x000000ff2200720c */ /* 0x040fe40003f45270 */
[C---:B------:R-:W-:Y:S01]  /*1900*/  ISETP.GE.U32.AND P3, PT, R34.reuse, 0x2, PT ;  /* 0x000000022200780c */ /* 0x040fe20003f66070 */
[----:B------:R-:W2:Y:S01]  /*1910*/  SHFL.UP PT, R12, R29, 0x1, RZ ;  /* 0x042000001d0c7989 */ /* 0x000ea200000e00ff */
[C---:B------:R-:W-:Y:S02]  /*1920*/  ISETP.GE.U32.AND P4, PT, R34.reuse, 0x4, PT ;  /* 0x000000042200780c */ /* 0x040fe40003f86070 */
[C---:B------:R-:W-:Y:S02]  /*1930*/  ISETP.GE.U32.AND P5, PT, R34.reuse, 0x8, PT ;  /* 0x000000082200780c */ /* 0x040fe40003fa6070 */
[----:B------:R-:W-:Y:S02]  /*1940*/  ISETP.GE.U32.AND P6, PT, R34, 0x10, PT ;  /* 0x000000102200780c */ /* 0x000fe40003fc6070 */
[----:B-1----:R-:W-:-:S02]  /*1950*/  SEL R14, R14, RZ, P2 ;  /* 0x000000ff0e0e7207 */ /* 0x002fc40001000000 */
[----:B--2---:R-:W-:Y:S02]  /*1960*/  SEL R12, R12, RZ, P2 ;  /* 0x000000ff0c0c7207 */ /* 0x004fe40001000000 */
[----:B------:R-:W-:-:S05]  /*1970*/  IADD3 R19, P1, R14, R27, RZ ;  /* 0x0000001b0e137210 */ /* 0x000fca0007f3e0ff */
[----:B------:R-:W-:Y:S01]  /*1980*/  IMAD.X R21, R12, 0x1, R29, P1 ;  /* 0x000000010c157824 */ /* 0x000fe200008e061d */
[----:B------:R-:W1:Y:S04]  /*1990*/  SHFL.UP PT, R14, R19, 0x2, RZ ;  /* 0x04400000130e7989 */ /* 0x000e6800000e00ff */
[----:B------:R-:W2:Y:S01]  /*19a0*/  SHFL.UP PT, R12, R21, 0x2, RZ ;  /* 0x04400000150c7989 */ /* 0x000ea200000e00ff */
[----:B-1----:R-:W-:-:S04]  /*19b0*/  SEL R14, R14, RZ, P3 ;  /* 0x000000ff0e0e7207 */ /* 0x002fc80001800000 */
[----:B------:R-:W-:Y:S02]  /*19c0*/  IADD3 R15, P1, R14, R19, RZ ;  /* 0x000000130e0f7210 */ /* 0x000fe40007f3e0ff */
[----:B--2---:R-:W-:-:S03]  /*19d0*/  SEL R12, R12, RZ, P3 ;  /* 0x000000ff0c0c7207 */ /* 0x004fc60001800000 */
[----:B------:R-:W1:Y:S02]  /*19e0*/  SHFL.UP PT, R14, R15, 0x4, RZ ;  /* 0x048000000f0e7989 */ /* 0x000e6400000e00ff */
[----:B------:R-:W-:-:S05]  /*19f0*/  IMAD.X R17, R12, 0x1, R21, P1 ;  /* 0x000000010c117824 */ /* 0x000fca00008e0615 */
        /* <DEDUP_REMOVED lines=15> */
[----:B--2---:R-:W-:-:S04]  /*1af0*/  SEL R12, R12, RZ, P6 ;  /* 0x000000ff0c0c7207 */ /* 0x004fc80003000000 */
[----:B------:R-:W-:Y:S02]  /*1b00*/  IADD3.X R19, R12, R17, RZ, P1, !PT ;  /* 0x000000110c137210 */ /* 0x000fe40000ffe4ff */
[----:B------:R-:W-:-:S04]  /*1b10*/  ISETP.GT.U32.AND P1, PT, R18, UR10, PT ;  /* 0x0000000a12007c0c */ /* 0x000fc8000bf24070 */
[----:B------:R-:W-:-:S13]  /*1b20*/  ISETP.GT.U32.AND.EX P1, PT, R19, UR9, PT, P1 ;  /* 0x0000000913007c0c */ /* 0x000fda000bf24110 */
[----:B------:R-:W-:-:S04]  /*1b30*/  VOTE.ANY R12, PT, P1 ;  /* 0x00000000000c7806 */ /* 0x000fc800008e0100 */
[----:B------:R-:W-:-:S13]  /*1b40*/  ISETP.NE.AND P1, PT, R12, RZ, PT ;  /* 0x000000ff0c00720c */ /* 0x000fda0003f25270 */
[----:B------:R-:W-:Y:S05]  /*1b50*/  @P1 BRA `(.L_x_11) ;  /* 0x00000008006c1947 */ /* 0x000fea0003800000 */
[----:B------:R-:W1:Y:S01]  /*1b60*/  LDC R3, c[0x0][0x910] ;  /* 0x00024400ff037b82 */ /* 0x000e620000000800 */
[----:B------:R-:W-:Y:S01]  /*1b70*/  ULDC UR13, c[0x0][0x8f4] ;  /* 0x00023d00000d7ab9 */ /* 0x000fe20000000800 */
[----:B------:R-:W-:Y:S01]  /*1b80*/  ULDC UR6, c[0x0][0x8dc] ;  /* 0x0002370000067ab9 */ /* 0x000fe20000000800 */
[----:B------:R-:W-:Y:S01]  /*1b90*/  ULDC UR22, c[0x0][0x8d8] ;  /* 0x0002360000167ab9 */ /* 0x000fe20000000800 */
[----:B------:R-:W-:Y:S01]  /*1ba0*/  ULDC UR23, c[0x0][0x8f0] ;  /* 0x00023c0000177ab9 */ /* 0x000fe20000000800 */
[----:B------:R-:W-:Y:S01]  /*1bb0*/  ULDC.64 UR18, c[0x0][0x8d0] ;  /* 0x0002340000127ab9 */ /* 0x000fe20000000a00 */
[----:B------:R-:W-:-:S05]  /*1bc0*/  ULDC.64 UR20, c[0x0][0x8e8] ;  /* 0x00023a0000147ab9 */ /* 0x000fca0000000a00 */
.L_x_16:
[----:B------:R-:W-:Y:S02]  /*1bd0*/  IMAD.MOV.U32 R0, RZ, RZ, R2 ;  /* 0x000000ffff007224 */ /* 0x000fe400078e0002 */
[----:B------:R-:W-:Y:S02]  /*1be0*/  VIADD R2, R2, 0x20 ;  /* 0x0000002002027836 */ /* 0x000fe40000000000 */
[----:B-----5:R-:W-:Y:S02]  /*1bf0*/  IMAD.MOV.U32 R12, RZ, RZ, R8 ;  /* 0x000000ffff0c7224 */ /* 0x020fe400078e0008 */
[----:B------:R-:W-:Y:S01]  /*1c00*/  IMAD.MOV.U32 R17, RZ, RZ, R9 ;  /* 0x000000ffff117224 */ /* 0x000fe200078e0009 */
[----:B-1----:R-:W-:-:S13]  /*1c10*/  ISETP.GE.AND P1, PT, R2, R3, PT ;  /* 0x000000030200720c */ /* 0x002fda0003f26270 */
[----:B------:R-:W1:Y:S01]  /*1c20*/  @!P1 LDC.64 R6, c[0x0][0x918] ;  /* 0x00024600ff069b82 */ /* 0x000e620000000a00 */
[----:B------:R-:W-:Y:S01]  /*1c30*/  @!P1 VIADD R15, R0, 0x20 ;  /* 0x00000020000f9836 */ /* 0x000fe20000000000 */
[----:B------:R-:W-:Y:S01]  /*1c40*/  BSSY B0, `(.L_x_12) ;  /* 0x0000065000007945 */ /* 0x000fe20003800000 */
[----:B------:R-:W-:Y:S02]  /*1c50*/  IMAD.MOV.U32 R27, RZ, RZ, 0x7fffffff ;  /* 0x7fffffffff1b7424 */ /* 0x000fe400078e00ff */
[----:B-1----:R-:W-:-:S05]  /*1c60*/  @!P1 IMAD.WIDE R14, R15, 0xc, R6 ;  /* 0x0000000c0f0e9825 */ /* 0x002fca00078e0206 */
[----:B------:R1:W5:Y:S04]  /*1c70*/  @!P1 LDG.E R8, desc[UR58][R14.64] ;  /* 0x0000003a0e089981 */ /* 0x000368000c1e1900 */
[----:B------:R1:W5:Y:S01]  /*1c80*/  @!P1 LDG.E R9, desc[UR58][R14.64+0x4] ;  /* 0x0000043a0e099981 */ /* 0x000362000c1e1900 */
[----:B------:R-:W-:Y:S01]  /*1c90*/  ISETP.GE.AND P1, PT, R0, R3, PT ;  /* 0x000000030000720c */ /* 0x000fe20003f26270 */
[----:B------:R-:W-:Y:S02]  /*1ca0*/  IMAD.MOV.U32 R29, RZ, RZ, RZ ;  /* 0x000000ffff1d7224 */ /* 0x000fe400078e00ff */
[----:B------:R1:W2:Y:S04]  /*1cb0*/  SHFL.IDX PT, R6, R19, 0x1f, 0x1f ;  /* 0x03e01f0013067f89 */ /* 0x0002a800000e0000 */
[----:B------:R1:W3:Y:S06]  /*1cc0*/  SHFL.IDX PT, R7, R18, 0x1f, 0x1f ;  /* 0x03e01f0012077f89 */ /* 0x0002ec00000e0000 */
[----:B------:R-:W-:Y:S05]  /*1cd0*/  @P1 BRA `(.L_x_13) ;  /* 0x00000004006c1947 */ /* 0x000fea0003800000 */
[----:B------:R-:W-:Y:S02]  /*1ce0*/  IABS R25, R11 ;  /* 0x0000000b00197213 */ /* 0x000fe40000000000 */
[C---:B------:R-:W-:Y:S02]  /*1cf0*/  IADD3 R21, P1, R12.reuse, UR14, RZ ;  /* 0x0000000e0c157c10 */ /* 0x040fe4000ff3e0ff */
[----:B------:R-:W4:Y:S02]  /*1d00*/  I2F.RP R4, R25 ;  /* 0x0000001900047306 */ /* 0x000f240000209400 */
[----:B------:R-:W-:Y:S02]  /*1d10*/  LEA.HI.X.SX32 R22, R12, UR15, 0x1, P1 ;  /* 0x0000000f0c167c11 */ /* 0x000fe400088f0eff */
[----:B------:R-:W-:-:S04]  /*1d20*/  IADD3 R12, P1, R17, UR16, RZ ;  /* 0x00000010110c7c10 */ /* 0x000fc8000ff3e0ff */
[----:B------:R-:W-:Y:S02]  /*1d30*/  LEA.HI.X.SX32 R17, R17, UR17, 0x1, P1 ;  /* 0x0000001111117c11 */ /* 0x000fe400088f0eff */
[----:B------:R-:W-:Y:S01]  /*1d40*/  PLOP3.LUT P1, PT, PT, PT, UP0, 0x80, 0x0 ;  /* 0x000000000000781c */ /* 0x000fe20003f2f008 */
[----:B----4-:R-:W4:Y:S02]  /*1d50*/  MUFU.RCP R4, R4 ;  /* 0x0000000400047308 */ /* 0x010f240000001000 */
[----:B----4-:R-:W-:-:S06]  /*1d60*/  VIADD R5, R4, 0xffffffe ;  /* 0x0ffffffe04057836 */ /* 0x010fcc0000000000 */
[----:B------:R-:W4:Y:S02]  /*1d70*/  F2I.FTZ.U32.TRUNC.NTZ R27, R5 ;  /* 0x00000005001b7305 */ /* 0x000f24000021f000 */
[----:B----4-:R-:W-:Y:S02]  /*1d80*/  IMAD.MOV R24, RZ, RZ, -R27 ;  /* 0x000000ffff187224 */ /* 0x010fe400078e0a1b */
[----:B------:R-:W-:Y:S05]  /*1d90*/  @!P1 BRA `(.L_x_14) ;  /* 0x00000000002c9947 */ /* 0x000fea0003800000 */
[----:B------:R-:W-:-:S05]  /*1da0*/  IADD3 R21, P1, R21, UR6, RZ ;  /* 0x0000000615157c10 */ /* 0x000fca000ff3e0ff */
[----:B------:R-:W-:-:S04]  /*1db0*/  IMAD.X R23, RZ, RZ, R22, P1 ;  /* 0x000000ffff177224 */ /* 0x000fc800008e0616 */
[----:B------:R-:W-:-:S04]  /*1dc0*/  IMAD.WIDE.U32 R4, R23, UR18, RZ ;  /* 0x0000001217047c25 */ /* 0x000fc8000f8e00ff */
[----:B-1----:R-:W-:-:S04]  /*1dd0*/  IMAD.WIDE.U32 R14, P1, R21, UR19, R4 ;  /* 0x00000013150e7c25 */ /* 0x002fc8000f820004 */
[----:B------:R-:W-:Y:S01]  /*1de0*/  IMAD.WIDE.U32 R4, R21, UR18, RZ ;  /* 0x0000001215047c25 */ /* 0x000fe2000f8e00ff */
[----:B------:R-:W-:-:S03]  /*1df0*/  IADD3.X R19, RZ, RZ, RZ, P1, !PT ;  /* 0x000000ffff137210 */ /* 0x000fc60000ffe4ff */
[----:B------:R-:W-:Y:S01]  /*1e00*/  IMAD.MOV.U32 R18, RZ, RZ, R15 ;  /* 0x000000ffff127224 */ /* 0x000fe200078e000f */
[----:B------:R-:W-:-:S05]  /*1e10*/  IADD3 RZ, P1, R5, R14, RZ ;  /* 0x0000000e05ff7210 */ /* 0x000fca0007f3e0ff */
[----:B------:R-:W-:-:S04]  /*1e20*/  IMAD.WIDE.U32.X R4, R23, UR19, R18, P1 ;  /* 0x0000001317047c25 */ /* 0x000fc800088e0412 */
[----:B------:R-:W-:Y:S02]  /*1e30*/  IMAD.MOV.U32 R21, RZ, RZ, R4 ;  /* 0x000000ffff157224 */ /* 0x000fe400078e0004 */
[----:B------:R-:W-:-:S07]  /*1e40*/  IMAD.MOV.U32 R22, RZ, RZ, R5 ;  /* 0x000000ffff167224 */ /* 0x000fce00078e0005 */
.L_x_14:
[----:B------:R-:W-:Y:S05]  /*1e50*/  @!P0 BRA `(.L_x_15) ;  /* 0x00000000002c8947 */ /* 0x000fea0003800000 */
[----:B------:R-:W-:-:S05]  /*1e60*/  IADD3 R23, P1, R12, UR13, RZ ;  /* 0x0000000d0c177c10 */ /* 0x000fca000ff3e0ff */
[----:B------:R-:W-:-:S04]  /*1e70*/  IMAD.X R17, RZ, RZ, R17, P1 ;  /* 0x000000ffff117224 */ /* 0x000fc800008e0611 */
[----:B------:R-:W-:-:S04]  /*1e80*/  IMAD.WIDE.U32 R4, R17, UR20, RZ ;  /* 0x0000001411047c25 */ /* 0x000fc8000f8e00ff */
[----:B-1----:R-:W-:-:S04]  /*1e90*/  IMAD.WIDE.U32 R14, P1, R23, UR21, R4 ;  /* 0x00000015170e7c25 */ /* 0x002fc8000f820004 */
[----:B------:R-:W-:-:S04]  /*1ea0*/  IMAD.WIDE.U32 R4, R23, UR20, RZ ;  /* 0x0000001417047c25 */ /* 0x000fc8000f8e00ff */
[----:B------:R-:W-:Y:S01]  /*1eb0*/  IMAD.X R19, RZ, RZ, RZ, P1 ;  /* 0x000000ffff137224 */ /* 0x000fe200008e06ff */
[----:B------:R-:W-:Y:S01]  /*1ec0*/  IADD3 RZ, P1, R5, R14, RZ ;  /* 0x0000000e05ff7210 */ /* 0x000fe20007f3e0ff */
[----:B------:R-:W-:-:S04]  /*1ed0*/  IMAD.MOV.U32 R18, RZ, RZ, R15 ;  /* 0x000000ffff127224 */ /* 0x000fc800078e000f */
[----:B------:R-:W-:-:S04]  /*1ee0*/  IMAD.WIDE.U32.X R4, R17, UR21, R18, P1 ;  /* 0x0000001511047c25 */ /* 0x000fc800088e0412 */
[----:B------:R-:W-:Y:S02]  /*1ef0*/  IMAD.MOV.U32 R12, RZ, RZ, R4 ;  /* 0x000000ffff0c7224 */ /* 0x000fe400078e0004 */
[----:B------:R-:W-:-:S07]  /*1f00*/  IMAD.MOV.U32 R17, RZ, RZ, R5 ;  /* 0x000000ffff117224 */ /* 0x000fce00078e0005 */
.L_x_15:
[----:B------:R-:W-:Y:S01]  /*1f10*/  SHF.R.U64 R12, R12, UR23, R17 ;  /* 0x000000170c0c7c19 */ /* 0x000fe20008001211 */
[----:B------:R-:W-:Y:S01]  /*1f20*/  IMAD.MOV.U32 R4, RZ, RZ, R24 ;  /* 0x000000ffff047224 */ /* 0x000fe200078e0018 */
[----:B------:R-:W-:Y:S02]  /*1f30*/  IABS R5, R11 ;  /* 0x0000000b00057213 */ /* 0x000fe40000000000 */
[-C--:B-1----:R-:W-:Y:S01]  /*1f40*/  IABS R18, R10.reuse ;  /* 0x0000000a00127213 */ /* 0x082fe20000000000 */
[----:B------:R-:W-:Y:S01]  /*1f50*/  VIADD R15, R12, UR5 ;  /* 0x000000050c0f7c36 */ /* 0x000fe20008000000 */
[----:B------:R-:W-:Y:S01]  /*1f60*/  IADD3 R17, RZ, -R5, RZ ;  /* 0x80000005ff117210 */ /* 0x000fe20007ffe0ff */
[----:B------:R-:W-:Y:S01]  /*1f70*/  IMAD R12, R4, R25, RZ ;  /* 0x00000019040c7224 */ /* 0x000fe200078e02ff */
[----:B------:R-:W-:Y:S01]  /*1f80*/  SHF.R.U64 R21, R21, UR22, R22 ;  /* 0x0000001615157c19 */ /* 0x000fe20008001216 */
[----:B------:R-:W-:Y:S01]  /*1f90*/  IMAD.MOV.U32 R4, RZ, RZ, RZ ;  /* 0x000000ffff047224 */ /* 0x000fe200078e00ff */
[----:B------:R-:W-:Y:S01]  /*1fa0*/  IABS R14, R15 ;  /* 0x0000000f000e7213 */ /* 0x000fe20000000000 */
[----:B------:R-:W-:Y:S01]  /*1fb0*/  IMAD.MOV.U32 R5, RZ, RZ, R27 ;  /* 0x000000ffff057224 */ /* 0x000fe200078e001b */
[----:B------:R-:W-:Y:S01]  /*1fc0*/  IABS R23, R10 ;  /* 0x0000000a00177213 */ /* 0x000fe20000000000 */
[----:B------:R-:W-:-:S04]  /*1fd0*/  IMAD.HI.U32 R4, R27, R12, R4 ;  /* 0x0000000c1b047227 */ /* 0x000fc800078e0004 */
[----:B------:R-:W-:Y:S02]  /*1fe0*/  IMAD.MOV.U32 R12, RZ, RZ, R17 ;  /* 0x000000ffff0c7224 */ /* 0x000fe400078e0011 */
[----:B------:R-:W1:Y:S01]  /*1ff0*/  I2F.RP R17, R18 ;  /* 0x0000001200117306 */ /* 0x000e620000209400 */
[----:B------:R-:W-:Y:S02]  /*2000*/  IMAD.MOV.U32 R5, RZ, RZ, R14 ;  /* 0x000000ffff057224 */ /* 0x000fe400078e000e */
[----:B------:R-:W-:Y:S02]  /*2010*/  VIADD R14, R21, UR4 ;  /* 0x00000004150e7c36 */ /* 0x000fe40008000000 */
[----:B------:R-:W-:-:S03]  /*2020*/  IMAD.HI.U32 R4, R4, R5, RZ ;  /* 0x0000000504047227 */ /* 0x000fc600078e00ff */
[----:B------:R-:W-:Y:S01]  /*2030*/  IABS R21, R14 ;  /* 0x0000000e00157213 */ /* 0x000fe20000000000 */
[----:B------:R-:W-:-:S05]  /*2040*/  IMAD R12, R4, R12, R5 ;  /* 0x0000000c040c7224 */ /* 0x000fca00078e0205 */
[----:B------:R-:W-:Y:S01]  /*2050*/  ISETP.GT.U32.AND P1, PT, R25, R12, PT ;  /* 0x0000000c1900720c */ /* 0x000fe20003f24070 */
[----:B-1----:R-:W1:-:S12]  /*2060*/  MUFU.RCP R17, R17 ;  /* 0x0000001100117308 */ /* 0x002e580000001000 */
[----:B------:R-:W-:Y:S02]  /*2070*/  @!P1 IMAD.IADD R12, R12, 0x1, -R25 ;  /* 0x000000010c0c9824 */ /* 0x000fe400078e0a19 */
[----:B-1----:R-:W-:Y:S02]  /*2080*/  VIADD R4, R17, 0xffffffe ;  /* 0x0ffffffe11047836 */ /* 0x002fe40000000000 */
[----:B------:R-:W-:Y:S02]  /*2090*/  IMAD.MOV R17, RZ, RZ, -R23 ;  /* 0x000000ffff117224 */ /* 0x000fe400078e0a17 */
[----:B------:R1:W4:Y:S02]  /*20a0*/  F2I.FTZ.U32.TRUNC.NTZ R5, R4 ;  /* 0x0000000400057305 */ /* 0x000324000021f000 */
[----:B-1----:R-:W-:Y:S02]  /*20b0*/  IMAD.MOV.U32 R4, RZ, RZ, RZ ;  /* 0x000000ffff047224 */ /* 0x002fe400078e00ff */
[----:B----4-:R-:W-:-:S04]  /*20c0*/  IMAD.MOV R19, RZ, RZ, -R5 ;  /* 0x000000ffff137224 */ /* 0x010fc800078e0a05 */
[----:B------:R-:W-:-:S04]  /*20d0*/  IMAD R19, R19, R18, RZ ;  /* 0x0000001213137224 */ /* 0x000fc800078e02ff */
[----:B------:R-:W-:Y:S01]  /*20e0*/  IMAD.HI.U32 R22, R5, R19, R4 ;  /* 0x0000001305167227 */ /* 0x000fe200078e0004 */
[----:B------:R-:W-:-:S05]  /*20f0*/  MOV R5, R21 ;  /* 0x0000001500057202 */ /* 0x000fca0000000f00 */
[----:B------:R-:W-:-:S04]  /*2100*/  IMAD.HI.U32 R4, R22, R5, RZ ;  /* 0x0000000516047227 */ /* 0x000fc800078e00ff */
[----:B------:R-:W-:-:S05]  /*2110*/  IMAD R5, R4, R17, R5 ;  /* 0x0000001104057224 */ /* 0x000fca00078e0205 */
[----:B------:R-:W-:-:S13]  /*2120*/  ISETP.GT.U32.AND P1, PT, R18, R5, PT ;  /* 0x000000051200720c */ /* 0x000fda0003f24070 */
[----:B------:R-:W-:Y:S01]  /*2130*/  @!P1 IMAD.IADD R5, R5, 0x1, -R18 ;  /* 0x0000000105059824 */ /* 0x000fe200078e0a12 */
[----:B------:R-:W-:-:S13]  /*2140*/  ISETP.GT.U32.AND P1, PT, R25, R12, PT ;  /* 0x0000000c1900720c */ /* 0x000fda0003f24070 */
[----:B------:R-:W-:Y:S01]  /*2150*/  @!P1 IMAD.IADD R12, R12, 0x1, -R25 ;  /* 0x000000010c0c9824 */ /* 0x000fe200078e0a19 */
[----:B------:R-:W-:-:S03]  /*2160*/  ISETP.GT.U32.AND P1, PT, R18, R5, PT ;  /* 0x000000051200720c */ /* 0x000fc60003f24070 */
[----:B------:R-:W-:-:S10]  /*2170*/  IMAD.MOV.U32 R4, RZ, RZ, R12 ;  /* 0x000000ffff047224 */ /* 0x000fd400078e000c */
[----:B------:R-:W-:Y:S01]  /*2180*/  @!P1 IMAD.IADD R5, R5, 0x1, -R18 ;  /* 0x0000000105059824 */ /* 0x000fe200078e0a12 */
[----:B------:R-:W-:-:S13]  /*2190*/  ISETP.GE.AND P1, PT, R15, RZ, PT ;  /* 0x000000ff0f00720c */ /* 0x000fda0003f26270 */
[----:B------:R-:W-:Y:S01]  /*21a0*/  @!P1 IMAD.MOV R4, RZ, RZ, -R4 ;  /* 0x000000ffff049224 */ /* 0x000fe200078e0a04 */
[----:B------:R-:W-:-:S13]  /*21b0*/  ISETP.GE.AND P1, PT, R14, RZ, PT ;  /* 0x000000ff0e00720c */ /* 0x000fda0003f26270 */
[----:B------:R-:W-:Y:S01]  /*21c0*/  @!P1 IMAD.MOV R5, RZ, RZ, -R5 ;  /* 0x000000ffff059224 */ /* 0x000fe200078e0a05 */
[----:B------:R-:W-:-:S13]  /*21d0*/  ISETP.NE.AND P1, PT, RZ, UR7, PT ;  /* 0x00000007ff007c0c */ /* 0x000fda000bf25270 */
[----:B------:R-:W-:Y:S02]  /*21e0*/  @!P1 LOP3.LUT R4, RZ, UR7, RZ, 0x33, !PT ;  /* 0x00000007ff049c12 */ /* 0x000fe4000f8e33ff */
[----:B------:R-:W-:-:S03]  /*21f0*/  ISETP.NE.AND P1, PT, RZ, UR8, PT ;  /* 0x00000008ff007c0c */ /* 0x000fc6000bf25270 */
[----:B------:R-:W-:-:S10]  /*2200*/  IMAD.IADD R4, R15, 0x1, -R4 ;  /* 0x000000010f047824 */ /* 0x000fd400078e0a04 */
[----:B------:R-:W-:Y:S02]  /*2210*/  @!P1 LOP3.LUT R5, RZ, UR8, RZ, 0x33, !PT ;  /* 0x00000008ff059c12 */ /* 0x000fe4000f8e33ff */
[----:B------:R-:W-:-:S03]  /*2220*/  PLOP3.LUT P1, PT, PT, PT, UP3, 0x80, 0x0 ;  /* 0x000000000000781c */ /* 0x000fc60003f2f038 */
[----:B------:R-:W-:-:S04]  /*2230*/  IMAD.IADD R5, R14, 0x1, -R5 ;  /* 0x000000010e057824 */ /* 0x000fc800078e0a05 */
[CC--:B------:R-:W-:Y:S01]  /*2240*/  IMAD R27, R4.reuse, R5.reuse, RZ ;  /* 0x00000005041b7224 */ /* 0x0c0fe200078e02ff */
[----:B------:R-:W-:-:S04]  /*2250*/  SEL R15, R4, R5, !P1 ;  /* 0x00000005040f7207 */ /* 0x000fc80004800000 */
[--C-:B------:R-:W-:Y:S01]  /*2260*/  SHF.R.S32.HI R5, RZ, 0x1f, R15.reuse ;  /* 0x0000001fff057819 */ /* 0x100fe2000001140f */
[----:B------:R-:W-:Y:S01]  /*2270*/  IMAD.MOV.U32 R4, RZ, RZ, R15 ;  /* 0x000000ffff047224 */ /* 0x000fe200078e000f */
[----:B------:R-:W-:-:S07]  /*2280*/  SHF.R.S32.HI R29, RZ, 0x1f, R27 ;  /* 0x0000001fff1d7819 */ /* 0x000fce000001141b */
.L_x_13:
[----:B------:R-:W-:Y:S05]  /*2290*/  BSYNC B0 ;  /* 0x0000000000007941 */ /* 0x000fea0003800000 */
.L_x_12:
[----:B-1----:R-:W1:Y:S04]  /*22a0*/  SHFL.UP PT, R14, R27, 0x1, RZ ;  /* 0x042000001b0e7989 */ /* 0x002e6800000e00ff */
[----:B------:R-:W4:Y:S01]  /*22b0*/  SHFL.UP PT, R12, R29, 0x1, RZ ;  /* 0x042000001d0c7989 */ /* 0x000f2200000e00ff */
[----:B-1----:R-:W-:Y:S02]  /*22c0*/  SEL R14, R14, RZ, P2 ;  /* 0x000000ff0e0e7207 */ /* 0x002fe40001000000 */
[----:B----4-:R-:W-:Y:S02]  /*22d0*/  SEL R12, R12, RZ, P2 ;  /* 0x000000ff0c0c7207 */ /* 0x010fe40001000000 */
[----:B------:R-:W-:-:S05]  /*22e0*/  IADD3 R17, P1, R14, R27, RZ ;  /* 0x0000001b0e117210 */ /* 0x000fca0007f3e0ff */
[----:B------:R-:W-:Y:S01]  /*22f0*/  IMAD.X R25, R12, 0x1, R29, P1 ;  /* 0x000000010c197824 */ /* 0x000fe200008e061d */
[----:B------:R-:W1:Y:S04]  /*2300*/  SHFL.UP PT, R14, R17, 0x2, RZ ;  /* 0x04400000110e7989 */ /* 0x000e6800000e00ff */
[----:B------:R-:W4:Y:S01]  /*2310*/  SHFL.UP PT, R12, R25, 0x2, RZ ;  /* 0x04400000190c7989 */ /* 0x000f2200000e00ff */
[----:B-1----:R-:W-:Y:S02]  /*2320*/  SEL R14, R14, RZ, P3 ;  /* 0x000000ff0e0e7207 */ /* 0x002fe40001800000 */
[----:B----4-:R-:W-:Y:S02]  /*2330*/  SEL R12, R12, RZ, P3 ;  /* 0x000000ff0c0c7207 */ /* 0x010fe40001800000 */
[----:B------:R-:W-:-:S04]  /*2340*/  IADD3 R19, P1, R14, R17, RZ ;  /* 0x000000110e137210 */ /* 0x000fc80007f3e0ff */
[----:B------:R-:W-:Y:S01]  /*2350*/  IADD3.X R23, R12, R25, RZ, P1, !PT ;  /* 0x000000190c177210 */ /* 0x000fe20000ffe4ff */
[----:B------:R-:W1:Y:S04]  /*2360*/  SHFL.UP PT, R14, R19, 0x4, RZ ;  /* 0x04800000130e7989 */ /* 0x000e6800000e00ff */
        /* <DEDUP_REMOVED lines=17> */
[----:B---3--:R-:W-:-:S05]  /*2480*/  IADD3 R18, P1, R14, R7, RZ ;  /* 0x000000070e127210 */ /* 0x008fca0007f3e0ff */
[----:B--2---:R-:W-:Y:S01]  /*2490*/  IMAD.X R19, R15, 0x1, R6, P1 ;  /* 0x000000010f137824 */ /* 0x004fe200008e0606 */
[----:B------:R-:W-:-:S04]  /*24a0*/  ISETP.GT.U32.AND P1, PT, R18, UR10, PT ;  /* 0x0000000a12007c0c */ /* 0x000fc8000bf24070 */
[----:B------:R-:W-:-:S13]  /*24b0*/  ISETP.GT.U32.AND.EX P1, PT, R19, UR9, PT, P1 ;  /* 0x0000000913007c0c */ /* 0x000fda000bf24110 */
[----:B------:R-:W-:-:S04]  /*24c0*/  VOTE.ANY R12, PT, P1 ;  /* 0x00000000000c7806 */ /* 0x000fc800008e0100 */
[----:B------:R-:W-:-:S13]  /*24d0*/  ISETP.NE.AND P1, PT, R12, RZ, PT ;  /* 0x000000ff0c00720c */ /* 0x000fda0003f25270 */
[----:B------:R-:W-:Y:S05]  /*24e0*/  @!P1 BRA `(.L_x_16) ;  /* 0xfffffff400b89947 */ /* 0x000fea000383ffff */
[----:B------:R-:W-:Y:S02]  /*24f0*/  IMAD.MOV.U32 R18, RZ, RZ, R14 ;  /* 0x000000ffff127224 */ /* 0x000fe400078e000e */
[----:B------:R-:W-:-:S07]  /*2500*/  IMAD.MOV.U32 R19, RZ, RZ, R15 ;  /* 0x000000ffff137224 */ /* 0x000fce00078e000f */
.L_x_11:
[----:B------:R-:W1:Y:S08]  /*2510*/  BREV R12, R12 ;  /* 0x0000000c000c7301 */ /* 0x000e700000000000 */
[----:B-1----:R-:W1:Y:S02]  /*2520*/  FLO.U32.SH R17, R12 ;  /* 0x0000000c00117300 */ /* 0x002e6400000e0400 */
[----:B-1----:R-:W1:Y:S02]  /*2530*/  SHFL.IDX PT, R0, R0, R17, 0x1f ;  /* 0x00001f1100007589 */ /* 0x002e6400000e0000 */
[----:B-1----:R-:W-:-:S13]  /*2540*/  R2UR UR6, R0 ;  /* 0x00000000000672ca */ /* 0x002fda00000e0000 */
[----:B------:R-:W-:-:S05]  /*2550*/  VIADD R2, R34, UR6 ;  /* 0x0000000622027c36 */ /* 0x000fca0008000000 */
[----:B------:R-:W-:-:S13]  /*2560*/  ISETP.GE.AND P1, PT, R2, R3, PT ;  /* 0x000000030200720c */ /* 0x000fda0003f26270 */
[----:B------:R-:W1:Y:S02]  /*2570*/  @!P1 LDC.64 R14, c[0x0][0x918] ;  /* 0x00024600ff0e9b82 */ /* 0x000e640000000a00 */
[----:B-1----:R-:W-:-:S05]  /*2580*/  @!P1 IMAD.WIDE R14, R2, 0xc, R14 ;  /* 0x0000000c020e9825 */ /* 0x002fca00078e020e */
[----:B-----5:R1:W5:Y:S04]  /*2590*/  @!P1 LDG.E R8, desc[UR58][R14.64] ;  /* 0x0000003a0e089981 */ /* 0x020368000c1e1900 */
[----:B------:R1:W5:Y:S01]  /*25a0*/  @!P1 LDG.E R9, desc[UR58][R14.64+0x4] ;  /* 0x0000043a0e099981 */ /* 0x000362000c1e1900 */
[----:B------:R-:W-:-:S03]  /*25b0*/  IADD3 R2, P1, P2, R18, R7, -R27 ;  /* 0x0000000712027210 */ /* 0x000fc60007a3e81b */
[----:B------:R-:W-:Y:S01]  /*25c0*/  SHFL.IDX PT, R7, R29, R17, 0x1f ;  /* 0x00001f111d077589 */ /* 0x000fe200000e0000 */
[----:B------:R-:W-:-:S03]  /*25d0*/  IADD3.X R18, R19, R6, ~R29, P1, P2 ;  /* 0x0000000613127210 */ /* 0x000fc60000fe4c1d */
[----:B------:R-:W2:Y:S04]  /*25e0*/  SHFL.IDX PT, R2, R2, R17, 0x1f ;  /* 0x00001f1102027589 */ /* 0x000ea800000e0000 */
[----:B------:R-:W3:Y:S04]  /*25f0*/  SHFL.IDX PT, R18, R18, R17, 0x1f ;  /* 0x00001f1112127589 */ /* 0x000ee800000e0000 */
[----:B------:R1:W4:Y:S04]  /*2600*/  SHFL.IDX PT, R6, R27, R17, 0x1f ;  /* 0x00001f111b067589 */ /* 0x00032800000e0000 */
[----:B------:R1:W1:Y:S04]  /*2610*/  SHFL.IDX PT, R5, R5, R17, 0x1f ;  /* 0x00001f1105057589 */ /* 0x00026800000e0000 */
[----:B------:R1:W1:Y:S01]  /*2620*/  SHFL.IDX PT, R4, R4, R17, 0x1f ;  /* 0x00001f1104047589 */ /* 0x00026200000e0000 */
[----:B--2---:R-:W-:-:S02]  /*2630*/  R2UR UR5, R2 ;  /* 0x00000000020572ca */ /* 0x004fc400000e0000 */
[----:B---3--:R-:W-:-:S15]  /*2640*/  R2UR UR4, R18 ;  /* 0x00000000120472ca */ /* 0x008fde00000e0000 */
.L_x_6:
[----:B------:R-:W-:Y:S01]  /*2650*/  ISETP.LE.AND P1, PT, R3, UR6, PT ;  /* 0x0000000603007c0c */ /* 0x000fe2000bf23270 */
[----:B-1----:R-:W-:Y:S02]  /*2660*/  IMAD.MOV.U32 R17, RZ, RZ, -0x1 ;  /* 0xffffffffff117424 */ /* 0x002fe400078e00ff */
[----:B------:R-:W-:-:S10]  /*2670*/  IMAD.MOV.U32 R18, RZ, RZ, -0x1 ;  /* 0xffffffffff127424 */ /* 0x000fd400078e00ff */
[----:B------:R-:W-:Y:S05]  /*2680*/  @P1 BRA `(.L_x_5) ;  /* 0x0000000400041947 */ /* 0x000fea0003800000 */
[----:B------:R-:W-:Y:S01]  /*2690*/  UIADD3 UR15, UP2, -UR5, UR10, URZ ;  /* 0x0000000a050f7290 */ /* 0x000fe2000ff5e13f */
[----:B------:R-:W1:Y:S01]  /*26a0*/  S2UR UR18, SR_CTAID.Y ;  /* 0x00000000001279c3 */ /* 0x000e620000002600 */
[----:B------:R-:W-:Y:S01]  /*26b0*/  ULDC UR17, c[0x0][0x8c0] ;  /* 0x0002300000117ab9 */ /* 0x000fe20000000800 */
[----:B------:R-:W-:Y:S01]  /*26c0*/  ULDC UR20, c[0x0][0x8b0] ;  /* 0x00022c0000147ab9 */ /* 0x000fe20000000800 */
[----:B------:R-:W-:Y:S01]  /*26d0*/  UIADD3.X UR11, ~UR4, UR9, URZ, UP2, !UPT ;  /* 0x00000009040b7290 */ /* 0x000fe200097fe53f */
[--C-:B------:R-:W-:Y:S01]  /*26e0*/  SHF.R.U32.HI R23, RZ, UR20, R5.reuse ;  /* 0x00000014ff177c19 */ /* 0x100fe20008011605 */
[----:B------:R-:W-:Y:S01]  /*26f0*/  ULDC UR19, c[0x0][0x904] ;  /* 0x0002410000137ab9 */ /* 0x000fe20000000800 */
[----:B------:R-:W-:Y:S01]  /*2700*/  ULDC UR13, c[0x0][0x8a8] ;  /* 0x00022a00000d7ab9 */ /* 0x000fe20000000800 */
[----:B------:R-:W-:Y:S01]  /*2710*/  USHF.R.U32.HI UR16, URZ, UR17, UR11 ;  /* 0x000000113f107299 */ /* 0x000fe2000801160b */
[----:B------:R-:W-:Y:S01]  /*2720*/  SHF.R.U64 R16, R4, UR20, R5 ;  /* 0x0000001404107c19 */ /* 0x000fe20008001205 */
[----:B------:R-:W-:-:S02]  /*2730*/  USHF.R.U64 UR15, UR15, UR17, UR11 ;  /* 0x000000110f0f7299 */ /* 0x000fc4000800120b */
[----:B------:R-:W-:Y:S02]  /*2740*/  USHF.R.U32.HI UR14, URZ, UR20, UR16 ;  /* 0x000000143f0e7299 */ /* 0x000fe40008011610 */
[----:B------:R-:W-:Y:S02]  /*2750*/  UIADD3 UR13, UR13, -0x1, URZ ;  /* 0xffffffff0d0d7890 */ /* 0x000fe4000fffe03f */
[----:B------:R-:W-:Y:S02]  /*2760*/  USHF.R.U32.HI UR21, URZ, UR19, UR14 ;  /* 0x000000133f157299 */ /* 0x000fe4000801160e */
[----:B------:R-:W-:Y:S02]  /*2770*/  USHF.R.U64 UR16, UR15, UR20, UR16 ;  /* 0x000000140f107299 */ /* 0x000fe40008001210 */
[----:B------:R-:W-:Y:S02]  /*2780*/  ULOP3.LUT UR15, UR15, UR13, URZ, 0xc0, !UPT ;  /* 0x0000000d0f0f7292 */ /* 0x000fe4000f8ec03f */
[----:B------:R-:W-:Y:S01]  /*2790*/  LOP3.LUT R0, R23, UR21, RZ, 0xfc, !PT ;  /* 0x0000001517007c12 */ /* 0x000fe2000f8efcff */
[----:B------:R-:W-:-:S02]  /*27a0*/  USHF.R.U64 UR14, UR16, UR19, UR14 ;  /* 0x00000013100e7299 */ /* 0x000fc4000800120e */
[----:B-1----:R-:W-:Y:S01]  /*27b0*/  USEL UR11, UR40, UR18, !UP3 ;  /* 0x00000012280b7287 */ /* 0x002fe2000d800000 */
[----:B------:R-:W-:-:S13]  /*27c0*/  ISETP.NE.U32.AND P1, PT, R0, RZ, PT ;  /* 0x000000ff0000720c */ /* 0x000fda0003f25070 */
[----:B------:R-:W-:Y:S05]  /*27d0*/  @!P1 BRA `(.L_x_17) ;  /* 0x0000000000149947 */ /* 0x000fea0003800000 */
[----:B------:R-:W-:-:S07]  /*27e0*/  MOV R12, 0x2800 ;  /* 0x00002800000c7802 */ /* 0x000fce0000000f00 */
[----:B----45:R-:W-:Y:S05]  /*27f0*/  CALL.REL.NOINC `($__internal_0_$__cuda_sm20_div_u64) ;  /* 0x000000c800847944 */ /* 0x030fea0003c00000 */
[----:B------:R-:W-:-:S04]  /*2800*/  IMAD.MOV R12, RZ, RZ, -R0 ;  /* 0x000000ffff0c7224 */ /* 0x000fc800078e0a00 */
[----:B------:R-:W-:Y:S01]  /*2810*/  IMAD R12, R16, R12, UR14 ;  /* 0x0000000e100c7e24 */ /* 0x000fe2000f8e020c */
[----:B------:R-:W-:Y:S06]  /*2820*/  BRA `(.L_x_18) ;  /* 0x0000000000507947 */ /* 0x000fec0003800000 */
.L_x_17:
[----:B------:R-:W1:Y:S01]  /*2830*/  I2F.U32.RP R0, R16 ;  /* 0x0000001000007306 */ /* 0x000e620000209000 */
[----:B------:R-:W-:-:S07]  /*2840*/  ISETP.NE.U32.AND P3, PT, R16, RZ, PT ;  /* 0x000000ff1000720c */ /* 0x000fce0003f65070 */
[----:B-1----:R-:W1:Y:S02]  /*2850*/  MUFU.RCP R0, R0 ;  /* 0x0000000000007308 */ /* 0x002e640000001000 */
[----:B-1----:R-:W-:-:S06]  /*2860*/  IADD3 R2, R0, 0xffffffe, RZ ;  /* 0x0ffffffe00027810 */ /* 0x002fcc0007ffe0ff */
[----:B------:R1:W2:Y:S02]  /*2870*/  F2I.FTZ.U32.TRUNC.NTZ R3, R2 ;  /* 0x0000000200037305 */ /* 0x0002a4000021f000 */
[----:B-1----:R-:W-:Y:S02]  /*2880*/  IMAD.MOV.U32 R2, RZ, RZ, RZ ;  /* 0x000000ffff027224 */ /* 0x002fe400078e00ff */
[----:B--2---:R-:W-:-:S04]  /*2890*/  IMAD.MOV R15, RZ, RZ, -R3 ;  /* 0x000000ffff0f7224 */ /* 0x004fc800078e0a03 */
[----:B------:R-:W-:-:S04]  /*28a0*/  IMAD R15, R15, R16, RZ ;  /* 0x000000100f0f7224 */ /* 0x000fc800078e02ff */
[----:B------:R-:W-:-:S06]  /*28b0*/  IMAD.HI.U32 R3, R3, R15, R2 ;  /* 0x0000000f03037227 */ /* 0x000fcc00078e0002 */
[----:B------:R-:W-:-:S04]  /*28c0*/  IMAD.HI.U32 R0, R3, UR14, RZ ;  /* 0x0000000e03007c27 */ /* 0x000fc8000f8e00ff */
[----:B------:R-:W-:-:S04]  /*28d0*/  IMAD.MOV R3, RZ, RZ, -R0 ;  /* 0x000000ffff037224 */ /* 0x000fc800078e0a00 */
[----:B------:R-:W-:-:S05]  /*28e0*/  IMAD R3, R16, R3, UR14 ;  /* 0x0000000e10037e24 */ /* 0x000fca000f8e0203 */
[----:B------:R-:W-:-:S13]  /*28f0*/  ISETP.GE.U32.AND P1, PT, R3, R16, PT ;  /* 0x000000100300720c */ /* 0x000fda0003f26070 */
[----:B------:R-:W-:Y:S02]  /*2900*/  @P1 IMAD.IADD R3, R3, 0x1, -R16 ;  /* 0x0000000103031824 */ /* 0x000fe400078e0a10 */
[----:B------:R-:W-:-:S03]  /*2910*/  @P1 VIADD R0, R0, 0x1 ;  /* 0x0000000100001836 */ /* 0x000fc60000000000 */
[----:B------:R-:W-:-:S13]  /*2920*/  ISETP.GE.U32.AND P2, PT, R3, R16, PT ;  /* 0x000000100300720c */ /* 0x000fda0003f46070 */
[----:B------:R-:W-:Y:S01]  /*2930*/  @P2 VIADD R0, R0, 0x1 ;  /* 0x0000000100002836 */ /* 0x000fe20000000000 */
[----:B------:R-:W-:-:S05]  /*2940*/  @!P3 LOP3.LUT R0, RZ, R16, RZ, 0x33, !PT ;  /* 0x00000010ff00b212 */ /* 0x000fca00078e33ff */
[----:B------:R-:W-:-:S04]  /*2950*/  IMAD.MOV R12, RZ, RZ, -R0 ;  /* 0x000000ffff0c7224 */ /* 0x000fc800078e0a00 */
[----:B------:R-:W-:-:S07]  /*2960*/  IMAD R12, R16, R12, UR14 ;  /* 0x0000000e100c7e24 */ /* 0x000fce000f8e020c */
.L_x_18:
[----:B------:R-:W1:Y:S01]  /*2970*/  LDC R15, c[0x0][0x8a8] ;  /* 0x00022a00ff0f7b82 */ /* 0x000e620000000800 */
[----:B------:R-:W-:Y:S01]  /*2980*/  ULDC UR14, c[0x0][0x904] ;  /* 0x00024100000e7ab9 */ /* 0x000fe20000000800 */
[----:B------:R-:W-:Y:S01]  /*2990*/  UMOV UR13, 0xffffffff ;  /* 0xffffffff000d7882 */ /* 0x000fe20000000000 */
[----:B------:R-:W-:Y:S01]  /*29a0*/  PLOP3.LUT P1, PT, PT, PT, UP3, 0x80, 0x0 ;  /* 0x000000000000781c */ /* 0x000fe20003f2f038 */
[----:B------:R-:W-:-:S04]  /*29b0*/  USHF.L.U32 UR13, UR13, UR14, URZ ;  /* 0x0000000e0d0d7299 */ /* 0x000fc8000800063f */
[----:B------:R-:W2:Y:S02]  /*29c0*/  LDC R17, c[0x0][0x8b8] ;  /* 0x00022e00ff117b82 */ /* 0x000ea40000000800 */
[----:B------:R-:W-:Y:S01]  /*29d0*/  LOP3.LUT R2, RZ, UR13, RZ, 0x33, !PT ;  /* 0x0000000dff027c12 */ /* 0x000fe2000f8e33ff */
[----:B------:R-:W-:Y:S02]  /*29e0*/  UMOV UR13, 0x1 ;  /* 0x00000001000d7882 */ /* 0x000fe40000000000 */
[----:B------:R-:W-:Y:S01]  /*29f0*/  USHF.L.U32 UR13, UR13, UR14, URZ ;  /* 0x0000000e0d0d7299 */ /* 0x000fe2000800063f */
[----:B------:R-:W-:Y:S02]  /*2a00*/  LOP3.LUT R3, R2, UR16, RZ, 0xc0, !PT ;  /* 0x0000001002037c12 */ /* 0x000fe4000f8ec0ff */
[----:B------:R-:W-:Y:S02]  /*2a10*/  @P1 IMAD.U32 R18, RZ, RZ, UR6 ;  /* 0x00000006ff121e24 */ /* 0x000fe4000f8e00ff */
[----:B------:R-:W-:-:S02]  /*2a20*/  @!P1 IMAD.U32 R18, RZ, RZ, UR6 ;  /* 0x00000006ff129e24 */ /* 0x000fc4000f8e00ff */
[----:B------:R-:W-:Y:S02]  /*2a30*/  IMAD R0, R0, UR13, R3 ;  /* 0x0000000d00007c24 */ /* 0x000fe4000f8e0203 */
[----:B-1----:R-:W-:-:S04]  /*2a40*/  IMAD R12, R12, R15, UR15 ;  /* 0x0000000f0c0c7e24 */ /* 0x002fc8000f8e020f */
[----:B------:R-:W-:Y:S02]  /*2a50*/  @P1 IMAD.MOV.U32 R16, RZ, RZ, R12 ;  /* 0x000000ffff101224 */ /* 0x000fe400078e000c */
[----:B--2---:R-:W-:Y:S01]  /*2a60*/  IMAD R17, R0, R17, UR11 ;  /* 0x0000000b00117e24 */ /* 0x004fe2000f8e0211 */
[----:B------:R-:W-:-:S04]  /*2a70*/  UMOV UR11, 0x1 ;  /* 0x00000001000b7882 */ /* 0x000fc80000000000 */
[----:B------:R-:W-:Y:S01]  /*2a80*/  @!P1 MOV R16, R17 ;  /* 0x0000001100109202 */ /* 0x000fe20000000f00 */
[----:B------:R-:W-:-:S07]  /*2a90*/  @!P1 IMAD.MOV.U32 R17, RZ, RZ, R12 ;  /* 0x000000ffff119224 */ /* 0x000fce00078e000c */
.L_x_5:
[----:B------:R-:W-:-:S13]  /*2aa0*/  ISETP.NE.AND P1, PT, RZ, UR11, PT ;  /* 0x0000000bff007c0c */ /* 0x000fda000bf25270 */
[----:B------:R-:W-:Y:S05]  /*2ab0*/  @!P1 EXIT ;  /* 0x000000000000994d */ /* 0x000fea0003800000 */
[----:B------:R-:W1:Y:S02]  /*2ac0*/  LDC.64 R14, c[0x0][0x290] ;  /* 0x0000a400ff0e7b82 */ /* 0x000e640000000a00 */
[----:B-1----:R-:W-:-:S05]  /*2ad0*/  IMAD.WIDE R14, R18, 0xc, R14 ;  /* 0x0000000c120e7825 */ /* 0x002fca00078e020e */
[----:B------:R1:W5:Y:S04]  /*2ae0*/  LDG.E R2, desc[UR58][R14.64] ;  /* 0x0000003a0e027981 */ /* 0x000368000c1e1900 */
[----:B------:R1:W5:Y:S04]  /*2af0*/  LDG.E R0, desc[UR58][R14.64+0x4] ;  /* 0x0000043a0e007981 */ /* 0x000368000c1e1900 */
[----:B------:R1:W5:Y:S01]  /*2b00*/  LDG.E R19, desc[UR58][R14.64+0x8] ;  /* 0x0000083a0e137981 */ /* 0x000362000c1e1900 */
[----:B------:R-:W-:Y:S01]  /*2b10*/  PLOP3.LUT P1, PT, PT, PT, UP1, 0x80, 0x0 ;  /* 0x000000000000781c */ /* 0x000fe20003f2f018 */
[----:B------:R-:W2:Y:S01]  /*2b20*/  S2UR UR42, SR_CgaCtaId ;  /* 0x00000000002a79c3 */ /* 0x000ea20000008800 */
[----:B------:R-:W-:-:S11]  /*2b30*/  SHF.R.S32.HI R3, RZ, 0x1f, R18 ;  /* 0x0000001fff037819 */ /* 0x000fd60000011412 */
[----:B-1----:R-:W-:Y:S05]  /*2b40*/  @!P1 BRA `(.L_x_19) ;  /* 0x0000005800309947 */ /* 0x002fea0003800000 */
[----:B------:R-:W-:-:S06]  /*2b50*/  UISETP.GT.U32.AND UP0, UPT, UR33, 0x1, UPT ;  /* 0x000000012100788c */ /* 0x000fcc000bf04070 */
[----:B------:R-:W-:-:S13]  /*2b60*/  PLOP3.LUT P0, PT, PT, PT, UP0, 0x80, 0x0 ;  /* 0x000000000000781c */ /* 0x000fda0003f0f008 */
[----:B--2---:R-:W-:Y:S05]  /*2b70*/  @P0 EXIT ;  /* 0x000000000000094d */ /* 0x004fea0003800000 */
.L_x_20:
[----:B------:R-:W-:-:S08]  /*2b80*/  NOP ;  /* 0x0000000000007918 */ /* 0x000fd00000000000 */
[----:B------:R-:W1:Y:S02]  /*2b90*/  USETMAXREG.TRY_ALLOC.CTAPOOL UP0, 0xe8 ;  /* 0x000000e8000079c8 */ /* 0x000e640008000600 */
[----:B-1----:R-:W-:-:S13]  /*2ba0*/  PLOP3.LUT P0, PT, PT, PT, UP0, 0x80, 0x0 ;  /* 0x000000000000781c */ /* 0x002fda0003f0f008 */
[----:B------:R-:W-:Y:S05]  /*2bb0*/  @!P0 BRA `(.L_x_20) ;  /* 0xfffffffc00f08947 */ /* 0x000fea000383ffff */
[----:B------:R-:W1:Y:S01]  /*2bc0*/  SHFL.IDX PT, R13, R13, RZ, 0x1f ;  /* 0x00001fff0d0d7589 */ /* 0x000e6200000e0000 */
[----:B------:R-:W2:Y:S01]  /*2bd0*/  S2UR UR4, SR_CTAID.Y ;  /* 0x00000000000479c3 */ /* 0x000ea20000002600 */
[----:B------:R-:W-:Y:S01]  /*2be0*/  UMOV UR60, URZ ;  /* 0x0000003f003c7c82 */ /* 0x000fe20008000000 */
[----:B------:R-:W-:Y:S01]  /*2bf0*/  UMOV UR61, URZ ;  /* 0x0000003f003d7c82 */ /* 0x000fe20008000000 */
[----:B-1----:R-:W-:Y:S01]  /*2c00*/  LOP3.LUT P0, RZ, R13, 0x3, RZ, 0xc0, !PT ;  /* 0x000000030dff7812 */ /* 0x002fe2000780c0ff */
[----:B--2---:R-:W-:-:S12]  /*2c10*/  UIMAD UR4, UR4, UR41, UR40 ;  /* 0x00000029040472a4 */ /* 0x004fd8000f8e0228 */
[----:B------:R-:W-:Y:S05]  /*2c20*/  @P0 BRA `(.L_x_21) ;  /* 0x0000000000a40947 */ /* 0x000fea0003800000 */
[----:B------:R-:W-:Y:S01]  /*2c30*/  ELECT P0, URZ, PT ;  /* 0x00000000003f782f */ /* 0x000fe20003800000 */
[----:B------:R-:W-:-:S12]  /*2c40*/  BSSY B0, `(.L_x_22) ;  /* 0x0000020000007945 */ /* 0x000fd80003800000 */
[----:B------:R-:W-:Y:S05]  /*2c50*/  @!P0 BRA `(.L_x_23) ;  /* 0x0000000000788947 */ /* 0x000fea0003800000 */
[----:B------:R-:W1:Y:S01]  /*2c60*/  S2UR UR6, SR_CgaCtaId ;  /* 0x00000000000679c3 */ /* 0x000e620000008800 */
[----:B------:R-:W-:Y:S01]  /*2c70*/  UISETP.NE.AND UP0, UPT, UR12, 0x1, UPT ;  /* 0x000000010c00788c */ /* 0x000fe2000bf05270 */
[----:B------:R-:W-:-:S06]  /*2c80*/  UMOV UR5, 0x400 ;  /* 0x0000040000057882 */ /* 0x000fcc0000000000 */
[----:B------:R-:W2:Y:S08]  /*2c90*/  LDC.64 R4, c[0x0][0x700] ;  /* 0x0001c000ff047b82 */ /* 0x000eb00000000a00 */
[----:B----4-:R-:W2:Y:S08]  /*2ca0*/  LDC.64 R6, c[0x0][0x708] ;  /* 0x0001c200ff067b82 */ /* 0x010eb00000000a00 */
[----:B-----5:R-:W3:Y:S01]  /*2cb0*/  LDC.64 R8, c[0x0][0x710] ;  /* 0x0001c400ff087b82 */ /* 0x020ee20000000a00 */
[----:B-1----:R-:W-:-:S04]  /*2cc0*/  ULEA UR5, UR6, UR5, 0x18 ;  /* 0x0000000506057291 */ /* 0x002fc8000f8ec03f */
[----:B------:R-:W-:Y:S02]  /*2cd0*/  UIADD3 UR6, UR5, 0x80, URZ ;  /* 0x0000008005067890 */ /* 0x000fe4000fffe03f */
[----:B------:R-:W-:Y:S01]  /*2ce0*/  @!UP0 UIADD3 UR6, UR5, URZ, URZ ;  /* 0x0000003f05068290 */ /* 0x000fe2000fffe03f */
[----:B------:R-:W3:Y:S08]  /*2cf0*/  LDC.64 R10, c[0x0][0x718] ;  /* 0x0001c600ff0a7b82 */ /* 0x000ef00000000a00 */
[----:B------:R-:W1:Y:S01]  /*2d00*/  LDC.64 R12, c[0x0][0x720] ;  /* 0x0001c800ff0c7b82 */ /* 0x000e620000000a00 */
[----:B--2---:R2:W-:Y:S07]  /*2d10*/  STS.128 [UR6+0x38780], R4 ;  /* 0x03878004ff007988 */ /* 0x0045ee0008000c06 */
[----:B------:R-:W1:Y:S08]  /*2d20*/  LDC.64 R14, c[0x0][0x728] ;  /* 0x0001ca00ff0e7b82 */ /* 0x000e700000000a00 */
[----:B------:R-:W4:Y:S01]  /*2d30*/  LDC.64 R20, c[0x0][0x730] ;  /* 0x0001cc00ff147b82 */ /* 0x000f220000000a00 */
[----:B---3--:R2:W-:Y:S07]  /*2d40*/  STS.128 [UR6+0x38790], R8 ;  /* 0x03879008ff007988 */ /* 0x0085ee0008000c06 */
[----:B------:R-:W4:Y:S08]  /*2d50*/  LDC.64 R22, c[0x0][0x738] ;  /* 0x0001ce00ff167b82 */ /* 0x000f300000000a00 */
[----:B------:R-:W3:Y:S01]  /*2d60*/  LDC.64 R24, c[0x0][0x740] ;  /* 0x0001d000ff187b82 */ /* 0x000ee20000000a00 */
[----:B-1----:R2:W-:Y:S07]  /*2d70*/  STS.128 [UR6+0x387a0], R12 ;  /* 0x0387a00cff007988 */ /* 0x0025ee0008000c06 */
[----:B------:R-:W3:Y:S08]  /*2d80*/  LDC.64 R26, c[0x0][0x748] ;  /* 0x0001d200ff1a7b82 */ /* 0x000ef00000000a00 */
[----:B------:R-:W1:Y:S01]  /*2d90*/  LDC.64 R28, c[0x0][0x750] ;  /* 0x0001d400ff1c7b82 */ /* 0x000e620000000a00 */
[----:B----4-:R2:W-:Y:S07]  /*2da0*/  STS.128 [UR6+0x387b0], R20 ;  /* 0x0387b014ff007988 */ /* 0x0105ee0008000c06 */
[----:B------:R-:W1:Y:S08]  /*2db0*/  LDC.64 R30, c[0x0][0x758] ;  /* 0x0001d600ff1e7b82 */ /* 0x000e700000000a00 */
[----:B------:R-:W4:Y:S01]  /*2dc0*/  LDC.64 R36, c[0x0][0x760] ;  /* 0x0001d800ff247b82 */ /* 0x000f220000000a00 */
[----:B---3--:R2:W-:Y:S07]  /*2dd0*/  STS.128 [UR6+0x387c0], R24 ;  /* 0x0387c018ff007988 */ /* 0x0085ee0008000c06 */
[----:B------:R-:W4:Y:S08]  /*2de0*/  LDC.64 R38, c[0x0][0x768] ;  /* 0x0001da00ff267b82 */ /* 0x000f300000000a00 */
[----:B------:R-:W3:Y:S01]  /*2df0*/  LDC.64 R40, c[0x0][0x770] ;  /* 0x0001dc00ff287b82 */ /* 0x000ee20000000a00 */
[----:B-1----:R2:W-:Y:S07]  /*2e00*/  STS.128 [UR6+0x387d0], R28 ;  /* 0x0387d01cff007988 */ /* 0x0025ee0008000c06 */
[----:B------:R-:W3:Y:S01]  /*2e10*/  LDC.64 R42, c[0x0][0x778] ;  /* 0x0001de00ff2a7b82 */ /* 0x000ee20000000a00 */
[----:B----4-:R2:W-:Y:S04]  /*2e20*/  STS.128 [UR6+0x387e0], R36 ;  /* 0x0387e024ff007988 */ /* 0x0105e80008000c06 */
[----:B---3--:R2:W-:Y:S02]  /*2e30*/  STS.128 [UR6+0x387f0], R40 ;  /* 0x0387f028ff007988 */ /* 0x0085e40008000c06 */
.L_x_23:
[----:B------:R-:W-:Y:S05]  /*2e40*/  BSYNC B0 ;  /* 0x0000000000007941 */ /* 0x000fea0003800000 */
.L_x_22:
[----:B------:R-:W-:Y:S01]  /*2e50*/  UISETP.NE.AND UP0, UPT, UR12, 0x1, UPT ;  /* 0x000000010c00788c */ /* 0x000fe2000bf05270 */
[----:B------:R-:W-:Y:S01]  /*2e60*/  NOP ;  /* 0x0000000000007918 */ /* 0x000fe20000000000 */
[----:B------:R-:W-:Y:S01]  /*2e70*/  ULDC UR5, c[0x0][0x884] ;  /* 0x0002210000057ab9 */ /* 0x000fe20000000800 */
[----:B------:R-:W-:Y:S01]  /*2e80*/  ULDC.64 UR60, c[0x0][0x800] ;  /* 0x00020000003c7ab9 */ /* 0x000fe20000000a00 */
[----:B------:R-:W-:-:S04]  /*2e90*/  USEL UR5, UR5, URZ, UP0 ;  /* 0x0000003f05057287 */ /* 0x000fc80008000000 */
[----:B------:R-:W-:-:S04]  /*2ea0*/  UIADD3 UR5, UR4, UR5, URZ ;  /* 0x0000000504057290 */ /* 0x000fc8000fffe03f */
[----:B------:R-:W-:-:S12]  /*2eb0*/  UIMAD.WIDE UR60, UR5, 0x80, UR60 ;  /* 0x00000080053c78a5 */ /* 0x000fd8000f8e023c */
.L_x_21:
[----:B------:R-:W-:-:S13]  /*2ec0*/  ISETP.NE.AND P0, PT, RZ, UR55, PT ;  /* 0x00000037ff007c0c */ /* 0x000fda000bf05270 */
[----:B------:R-:W-:Y:S05]  /*2ed0*/  @P0 BRA `(.L_x_24) ;  /* 0x00000004001c0947 */ /* 0x000fea0003800000 */
[----:B------:R-:W-:Y:S01]  /*2ee0*/  ELECT P0, URZ, PT ;  /* 0x00000000003f782f */ /* 0x000fe20003800000 */
[----:B------:R-:W-:-:S12]  /*2ef0*/  BSSY B0, `(.L_x_25) ;  /* 0x0000030000007945 */ /* 0x000fd80003800000 */
[----:B------:R-:W-:Y:S05]  /*2f00*/  @!P0 BRA `(.L_x_26) ;  /* 0x0000000000b88947 */ /* 0x000fea0003800000 */
[C---:B--2---:R-:W-:Y:S01]  /*2f10*/  IMAD.SHL.U32 R4, R18.reuse, 0x8, RZ ;  /* 0x0000000812047824 */ /* 0x044fe200078e00ff */
[----:B------:R-:W-:Y:S01]  /*2f20*/  ULDC.64 UR4, c[0x0][0x820] ;  /* 0x0002080000047ab9 */ /* 0x000fe20000000a00 */
[----:B------:R-:W-:-:S03]  /*2f30*/  SHF.L.U64.HI R3, R18, 0x3, R3 ;  /* 0x0000000312037819 */ /* 0x000fc60000010203 */
[----:B----4-:R-:W-:-:S04]  /*2f40*/  IADD3 R6, P0, R4, UR4, RZ ;  /* 0x0000000404067c10 */ /* 0x010fc8000ff1e0ff */
[----:B------:R-:W-:Y:S01]  /*2f50*/  IADD3.X R7, R3, UR5, RZ, P0, !PT ;  /* 0x0000000503077c10 */ /* 0x000fe200087fe4ff */
[----:B------:R-:W-:-:S05]  /*2f60*/  ULDC.64 UR4, c[0x0][0x818] ;  /* 0x0002060000047ab9 */ /* 0x000fca0000000a00 */
[----:B------:R-:W2:Y:S01]  /*2f70*/  LDG.E.64 R6, desc[UR58][R6.64] ;  /* 0x0000003a06067981 */ /* 0x000ea2000c1e1b00 */
[----:B------:R-:W-:-:S04]  /*2f80*/  IADD3 R4, P0, R4, UR4, RZ ;  /* 0x0000000404047c10 */ /* 0x000fc8000ff1e0ff */
[----:B------:R-:W-:-:S06]  /*2f90*/  IADD3.X R5, R3, UR5, RZ, P0, !PT ;  /* 0x0000000503057c10 */ /* 0x000fcc00087fe4ff */
[----:B------:R-:W3:Y:S01]  /*2fa0*/  LDG.E.64 R4, desc[UR58][R4.64] ;  /* 0x0000003a04047981 */ /* 0x000ee2000c1e1b00 */
[----:B------:R-:W1:Y:S01]  /*2fb0*/  S2UR UR5, SR_CgaCtaId ;  /* 0x00000000000579c3 */ /* 0x000e620000008800 */
[----:B------:R-:W-:Y:S01]  /*2fc0*/  UISETP.NE.AND UP0, UPT, UR12, 0x1, UPT ;  /* 0x000000010c00788c */ /* 0x000fe2000bf05270 */
[----:B-----5:R-:W-:Y:S01]  /*2fd0*/  VIADD R9, R0, 0xffffffff ;  /* 0xffffffff00097836 */ /* 0x020fe20000000000 */
[----:B------:R-:W-:Y:S01]  /*2fe0*/  UMOV UR4, 0x400 ;  /* 0x0000040000047882 */ /* 0x000fe20000000000 */
[----:B------:R-:W-:Y:S01]  /*2ff0*/  CS2R R10, SRZ ;  /* 0x00000000000a7805 */ /* 0x000fe2000001ff00 */
[----:B-1----:R-:W-:-:S04]  /*3000*/  ULEA UR4, UR5, UR4, 0x18 ;  /* 0x0000000405047291 */ /* 0x002fc8000f8ec03f */
[----:B------:R-:W-:-:S03]  /*3010*/  UIADD3 UR5, UR4, 0x80, URZ ;  /* 0x0000008004057890 */ /* 0x000fc6000fffe03f */
[----:B------:R-:W-:-:S04]  /*3020*/  @!UP0 UIADD3 UR5, UR4, URZ, URZ ;  /* 0x0000003f04058290 */ /* 0x000fc8000fffe03f */
[----:B------:R-:W-:-:S05]  /*3030*/  UIADD3 UR4, UR5, 0x38780, URZ ;  /* 0x0003878005047890 */ /* 0x000fca000fffe03f */
[----:B------:R-:W1:Y:S01]  /*3040*/  LDS R3, [UR5+0x3879c] ;  /* 0x03879c05ff037984 */ /* 0x000e620008000800 */
[----:B------:R-:W-:-:S03]  /*3050*/  IMAD.U32 R14, RZ, RZ, UR4 ;  /* 0x00000004ff0e7e24 */ /* 0x000fc6000f8e00ff */
[----:B------:R-:W-:Y:S02]  /*3060*/  STS [UR5+0x387b0], RZ ;  /* 0x0387b0ffff007988 */ /* 0x000fe40008000805 */
[----:B------:R-:W-:-:S05]  /*3070*/  SHF.R.U64 R14, R14, 0x4, RZ ;  /* 0x000000040e0e7819 */ /* 0x000fca00000012ff */
[----:B------:R-:W-:Y:S04]  /*3080*/  STS [UR5+0x38790], R14 ;  /* 0x0387900eff007988 */ /* 0x000fe80008000805 */
[----:B------:R-:W-:Y:S01]  /*3090*/  STS [UR5+0x38794], R14 ;  /* 0x0387940eff007988 */ /* 0x000fe20008000805 */
[C---:B--2---:R-:W-:Y:S01]  /*30a0*/  SHF.L.U64.HI R13, R6.reuse, 0x1, R7 ;  /* 0x00000001060d7819 */ /* 0x044fe20000010207 */
[----:B------:R-:W-:-:S03]  /*30b0*/  IMAD.SHL.U32 R6, R6, 0x2, RZ ;  /* 0x0000000206067824 */ /* 0x000fc600078e00ff */
[----:B------:R-:W-:Y:S02]  /*30c0*/  LOP3.LUT R13, R13, 0x1fffffff, RZ, 0xc0, !PT ;  /* 0x1fffffff0d0d7812 */ /* 0x000fe400078ec0ff */
[----:B------:R-:W-:Y:S02]  /*30d0*/  LOP3.LUT R0, R6, 0xfffffffe, RZ, 0xc0, !PT ;  /* 0xfffffffe06007812 */ /* 0x000fe400078ec0ff */
[--C-:B------:R-:W-:Y:S02]  /*30e0*/  SHF.R.U32.HI R8, RZ, 0x4, R13.reuse ;  /* 0x00000004ff087819 */ /* 0x100fe4000001160d */
[----:B------:R-:W-:Y:S01]  /*30f0*/  SHF.R.U64 R0, R0, 0x4, R13 ;  /* 0x0000000400007819 */ /* 0x000fe2000000120d */
[----:B---3--:R-:W-:Y:S01]  /*3100*/  STS.64 [UR5+0x38780], R4 ;  /* 0x03878004ff007988 */ /* 0x008fe20008000a05 */
[----:B-1----:R-:W-:-:S03]  /*3110*/  LOP3.LUT R3, R3, 0xf, R8, 0xb8, !PT ;  /* 0x0000000f03037812 */ /* 0x002fc600078eb808 */
[----:B------:R-:W-:Y:S04]  /*3120*/  STS [UR5+0x3878c], R0 ;  /* 0x03878c00ff007988 */ /* 0x000fe80008000805 */
[----:B------:R-:W-:Y:S04]  /*3130*/  STS [UR5+0x3879c], R3 ;  /* 0x03879c03ff007988 */ /* 0x000fe80008000805 */
[----:B------:R-:W1:Y:S02]  /*3140*/  LDS R7, [UR5+0x3879c] ;  /* 0x03879c05ff077984 */ /* 0x000e640008000800 */
[----:B-1----:R-:W-:-:S05]  /*3150*/  LOP3.LUT R7, R7, 0xf0, RZ, 0xb8, !PT ;  /* 0x000000f007077812 */ /* 0x002fca00078eb8ff */
[----:B------:R-:W-:Y:S04]  /*3160*/  STS [UR5+0x3879c], R7 ;  /* 0x03879c07ff007988 */ /* 0x000fe80008000805 */
[----:B------:R-:W1:Y:S02]  /*3170*/  LDS R8, [UR5+0x3879c] ;  /* 0x03879c05ff087984 */ /* 0x000e640008000800 */
[----:B-1----:R-:W-:Y:S01]  /*3180*/  LOP3.LUT R15, R8, 0xf00, RZ, 0xb8, !PT ;  /* 0x00000f00080f7812 */ /* 0x002fe200078eb8ff */
[----:B------:R-:W-:-:S04]  /*3190*/  VIADD R8, R2, 0xffffffff ;  /* 0xffffffff02087836 */ /* 0x000fc80000000000 */
[----:B------:R-:W-:Y:S04]  /*31a0*/  STS.64 [UR5+0x38798], R14 ;  /* 0x0387980eff007988 */ /* 0x000fe80008000a05 */
[----:B------:R-:W1:Y:S04]  /*31b0*/  LDS R12, [UR5+0x3879c] ;  /* 0x03879c05ff0c7984 */ /* 0x000e680008000800 */
[----:B------:R3:W-:Y:S01]  /*31c0*/  STS.128 [UR5+0x387a0], R8 ;  /* 0x0387a008ff007988 */ /* 0x0007e20008000c05 */
[----:B-1----:R-:W-:-:S05]  /*31d0*/  LOP3.LUT R12, R12, 0xf000, RZ, 0xb8, !PT ;  /* 0x0000f0000c0c7812 */ /* 0x002fca00078eb8ff */
[----:B------:R3:W-:Y:S02]  /*31e0*/  STS [UR5+0x3879c], R12 ;  /* 0x03879c0cff007988 */ /* 0x0007e40008000805 */
.L_x_26:
[----:B------:R-:W-:Y:S05]  /*31f0*/  BSYNC B0 ;  /* 0x0000000000007941 */ /* 0x000fea0003800000 */
.L_x_25:
[----:B------:R-:W-:Y:S01]  /*3200*/  ELECT P0, URZ, PT ;  /* 0x00000000003f782f */ /* 0x000fe20003800000 */
[----:B------:R-:W-:Y:S01]  /*3210*/  NOP ;  /* 0x0000000000007918 */ /* 0x000fe20000000000 */
[----:B------:R-:W-:Y:S11]  /*3220*/  BSSY B0, `(.L_x_27) ;  /* 0x0000004000007945 */ /* 0x000ff60003800000 */
[----:B------:R-:W-:Y:S05]  /*3230*/  @!P0 BRA `(.L_x_28) ;  /* 0x0000000000088947 */ /* 0x000fea0003800000 */
[----:B------:R0:W-:Y:S01]  /*3240*/  UTMACMDFLUSH ;  /* 0x00000000000079b7 */ /* 0x0001e20000000000 */
[----:B------:R-:W-:-:S04]  /*3250*/  DEPBAR.LE SB0, 0x0 ;  /* 0x000080000000791a */ /* 0x000fc80000000000 */
.L_x_28:
[----:B------:R-:W-:Y:S05]  /*3260*/  BSYNC B0 ;  /* 0x0000000000007941 */ /* 0x000fea0003800000 */
.L_x_27:
[----:B------:R-:W1:Y:S01]  /*3270*/  S2UR UR5, SR_CgaCtaId ;  /* 0x00000000000579c3 */ /* 0x000e620000008800 */
[----:B-----5:R-:W2:Y:S01]  /*3280*/  S2R R0, SR_LANEID ;  /* 0x0000000000007919 */ /* 0x020ea20000000000 */
[----:B------:R-:W-:Y:S01]  /*3290*/  UISETP.NE.AND UP0, UPT, UR12, 0x1, UPT ;  /* 0x000000010c00788c */ /* 0x000fe2000bf05270 */
[----:B------:R-:W-:Y:S02]  /*32a0*/  UMOV UR4, 0x400 ;  /* 0x0000040000047882 */ /* 0x000fe40000000000 */
[----:B-1----:R-:W-:-:S04]  /*32b0*/  ULEA UR4, UR5, UR4, 0x18 ;  /* 0x0000000405047291 */ /* 0x002fc8000f8ec03f */
[----:B------:R-:W-:-:S04]  /*32c0*/  UIADD3 UR5, UR4, 0x80, URZ ;  /* 0x0000008004057890 */ /* 0x000fc8000fffe03f */
[----:B------:R-:W-:Y:S01]  /*32d0*/  @!UP0 UIADD3 UR5, UR4, URZ, URZ ;  /* 0x0000003f04058290 */ /* 0x000fe2000fffe03f */
[----:B--2---:R-:W-:-:S05]  /*32e0*/  IMAD.SHL.U32 R0, R0, 0x4, RZ ;  /* 0x0000000400007824 */ /* 0x004fca00078e00ff */
[----:B------:R-:W-:Y:S01]  /*32f0*/  IMAD.U32 R3, RZ, RZ, UR5 ;  /* 0x00000005ff037e24 */ /* 0x000fe2000f8e00ff */
[----:B------:R-:W-:-:S04]  /*3300*/  IADD3 R2, P0, R0, UR60, RZ ;  /* 0x0000003c00027c10 */ /* 0x000fc8000ff1e0ff */
[----:B------:R-:W-:Y:S01]  /*3310*/  IADD3 R4, R0, 0x38780, R3 ;  /* 0x0003878000047810 */ /* 0x000fe20007ffe003 */
[----:B------:R-:W-:-:S04]  /*3320*/  IMAD.X R3, RZ, RZ, UR61, P0 ;  /* 0x0000003dff037e24 */ /* 0x000fc800080e06ff */
[----:B------:R-:W1:Y:S04]  /*3330*/  LDS R5, [R4] ;  /* 0x0000000004057984 */ /* 0x000e680000000800 */
[----:B-1----:R1:W5:Y:S02]  /*3340*/  ATOMG.E.EXCH.STRONG.GPU PT, RZ, [R2], R5 ;  /* 0x0000000502ff73a8 */ /* 0x00236400041ee100 */
.L_x_24:
[----:B-----5:R-:W-:Y:S01]  /*3350*/  SHF.R.S32.HI R0, RZ, 0x1f, R33 ;  /* 0x0000001fff007819 */ /* 0x020fe20000011421 */
[----:B------:R-:W3:Y:S01]  /*3360*/  S2UR UR43, SR_CgaCtaId ;  /* 0x00000000002b79c3 */ /* 0x000ee20000008800 */
[----:B------:R-:W-:Y:S01]  /*3370*/  UISETP.NE.AND UP0, UPT, UR12, 0x1, UPT ;  /* 0x000000010c00788c */ /* 0x000fe2000bf05270 */
[----:B------:R-:W-:Y:S01]  /*3380*/  IMAD.MOV.U32 R154, RZ, RZ, RZ ;  /* 0x000000ffff9a7224 */ /* 0x000fe200078e00ff */
[----:B------:R-:W-:Y:S01]  /*3390*/  LEA.HI R0, R0, R33, RZ, 0x8 ;  /* 0x0000002100007211 */ /* 0x000fe200078f40ff */
[----:B------:R-:W-:Y:S01]  /*33a0*/  UMOV UR47, 0x400 ;  /* 0x00000400002f7882 */ /* 0x000fe20000000000 */
[----:B------:R-:W-:Y:S02]  /*33b0*/  ULOP3.LUT UR51, UR53, 0x1, URZ, 0xfc, !UPT ;  /* 0x0000000135337892 */ /* 0x000fe4000f8efc3f */
[----:B------:R-:W-:Y:S01]  /*33c0*/  LOP3.LUT R0, R0, 0xffffff00, RZ, 0xc0, !PT ;  /* 0xffffff0000007812 */ /* 0x000fe200078ec0ff */
[----:B------:R-:W-:Y:S02]  /*33d0*/  ULOP3.LUT UR50, UR54, 0x1, URZ, 0xfc, !UPT ;  /* 0x0000000136327892 */ /* 0x000fe4000f8efc3f */
[----:B------:R-:W-:-:S02]  /*33e0*/  ULOP3.LUT UR48, UR52, 0x1, URZ, 0xfc, !UPT ;  /* 0x0000000134307892 */ /* 0x000fc4000f8efc3f */
[----:B------:R-:W-:Y:S01]  /*33f0*/  IMAD.IADD R0, R33, 0x1, -R0 ;  /* 0x0000000121007824 */ /* 0x000fe200078e0a00 */
[----:B------:R-:W-:Y:S01]  /*3400*/  UMOV UR36, URZ ;  /* 0x0000003f00247c82 */ /* 0x000fe20008000000 */
[----:B------:R-:W-:Y:S01]  /*3410*/  UMOV UR56, URZ ;  /* 0x0000003f00387c82 */ /* 0x000fe20008000000 */
[----:B------:R-:W-:Y:S01]  /*3420*/  UMOV UR37, URZ ;  /* 0x0000003f00257c82 */ /* 0x000fe20008000000 */
[C---:B------:R-:W-:Y:S01]  /*3430*/  VIADD R152, R0.reuse, 0x1f ;  /* 0x0000001f00987836 */ /* 0x040fe20000000000 */
[----:B-1----:R-:W-:Y:S01]  /*3440*/  SHF.R.S32.HI R3, RZ, 0x1f, R0 ;  /* 0x0000001fff037819 */ /* 0x002fe20000011400 */
[----:B------:R-:W-:Y:S01]  /*3450*/  UMOV UR38, URZ ;  /* 0x0000003f00267c82 */ /* 0x000fe20008000000 */
[-C--:B------:R-:W-:Y:S01]  /*3460*/  LEA.HI R2, R0, R0.reuse, RZ, 0x1 ;  /* 0x0000000000027211 */ /* 0x080fe200078f08ff */
[----:B------:R-:W-:Y:S01]  /*3470*/  UMOV UR39, URZ ;  /* 0x0000003f00277c82 */ /* 0x000fe20008000000 */
[----:B--2---:R-:W-:Y:S02]  /*3480*/  LEA.HI R4, R3, R0, RZ, 0x5 ;  /* 0x0000000003047211 */ /* 0x004fe400078f28ff */
[----:B------:R-:W-:Y:S01]  /*3490*/  SHF.R.S32.HI R2, RZ, 0x1, R2 ;  /* 0x00000001ff027819 */ /* 0x000fe20000011402 */
[----:B---3--:R-:W-:Y:S01]  /*34a0*/  ULEA UR47, UR43, UR47, 0x18 ;  /* 0x0000002f2b2f7291 */ /* 0x008fe2000f8ec03f */
[----:B------:R-:W-:-:S02]  /*34b0*/  SHF.R.S32.HI R4, RZ, 0x5, R4 ;  /* 0x00000005ff047819 */ /* 0x000fc40000011404 */
[----:B------:R-:W-:Y:S01]  /*34c0*/  LEA.HI R7, R3, R0, RZ, 0x4 ;  /* 0x0000000003077211 */ /* 0x000fe200078f20ff */
[----:B------:R-:W-:Y:S01]  /*34d0*/  UIADD3 UR49, UR47, 0x80, URZ ;  /* 0x000000802f317890 */ /* 0x000fe2000fffe03f */
[----:B------:R-:W-:Y:S01]  /*34e0*/  SHF.L.U32 R5, R0, 0x6, RZ ;  /* 0x0000000600057819 */ /* 0x000fe200000006ff */
[----:B----4-:R-:W-:Y:S01]  /*34f0*/  IMAD.SHL.U32 R6, R4, 0x10, RZ ;  /* 0x0000001004067824 */ /* 0x010fe200078e00ff */
[----:B------:R-:W-:Y:S01]  /*3500*/  SHF.R.S32.HI R8, RZ, 0x4, R7 ;  /* 0x00000004ff087819 */ /* 0x000fe20000011407 */
[----:B------:R-:W-:Y:S01]  /*3510*/  IMAD.SHL.U32 R4, R2, 0x80, RZ ;  /* 0x0000008002047824 */ /* 0x000fe200078e00ff */
[----:B------:R-:W-:Y:S01]  /*3520*/  LOP3.LUT R5, R5, 0x40, RZ, 0xc0, !PT ;  /* 0x0000004005057812 */ /* 0x000fe200078ec0ff */
[----:B------:R-:W-:Y:S01]  /*3530*/  @!UP0 UIADD3 UR49, UR47, URZ, URZ ;  /* 0x0000003f2f318290 */ /* 0x000fe2000fffe03f */
[----:B------:R-:W-:Y:S02]  /*3540*/  LEA.HI R9, R7, R8, RZ, 0x1 ;  /* 0x0000000807097211 */ /* 0x000fe400078f08ff */
[----:B------:R-:W-:Y:S01]  /*3550*/  LOP3.LUT R4, R4, 0x180, RZ, 0xc0, !PT ;  /* 0x0000018004047812 */ /* 0x000fe200078ec0ff */
[----:B------:R-:W-:Y:S01]  /*3560*/  UIADD3 UR49, UR49, 0x38780, URZ ;  /* 0x0003878031317890 */ /* 0x000fe2000fffe03f */
[----:B------:R-:W-:-:S02]  /*3570*/  LOP3.LUT R7, R5, 0x30, R6, 0xf8, !PT ;  /* 0x0000003005077812 */ /* 0x000fc400078ef806 */
[-C--:B------:R-:W-:Y:S02]  /*3580*/  LEA.HI R2, R3, R0.reuse, RZ, 0x3 ;  /* 0x0000000003027211 */ /* 0x080fe400078f18ff */
[----:B------:R-:W-:Y:S02]  /*3590*/  LOP3.LUT R9, R9, 0x7ffffe, RZ, 0xc0, !PT ;  /* 0x007ffffe09097812 */ /* 0x000fe400078ec0ff */
[----:B------:R-:W-:Y:S02]  /*35a0*/  LOP3.LUT R5, R4, R5, RZ, 0xfc, !PT ;  /* 0x0000000504057212 */ /* 0x000fe400078efcff */
[----:B------:R-:W-:Y:S01]  /*35b0*/  LEA.HI R22, R3, R0, RZ, 0x7 ;  /* 0x0000000003167211 */ /* 0x000fe200078f38ff */
[----:B------:R-:W-:Y:S01]  /*35c0*/  IMAD.IADD R9, R8, 0x1, -R9 ;  /* 0x0000000108097824 */ /* 0x000fe200078e0a09 */
[----:B------:R-:W-:Y:S02]  /*35d0*/  LOP3.LUT R7, R7, 0x8, R2, 0xf8, !PT ;  /* 0x0000000807077812 */ /* 0x000fe400078ef802 */
[----:B------:R-:W-:-:S02]  /*35e0*/  SHF.R.U32.HI R5, RZ, 0x3, R5 ;  /* 0x00000003ff057819 */ /* 0x000fc40000011605 */
[----:B------:R-:W-:Y:S02]  /*35f0*/  SHF.R.S32.HI R22, RZ, 0x7, R22 ;  /* 0x00000007ff167819 */ /* 0x000fe40000011416 */
[----:B------:R-:W-:Y:S01]  /*3600*/  LOP3.LUT R5, R5, R7, R4, 0x1e, !PT ;  /* 0x0000000705057212 */ /* 0x000fe200078e1e04 */
[----:B------:R-:W-:Y:S02]  /*3610*/  IMAD.MOV.U32 R4, RZ, RZ, 0x1 ;  /* 0x00000001ff047424 */ /* 0x000fe400078e00ff */
[----:B------:R-:W-:-:S04]  /*3620*/  IMAD R2, R22, 0x4, R9 ;  /* 0x0000000416027824 */ /* 0x000fc800078e0209 */
[----:B------:R-:W-:-:S07]  /*3630*/  IMAD.U32 R23, R2, 0x200, R5 ;  /* 0x0000020002177824 */ /* 0x000fce00078e0005 */
.L_x_109:
[----:B--23--:R-:W1:Y:S02]  /*3640*/  LDC.64 R2, c[0x0][0x290] ;  /* 0x0000a400ff027b82 */ /* 0x00ce640000000a00 */
[----:B-1----:R-:W-:-:S05]  /*3650*/  IMAD.WIDE R2, R18, 0xc, R2 ;  /* 0x0000000c12027825 */ /* 0x002fca00078e0202 */
[----:B------:R-:W2:Y:S01]  /*3660*/  LDG.E R153, desc[UR58][R2.64+0x8] ;  /* 0x0000083a02997981 */ /* 0x000ea2000c1e1900 */
[----:B------:R-:W-:Y:S01]  /*3670*/  UMOV UR8, URZ ;  /* 0x0000003f00087c82 */ /* 0x000fe20008000000 */
[----:B------:R-:W-:Y:S01]  /*3680*/  UMOV UR10, UR37 ;  /* 0x00000025000a7c82 */ /* 0x000fe20008000000 */
[--C-:B------:R-:W-:Y:S01]  /*3690*/  IMAD.MOV.U32 R155, RZ, RZ, R18.reuse ;  /* 0x000000ffff9b7224 */ /* 0x100fe200078e0012 */
[----:B-----5:R-:W1:Y:S01]  /*36a0*/  SHFL.IDX PT, R0, R22, RZ, 0x1f ;  /* 0x00001fff16007589 */ /* 0x020e6200000e0000 */
[----:B------:R-:W-:Y:S02]  /*36b0*/  SHF.R.S32.HI R19, RZ, 0x1f, R18 ;  /* 0x0000001fff137819 */ /* 0x000fe40000011412 */
[----:B------:R-:W-:Y:S02]  /*36c0*/  CS2R R150, SRZ ;  /* 0x0000000000967805 */ /* 0x000fe4000001ff00 */
[----:B------:R-:W-:Y:S02]  /*36d0*/  CS2R R24, SRZ ;  /* 0x0000000000187805 */ /* 0x000fe4000001ff00 */
[----:B------:R-:W-:-:S02]  /*36e0*/  CS2R R26, SRZ ;  /* 0x00000000001a7805 */ /* 0x000fc4000001ff00 */
[----:B------:R-:W-:Y:S02]  /*36f0*/  CS2R R28, SRZ ;  /* 0x00000000001c7805 */ /* 0x000fe4000001ff00 */
[----:B------:R-:W-:Y:S02]  /*3700*/  CS2R R30, SRZ ;  /* 0x00000000001e7805 */ /* 0x000fe4000001ff00 */
[----:B------:R-:W-:Y:S02]  /*3710*/  CS2R R32, SRZ ;  /* 0x0000000000207805 */ /* 0x000fe4000001ff00 */
        /* <DEDUP_REMOVED lines=16> */
[----:B-1----:R-:W-:Y:S01]  /*3820*/  R2UR UR4, R0 ;  /* 0x00000000000472ca */ /* 0x002fe200000e0000 */
[----:B------:R-:W-:Y:S01]  /*3830*/  IMAD.U32 R0, RZ, RZ, UR38 ;  /* 0x00000026ff007e24 */ /* 0x000fe2000f8e00ff */
        /* <DEDUP_REMOVED lines=10> */
[----:B------:R-:W-:Y:S01]  /*38e0*/  CS2R R86, SRZ ;  /* 0x0000000000567805 */ /* 0x000fe2000001ff00 */
[----:B------:R-:W-:Y:S01]  /*38f0*/  ULEA.HI UR5, UR4, UR4, URZ, 0x1 ;  /* 0x0000000404057291 */ /* 0x000fe2000f8f083f */
[----:B------:R-:W-:Y:S02]  /*3900*/  CS2R R88, SRZ ;  /* 0x0000000000587805 */ /* 0x000fe4000001ff00 */
[----:B------:R-:W-:Y:S02]  /*3910*/  CS2R R90, SRZ ;  /* 0x00000000005a7805 */ /* 0x000fe4000001ff00 */
[----:B------:R-:W-:Y:S01]  /*3920*/  CS2R R92, SRZ ;  /* 0x00000000005c7805 */ /* 0x000fe2000001ff00 */
[----:B------:R-:W-:Y:S01]  /*3930*/  ULOP3.LUT UR5, UR5, 0x1e, URZ, 0xc0, !UPT ;  /* 0x0000001e05057892 */ /* 0x000fe2000f8ec03f */
[----:B------:R-:W-:Y:S02]  /*3940*/  CS2R R94, SRZ ;  /* 0x00000000005e7805 */ /* 0x000fe4000001ff00 */
[----:B------:R-:W-:-:S02]  /*3950*/  CS2R R96, SRZ ;  /* 0x0000000000607805 */ /* 0x000fc4000001ff00 */
[----:B------:R-:W-:Y:S01]  /*3960*/  CS2R R98, SRZ ;  /* 0x0000000000627805 */ /* 0x000fe2000001ff00 */
[----:B------:R-:W-:Y:S01]  /*3970*/  UIADD3 UR5, UR4, -UR5, URZ ;  /* 0x8000000504057290 */ /* 0x000fe2000fffe03f */
[----:B------:R-:W-:Y:S02]  /*3980*/  CS2R R100, SRZ ;  /* 0x0000000000647805 */ /* 0x000fe4000001ff00 */
[----:B------:R-:W-:Y:S02]  /*3990*/  CS2R R102, SRZ ;  /* 0x0000000000667805 */ /* 0x000fe4000001ff00 */
[----:B------:R-:W-:Y:S01]  /*39a0*/  CS2R R104, SRZ ;  /* 0x0000000000687805 */ /* 0x000fe2000001ff00 */
[----:B------:R-:W-:Y:S01]  /*39b0*/  ULEA UR5, UR5, UR47, 0xd ;  /* 0x0000002f05057291 */ /* 0x000fe2000f8e683f */
[----:B------:R-:W-:Y:S02]  /*39c0*/  CS2R R106, SRZ ;  /* 0x00000000006a7805 */ /* 0x000fe4000001ff00 */
[----:B------:R-:W-:-:S02]  /*39d0*/  CS2R R108, SRZ ;  /* 0x00000000006c7805 */ /* 0x000fc4000001ff00 */
[----:B------:R-:W-:Y:S01]  /*39e0*/  CS2R R110, SRZ ;  /* 0x00000000006e7805 */ /* 0x000fe2000001ff00 */
[----:B------:R-:W-:Y:S01]  /*39f0*/  USHF.R.U32.HI UR5, URZ, 0x4, UR5 ;  /* 0x000000043f057899 */ /* 0x000fe20008011605 */
[----:B------:R-:W-:Y:S02]  /*3a00*/  CS2R R112, SRZ ;  /* 0x0000000000707805 */ /* 0x000fe4000001ff00 */
[----:B------:R-:W-:Y:S02]  /*3a10*/  CS2R R114, SRZ ;  /* 0x0000000000727805 */ /* 0x000fe4000001ff00 */
[----:B------:R-:W-:Y:S01]  /*3a20*/  CS2R R116, SRZ ;  /* 0x0000000000747805 */ /* 0x000fe2000001ff00 */
[----:B------:R-:W-:Y:S01]  /*3a30*/  ULOP3.LUT UR9, UR5, 0x3fff, URZ, 0xc0, !UPT ;  /* 0x00003fff05097892 */ /* 0x000fe2000f8ec03f */
        /* <DEDUP_REMOVED lines=16> */
[----:B--2---:R-:W-:-:S13]  /*3b40*/  ISETP.GE.AND P0, PT, R153, 0x1, PT ;  /* 0x000000019900780c */ /* 0x004fda0003f06270 */
[----:B------:R-:W-:Y:S05]  /*3b50*/  @!P0 BRA `(.L_x_29) ;  /* 0x0000000000e48947 */ /* 0x000fea0003800000 */
[----:B------:R-:W-:-:S06]  /*3b60*/  UISETP.NE.AND UP0, UPT, UR51, 0x3, UPT ;  /* 0x000000033300788c */ /* 0x000fcc000bf05270 */
[----:B------:R-:W-:-:S13]  /*3b70*/  PLOP3.LUT P1, PT, PT, PT, UP0, 0x80, 0x0 ;  /* 0x000000000000781c */ /* 0x000fda0003f2f008 */
[----:B------:R-:W-:Y:S05]  /*3b80*/  @!P1 BRA `(.L_x_30) ;  /* 0x0000000000049947 */ /* 0x000fea0003800000 */
[----:B------:R-:W-:Y:S01]  /*3b90*/  BPT.TRAP 0x1 ;  /* 0x000000040000795c */ /* 0x000fe20000300000 */
.L_x_30:
[----:B------:R-:W-:Y:S01]  /*3ba0*/  ULEA UR4, UR37, UR47, 0x3 ;  /* 0x0000002f25047291 */ /* 0x000fe2000f8e183f */
[----:B------:R-:W-:-:S04]  /*3bb0*/  MOV R0, UR38 ;  /* 0x0000002600007c02 */ /* 0x000fc80008000f00 */
[----:B------:R-:W-:-:S04]  /*3bc0*/  SHF.L.U32 R0, R0, 0x1f, RZ ;  /* 0x0000001f00007819 */ /* 0x000fc800000006ff */
[----:B------:R1:W2:Y:S01]  /*3bd0*/  SYNCS.PHASECHK.TRANS64.TRYWAIT P0, [UR4+0x38480], R0 ;  /* 0x03848000ff0075a7 */ /* 0x0002a20008000144 */
[----:B------:R-:W-:Y:S05]  /*3be0*/  @!P1 BRA `(.L_x_31) ;  /* 0x0000000000049947 */ /* 0x000fea0003800000 */
[----:B------:R-:W-:Y:S01]  /*3bf0*/  BPT.TRAP 0x1 ;  /* 0x000000040000795c */ /* 0x000fe20000300000 */
.L_x_31:
[----:B--2---:R-:W-:Y:S05]  /*3c00*/  @P0 BRA `(.L_x_32) ;  /* 0x0000000000080947 */ /* 0x004fea0003800000 */
[----:B------:R-:W2:Y:S02]  /*3c10*/  SYNCS.PHASECHK.TRANS64.TRYWAIT P0, [UR4+0x38480], R0 ;  /* 0x03848000ff0075a7 */ /* 0x000ea40008000144 */
[----:B--2---:R-:W-:Y:S05]  /*3c20*/  @!P0 BRA `(.L_x_33) ;  /* 0x000000a4008c8947 */ /* 0x004fea0003800000 */
.L_x_32:
[----:B------:R-:W-:Y:S01]  /*3c30*/  UIADD3 UR4, UR47, 0x10000, URZ ;  /* 0x000100002f047890 */ /* 0x000fe2000fffe03f */
[----:B------:R-:W-:Y:S01]  /*3c40*/  WARPGROUP.ARRIVE ;  /* 0x00000000000079c5 */ /* 0x000fe20000000000 */
[----:B------:R-:W-:Y:S02]  /*3c50*/  ULOP3.LUT UR8, UR9, 0x10000, URZ, 0xfc, !UPT ;  /* 0x0001000009087892 */ /* 0x000fe4000f8efc3f */
[----:B------:R-:W-:Y:S02]  /*3c60*/  USHF.R.U32.HI UR4, URZ, 0x4, UR4 ;  /* 0x000000043f047899 */ /* 0x000fe40008011604 */
[----:B------:R-:W-:Y:S02]  /*3c70*/  ULEA UR8, UR37, UR8, 0xa ;  /* 0x0000000825087291 */ /* 0x000fe4000f8e503f */
[----:B------:R-:W-:Y:S01]  /*3c80*/  ULOP3.LUT UR4, UR4, 0x3fff, URZ, 0xc0, !UPT ;  /* 0x00003fff04047892 */ /* 0x000fe2000f8ec03f */
[----:B------:R-:W-:Y:S01]  /*3c90*/  UMOV UR5, 0x40000040 ;  /* 0x4000004000057882 */ /* 0x000fe20000000000 */
[----:B------:R-:W-:-:S02]  /*3ca0*/  UMOV UR7, 0x40000040 ;  /* 0x4000004000077882 */ /* 0x000fc40000000000 */
[----:B------:R-:W-:-:S04]  /*3cb0*/  ULOP3.LUT UR4, UR4, 0x10000, URZ, 0xfc, !UPT ;  /* 0x0001000004047892 */ /* 0x000fc8000f8efc3f */
[----:B------:R-:W-:-:S03]  /*3cc0*/  ULEA UR10, UR37, UR4, 0xb ;  /* 0x00000004250a7291 */ /* 0x000fc6000f8e583f */
[----:B------:R-:W-:-:S04]  /*3cd0*/  UMOV UR4, UR8 ;  /* 0x0000000800047c82 */ /* 0x000fc80008000000 */
[----:B------:R-:W-:Y:S02]  /*3ce0*/  UMOV UR6, UR10 ;  /* 0x0000000a00067c82 */ /* 0x000fe40008000000 */
[----:B------:R-:W-:Y:S01]  /*3cf0*/  HGMMA.64x256x16.F32 R24, gdesc[UR4], RZ, !UPT, gsb0 ;  /* 0x03e00000041879f0 */ /* 0x000fe2000c0008ff */
[----:B------:R-:W-:Y:S02]  /*3d00*/  UIADD3 UR4, UR8, 0x2, URZ ;  /* 0x0000000208047890 */ /* 0x000fe4000fffe03f */
[----:B------:R-:W-:Y:S01]  /*3d10*/  UIADD3 UR6, UR10, 0x2, URZ ;  /* 0x000000020a067890 */ /* 0x000fe2000fffe03f */
[----:B------:R-:W-:Y:S01]  /*3d20*/  UMOV UR5, 0x40000040 ;  /* 0x4000004000057882 */ /* 0x000fe20000000000 */
[----:B------:R-:W-:Y:S01]  /*3d30*/  UMOV UR7, 0x40000040 ;  /* 0x4000004000077882 */ /* 0x000fe20000000000 */
[----:B------:R-:W-:Y:S02]  /*3d40*/  WARPGROUP.DEPBAR.LE gsb0, 0x0 ;  /* 0x00008000000079c5 */ /* 0x000fe40000010000 */
[----:B------:R-:W-:-:S15]  /*3d50*/  WARPGROUP.ARRIVE ;  /* 0x00000000000079c5 */ /* 0x000fde0000000000 */
[----:B------:R-:W-:-:S05]  /*3d60*/  NOP ;  /* 0x0000000000007918 */ /* 0x000fca0000000000 */
[----:B------:R-:W-:Y:S01]  /*3d70*/  HGMMA.64x256x16.F32 R24, gdesc[UR4], R24, gsb0 ;  /* 0x03e00000041879f0 */ /* 0x000fe20008000818 */
        /* <DEDUP_REMOVED lines=12> */
[----:B------:R-:W-:Y:S01]  /*3e40*/  UIADD3 UR10, UR37, 0x1, URZ ;  /* 0x00000001250a7890 */ /* 0x000fe2000fffe03f */
[----:B------:R-:W-:-:S03]  /*3e50*/  UMOV UR8, 0x1 ;  /* 0x0000000100087882 */ /* 0x000fc60000000000 */
[----:B------:R-:W-:-:S04]  /*3e60*/  UISETP.NE.AND UP0, UPT, UR10, 0x4, UPT ;  /* 0x000000040a00788c */ /* 0x000fc8000bf05270 */
[----:B------:R-:W-:Y:S01]  /*3e70*/  USEL UR10, UR10, URZ, UP0 ;  /* 0x0000003f0a0a7287 */ /* 0x000fe20008000000 */
[----:B------:R-:W-:Y:S02]  /*3e80*/  WARPGROUP.DEPBAR.LE gsb0, 0x0 ;  /* 0x00008000000079c5 */ /* 0x000fe40000010000 */
[----:B------:R-:W-:-:S11]  /*3e90*/  WARPGROUP.ARRIVE ;  /* 0x00000000000079c5 */ /* 0x000fd60000000000 */
[----:B------:R-:W-:Y:S01]  /*3ea0*/  HGMMA.64x256x16.F32 R24, gdesc[UR4], R24, gsb0 ;  /* 0x03e00000041879f0 */ /* 0x000fe20008000818 */
[----:B------:R-:W-:-:S04]  /*3eb0*/  USEL UR4, URZ, 0x1, UP0 ;  /* 0x000000013f047887 */ /* 0x000fc80008000000 */
[----:B------:R-:W-:-:S06]  /*3ec0*/  ULOP3.LUT UR4, UR38, UR4, URZ, 0x3c, !UPT ;  /* 0x0000000426047292 */ /* 0x000fcc000f8e3c3f */
[----:B-12---:R-:W-:Y:S01]  /*3ed0*/  IMAD.U32 R0, RZ, RZ, UR4 ;  /* 0x00000004ff007e24 */ /* 0x006fe2000f8e00ff */
[----:B------:R-:W-:-:S06]  /*3ee0*/  WARPGROUP.DEPBAR.LE gsb0, 0x0 ;  /* 0x00008000000079c5 */ /* 0x000fcc0000010000 */
.L_x_29:
[----:B------:R-:W-:-:S13]  /*3ef0*/  R2UR UR4, R153 ;  /* 0x00000000990472ca */ /* 0x000fda00000e0000 */
[----:B------:R-:W-:-:S04]  /*3f00*/  UIADD3 UR4, UR4, 0x3f, URZ ;  /* 0x0000003f04047890 */ /* 0x000fc8000fffe03f */
[----:B------:R-:W-:-:S04]  /*3f10*/  USHF.R.S32.HI UR5, URZ, 0x1f, UR4 ;  /* 0x0000001f3f057899 */ /* 0x000fc80008011404 */
[----:B------:R-:W-:-:S04]  /*3f20*/  ULEA.HI UR5, UR5, UR4, URZ, 0x6 ;  /* 0x0000000405057291 */ /* 0x000fc8000f8f303f */
[----:B------:R-:W-:-:S04]  /*3f30*/  USHF.R.S32.HI UR5, URZ, 0x6, UR5 ;  /* 0x000000063f057899 */ /* 0x000fc80008011405 */
[----:B------:R-:W-:-:S04]  /*3f40*/  UISETP.LT.AND UP0, UPT, UR5, 0x1, UPT ;  /* 0x000000010500788c */ /* 0x000fc8000bf01270 */
[----:B------:R-:W-:-:S04]  /*3f50*/  USEL UR11, UR5, 0x1, UP0 ;  /* 0x00000001050b7887 */ /* 0x000fc80008000000 */
[----:B------:R-:W-:-:S04]  /*3f60*/  UIADD3 UR11, UR5, -UR11, URZ ;  /* 0x8000000b050b7290 */ /* 0x000fc8000fffe03f */
[----:B------:R-:W-:-:S06]  /*3f70*/  UISETP.GE.AND UP0, UPT, UR11, 0x1, UPT ;  /* 0x000000010b00788c */ /* 0x000fcc000bf06270 */
[----:B------:R-:W-:-:S13]  /*3f80*/  PLOP3.LUT P0, PT, PT, PT, UP0, 0x80, 0x0 ;  /* 0x000000000000781c */ /* 0x000fda0003f0f008 */
[----:B------:R-:W-:Y:S05]  /*3f90*/  @!P0 BRA `(.L_x_34) ;  /* 0x0000000400288947 */ /* 0x000fea0003800000 */
[----:B------:R-:W-:Y:S01]  /*3fa0*/  IMAD.U32 R2, RZ, RZ, UR11 ;  /* 0x0000000bff027e24 */ /* 0x000fe2000f8e00ff */
[----:B------:R-:W-:-:S06]  /*3fb0*/  UMOV UR12, UR37 ;  /* 0x00000025000c7c82 */ /* 0x000fcc0008000000 */
.L_x_41:
[----:B------:R-:W-:-:S06]  /*3fc0*/  UISETP.NE.AND UP0, UPT, UR51, 0x3, UPT ;  /* 0x000000033300788c */ /* 0x000fcc000bf05270 */
[----:B------:R-:W-:-:S13]  /*3fd0*/  PLOP3.LUT P1, PT, PT, PT, UP0, 0x80, 0x0 ;  /* 0x000000000000781c */ /* 0x000fda0003f2f008 */
[----:B-12---:R-:W-:Y:S05]  /*3fe0*/  @!P1 BRA `(.L_x_35) ;  /* 0x0000000000049947 */ /* 0x006fea0003800000 */
[----:B------:R-:W-:Y:S01]  /*3ff0*/  BPT.TRAP 0x1 ;  /* 0x000000040000795c */ /* 0x000fe20000300000 */
.L_x_35:
[----:B------:R-:W-:Y:S01]  /*4000*/  ULEA UR4, UR10, UR47, 0x3 ;  /* 0x0000002f0a047291 */ /* 0x000fe2000f8e183f */
[----:B------:R-:W-:-:S08]  /*4010*/  SHF.L.U32 R3, R0, 0x1f, RZ ;  /* 0x0000001f00037819 */ /* 0x000fd000000006ff */
[----:B------:R1:W2:Y:S01]  /*4020*/  SYNCS.PHASECHK.TRANS64.TRYWAIT P0, [UR4+0x38480], R3 ;  /* 0x03848003ff0075a7 */ /* 0x0002a20008000144 */
[----:B------:R-:W-:Y:S05]  /*4030*/  @!P1 BRA `(.L_x_36) ;  /* 0x0000000000049947 */ /* 0x000fea0003800000 */
[----:B------:R-:W-:Y:S01]  /*4040*/  BPT.TRAP 0x1 ;  /* 0x000000040000795c */ /* 0x000fe20000300000 */
.L_x_36:
[----:B--2---:R-:W-:Y:S05]  /*4050*/  @P0 BRA `(.L_x_37) ;  /* 0x0000000000080947 */ /* 0x004fea0003800000 */
[----:B------:R-:W2:Y:S02]  /*4060*/  SYNCS.PHASECHK.TRANS64.TRYWAIT P0, [UR4+0x38480], R3 ;  /* 0x03848003ff0075a7 */ /* 0x000ea40008000144 */
[----:B--2---:R-:W-:Y:S05]  /*4070*/  @!P0 BRA `(.L_x_38) ;  /* 0x000000a000908947 */ /* 0x004fea0003800000 */
.L_x_37:
[----:B------:R-:W-:Y:S01]  /*4080*/  UIADD3 UR4, UR47, 0x10000, URZ ;  /* 0x000100002f047890 */ /* 0x000fe2000fffe03f */
[----:B------:R-:W-:Y:S01]  /*4090*/  WARPGROUP.ARRIVE ;  /* 0x00000000000079c5 */ /* 0x000fe20000000000 */
[----:B------:R-:W-:Y:S02]  /*40a0*/  ULOP3.LUT UR13, UR9, 0x10000, URZ, 0xfc, !UPT ;  /* 0x00010000090d7892 */ /* 0x000fe4000f8efc3f */
[----:B------:R-:W-:Y:S02]  /*40b0*/  USHF.R.U32.HI UR4, URZ, 0x4, UR4 ;  /* 0x000000043f047899 */ /* 0x000fe40008011604 */
[----:B------:R-:W-:Y:S02]  /*40c0*/  UISETP.NE.U32.AND UP0, UPT, UR8, URZ, UPT ;  /* 0x0000003f0800728c */ /* 0x000fe4000bf05070 */
[----:B------:R-:W-:Y:S02]  /*40d0*/  ULOP3.LUT UR4, UR4, 0x3fff, URZ, 0xc0, !UPT ;  /* 0x00003fff04047892 */ /* 0x000fe4000f8ec03f */
[----:B------:R-:W-:-:S02]  /*40e0*/  ULEA UR13, UR10, UR13, 0xa ;  /* 0x0000000d0a0d7291 */ /* 0x000fc4000f8e503f */
[----:B------:R-:W-:Y:S01]  /*40f0*/  ULOP3.LUT UR4, UR4, 0x10000, URZ, 0xfc, !UPT ;  /* 0x0001000004047892 */ /* 0x000fe2000f8efc3f */
[----:B------:R-:W-:Y:S01]  /*4100*/  UMOV UR5, 0x40000040 ;  /* 0x4000004000057882 */ /* 0x000fe20000000000 */
[----:B------:R-:W-:Y:S02]  /*4110*/  UMOV UR7, 0x40000040 ;  /* 0x4000004000077882 */ /* 0x000fe40000000000 */
[----:B------:R-:W-:-:S03]  /*4120*/  ULEA UR14, UR10, UR4, 0xb ;  /* 0x000000040a0e7291 */ /* 0x000fc6000f8e583f */
[----:B------:R-:W-:-:S04]  /*4130*/  UMOV UR4, UR13 ;  /* 0x0000000d00047c82 */ /* 0x000fc80008000000 */
[----:B------:R-:W-:Y:S02]  /*4140*/  UMOV UR6, UR14 ;  /* 0x0000000e00067c82 */ /* 0x000fe40008000000 */
[----:B------:R-:W-:Y:S01]  /*4150*/  HGMMA.64x256x16.F32 R24, gdesc[UR4], R24, UP0, gsb0 ;  /* 0x03e00000041879f0 */ /* 0x000fe2000b800818 */
[----:B------:R-:W-:Y:S02]  /*4160*/  UIADD3 UR4, UR13, 0x2, URZ ;  /* 0x000000020d047890 */ /* 0x000fe4000fffe03f */
[----:B------:R-:W-:Y:S01]  /*4170*/  UIADD3 UR6, UR14, 0x2, URZ ;  /* 0x000000020e067890 */ /* 0x000fe2000fffe03f */
[----:B------:R-:W-:Y:S01]  /*4180*/  UMOV UR5, 0x40000040 ;  /* 0x4000004000057882 */ /* 0x000fe20000000000 */
[----:B------:R-:W-:Y:S01]  /*4190*/  UMOV UR7, 0x40000040 ;  /* 0x4000004000077882 */ /* 0x000fe20000000000 */
[----:B------:R-:W-:Y:S02]  /*41a0*/  WARPGROUP.DEPBAR.LE gsb0, 0x0 ;  /* 0x00008000000079c5 */ /* 0x000fe40000010000 */
[----:B------:R-:W-:-:S15]  /*41b0*/  WARPGROUP.ARRIVE ;  /* 0x00000000000079c5 */ /* 0x000fde0000000000 */
[----:B------:R-:W-:-:S05]  /*41c0*/  NOP ;  /* 0x0000000000007918 */ /* 0x000fca0000000000 */
        /* <DEDUP_REMOVED lines=16> */
[----:B------:R-:W-:Y:S03]  /*42d0*/  HGMMA.64x256x16.F32 R24, gdesc[UR4], R24, UP0, gsb0 ;  /* 0x03e00000041879f0 */ /* 0x000fe6000b800818 */
[----:B------:R-:W-:Y:S02]  /*42e0*/  WARPGROUP.DEPBAR.LE gsb0, 0x0 ;  /* 0x00008000000079c5 */ /* 0x000fe40000010000 */
[----:B------:R-:W-:Y:S05]  /*42f0*/  @!P1 BRA `(.L_x_39) ;  /* 0x0000000000049947 */ /* 0x000fea0003800000 */
[----:B------:R-:W-:Y:S01]  /*4300*/  BPT.TRAP 0x1 ;  /* 0x000000040000795c */ /* 0x000fe20000300000 */
.L_x_39:
[----:B------:R-:W-:Y:S02]  /*4310*/  UISETP.GT.U32.AND UP0, UPT, UR53, 0x1, UPT ;  /* 0x000000013500788c */ /* 0x000fe4000bf04070 */
[----:B------:R-:W-:-:S04]  /*4320*/  ULEA UR4, UR12, UR47, 0x3 ;  /* 0x0000002f0c047291 */ /* 0x000fc8000f8e183f */
[----:B------:R-:W-:Y:S01]  /*4330*/  UIADD3 UR4, UR4, 0x384a0, URZ ;  /* 0x000384a004047890 */ /* 0x000fe2000fffe03f */
[----:B------:R-:W-:-:S03]  /*4340*/  PLOP3.LUT P0, PT, PT, PT, UP0, 0x80, 0x0 ;  /* 0x000000000000781c */ /* 0x000fc60003f0f008 */
[----:B------:R-:W-:-:S09]  /*4350*/  UPRMT UR4, URZ, 0x654, UR4 ;  /* 0x000006543f047896 */ /* 0x000fd20008000004 */
[----:B------:R-:W-:Y:S01]  /*4360*/  SYNCS.ARRIVE.TRANS64.RED.A1T0 RZ, [UR4], RZ ;  /* 0x000000ffffff79a7 */ /* 0x000fe20008100404 */
[----:B------:R-:W-:Y:S05]  /*4370*/  @P0 BRA `(.L_x_40) ;  /* 0x0000000000040947 */ /* 0x000fea0003800000 */
[----:B------:R-:W-:Y:S01]  /*4380*/  BPT.TRAP 0x1 ;  /* 0x000000040000795c */ /* 0x000fe20000300000 */
.L_x_40:
[----:B------:R-:W-:Y:S01]  /*4390*/  UIADD3 UR10, UR10, 0x1, URZ ;  /* 0x000000010a0a7890 */ /* 0x000fe2000fffe03f */
[C---:B------:R-:W-:Y:S01]  /*43a0*/  ISETP.GT.AND P0, PT, R2.reuse, 0x1, PT ;  /* 0x000000010200780c */ /* 0x040fe20003f04270 */
[----:B------:R-:W-:Y:S01]  /*43b0*/  UIADD3 UR12, UR12, 0x1, URZ ;  /* 0x000000010c0c7890 */ /* 0x000fe2000fffe03f */
[----:B------:R-:W-:Y:S01]  /*43c0*/  VIADD R2, R2, 0xffffffff ;  /* 0xffffffff02027836 */ /* 0x000fe20000000000 */
[----:B------:R-:W-:Y:S02]  /*43d0*/  UISETP.NE.AND UP0, UPT, UR10, 0x4, UPT ;  /* 0x000000040a00788c */ /* 0x000fe4000bf05270 */
[----:B------:R-:W-:Y:S02]  /*43e0*/  UISETP.NE.AND UP1, UPT, UR12, 0x4, UPT ;  /* 0x000000040c00788c */ /* 0x000fe4000bf25270 */
[----:B------:R-:W-:Y:S02]  /*43f0*/  USEL UR4, URZ, 0x1, UP0 ;  /* 0x000000013f047887 */ /* 0x000fe40008000000 */
[----:B------:R-:W-:-:S02]  /*4400*/  USEL UR10, UR10, URZ, UP0 ;  /* 0x0000003f0a0a7287 */ /* 0x000fc40008000000 */
[----:B------:R-:W-:Y:S02]  /*4410*/  USEL UR12, UR12, URZ, UP1 ;  /* 0x0000003f0c0c7287 */ /* 0x000fe40008800000 */
[----:B------:R-:W-:Y:S01]  /*4420*/  LOP3.LUT R0, R0, UR4, RZ, 0x3c, !PT ;  /* 0x0000000400007c12 */ /* 0x000fe2000f8e3cff */
[----:B------:R-:W-:Y:S09]  /*4430*/  @P0 BRA `(.L_x_41) ;  /* 0xfffffff800e00947 */ /* 0x000ff2000383ffff */
.L_x_34:
[----:B------:R-:W-:-:S13]  /*4440*/  ISETP.GE.AND P0, PT, R153, 0x1, PT ;  /* 0x000000019900780c */ /* 0x000fda0003f06270 */
[----:B------:R-:W-:Y:S05]  /*4450*/  @!P0 BRA `(.L_x_42) ;  /* 0x0000000000388947 */ /* 0x000fea0003800000 */
[----:B------:R-:W-:-:S06]  /*4460*/  UISETP.NE.AND UP0, UPT, UR51, 0x3, UPT ;  /* 0x000000033300788c */ /* 0x000fcc000bf05270 */
[----:B------:R-:W-:-:S13]  /*4470*/  PLOP3.LUT P0, PT, PT, PT, UP0, 0x80, 0x0 ;  /* 0x000000000000781c */ /* 0x000fda0003f0f008 */
[----:B------:R-:W-:Y:S05]  /*4480*/  @!P0 BRA `(.L_x_43) ;  /* 0x0000000000048947 */ /* 0x000fea0003800000 */
[----:B------:R-:W-:Y:S01]  /*4490*/  BPT.TRAP 0x1 ;  /* 0x000000040000795c */ /* 0x000fe20000300000 */
.L_x_43:
[----:B------:R-:W-:Y:S02]  /*44a0*/  UIADD3 UR11, UR11, UR37, URZ ;  /* 0x000000250b0b7290 */ /* 0x000fe4000fffe03f */
[----:B------:R-:W-:Y:S02]  /*44b0*/  UISETP.GT.U32.AND UP0, UPT, UR53, 0x1, UPT ;  /* 0x000000013500788c */ /* 0x000fe4000bf04070 */
[----:B------:R-:W-:-:S04]  /*44c0*/  USHF.L.U32 UR11, UR11, 0x3, URZ ;  /* 0x000000030b0b7899 */ /* 0x000fc8000800063f */
[----:B------:R-:W-:Y:S01]  /*44d0*/  ULOP3.LUT UR11, UR11, 0x18, URZ, 0xc0, !UPT ;  /* 0x000000180b0b7892 */ /* 0x000fe2000f8ec03f */
[----:B------:R-:W-:-:S03]  /*44e0*/  PLOP3.LUT P0, PT, PT, PT, UP0, 0x80, 0x0 ;  /* 0x000000000000781c */ /* 0x000fc60003f0f008 */
[----:B------:R-:W-:-:S04]  /*44f0*/  UIADD3 UR11, UR47, 0x384a0, UR11 ;  /* 0x000384a02f0b7890 */ /* 0x000fc8000fffe00b */
[----:B------:R-:W-:-:S09]  /*4500*/  UPRMT UR11, URZ, 0x654, UR11 ;  /* 0x000006543f0b7896 */ /* 0x000fd2000800000b */
[----:B------:R-:W-:Y:S01]  /*4510*/  SYNCS.ARRIVE.TRANS64.RED.A1T0 RZ, [UR11], RZ ;  /* 0x000000ffffff79a7 */ /* 0x000fe2000810040b */
[----:B------:R-:W-:Y:S05]  /*4520*/  @P0 BRA `(.L_x_42) ;  /* 0x0000000000040947 */ /* 0x000fea0003800000 */
[----:B------:R-:W-:Y:S01]  /*4530*/  BPT.TRAP 0x1 ;  /* 0x000000040000795c */ /* 0x000fe20000300000 */
.L_x_42:
[----:B------:R-:W-:Y:S01]  /*4540*/  R2UR UR45, R16 ;  /* 0x00000000102d72ca */ /* 0x000fe200000e0000 */
[----:B------:R-:W-:Y:S01]  /*4550*/  UIADD3 UR4, UR47, 0x30000, URZ ;  /* 0x000300002f047890 */ /* 0x000fe2000fffe03f */
[----:B------:R-:W-:Y:S02]  /*4560*/  R2UR UR46, R17 ;  /* 0x00000000112e72ca */ /* 0x000fe400000e0000 */
[----:B------:R-:W-:Y:S01]  /*4570*/  LOP3.LUT P0, RZ, R4, 0xff, RZ, 0xc0, !PT ;  /* 0x000000ff04ff7812 */ /* 0x000fe2000780c0ff */
[----:B------:R-:W-:-:S06]  /*4580*/  ULOP3.LUT UP0, URZ, UR4, 0x3ff, URZ, 0xc0, !UPT ;  /* 0x000003ff043f7892 */ /* 0x000fcc000f80c03f */
[----:B------:R-:W-:Y:S02]  /*4590*/  PLOP3.LUT P1, PT, PT, PT, UP0, 0x80, 0x0 ;  /* 0x000000000000781c */ /* 0x000fe40003f2f008 */
[----:B------:R-:W-:Y:S02]  /*45a0*/  USHF.L.U32 UR45, UR45, 0x7, URZ ;  /* 0x000000072d2d7899 */ /* 0x000fe4000800063f */
[----:B------:R-:W-:Y:S02]  /*45b0*/  USHF.L.U32 UR46, UR46, 0x8, URZ ;  /* 0x000000082e2e7899 */ /* 0x000fe4000800063f */
[----:B------:R-:W-:Y:S10]  /*45c0*/  @!P0 BRA `(.L_x_44) ;  /* 0x00000000000c8947 */ /* 0x000ff40003800000 */
[----:B------:R-:W-:-:S04]  /*45d0*/  DEPBAR {5,4,3,2,1,0} ;  /* 0x0000003f0000791a */ /* 0x000fc80000000000 */
[----:B------:R3:W-:Y:S02]  /*45e0*/  UTMACCTL.IV [UR60] ;  /* 0x000000003c0079b9 */ /* 0x0007e40008000000 */
[----:B---3--:R-:W-:Y:S01]  /*45f0*/  NOP ;  /* 0x0000000000007918 */ /* 0x008fe20000000000 */
.L_x_44:
[----:B------:R-:W-:Y:S05]  /*4600*/  @!P1 BRA `(.L_x_45) ;  /* 0x00000000007c9947 */ /* 0x000fea0003800000 */
[----:B------:R-:W-:Y:S01]  /*4610*/  MOV R2, 0x0 ;  /* 0x0000000000027802 */ /* 0x000fe20000000f00 */
[----:B------:R-:W-:Y:S01]  /*4620*/  ULDC.64 UR4, c[0x4][0x68] ;  /* 0x01001a0000047ab9 */ /* 0x000fe20000000a00 */
[----:B------:R-:W-:Y:S01]  /*4630*/  ULDC.64 UR6, c[0x4][0x8] ;  /* 0x0100020000067ab9 */ /* 0x000fe20000000a00 */
[----:B------:R-:W-:Y:S01]  /*4640*/  IMAD.U32 R4, RZ, RZ, UR4 ;  /* 0x00000004ff047e24 */ /* 0x000fe2000f8e00ff */
[----:B------:R3:W4:Y:S01]  /*4650*/  LDC.64 R14, c[0x4][R2] ;  /* 0x01000000020e7b82 */ /* 0x0007220000000a00 */
[----:B------:R-:W-:Y:S01]  /*4660*/  IMAD.U32 R5, RZ, RZ, UR5 ;  /* 0x00000005ff057e24 */ /* 0x000fe2000f8e00ff */
[----:B------:R-:W-:Y:S01]  /*4670*/  ULDC.64 UR4, c[0x4][0x70] ;  /* 0x01001c0000047ab9 */ /* 0x000fe20000000a00 */
[----:B------:R-:W-:Y:S01]  /*4680*/  IMAD.U32 R10, RZ, RZ, UR6 ;  /* 0x00000006ff0a7e24 */ /* 0x000fe2000f8e00ff */
[----:B------:R-:W-:Y:S01]  /*4690*/  MOV R12, 0x1 ;  /* 0x00000001000c7802 */ /* 0x000fe20000000f00 */
[----:B--2---:R-:W-:Y:S02]  /*46a0*/  IMAD.U32 R6, RZ, RZ, UR4 ;  /* 0x00000004ff067e24 */ /* 0x004fe4000f8e00ff */
[----:B------:R-:W-:-:S02]  /*46b0*/  IMAD.U32 R7, RZ, RZ, UR5 ;  /* 0x00000005ff077e24 */ /* 0x000fc4000f8e00ff */
[----:B------:R-:W-:Y:S02]  /*46c0*/  IMAD.U32 R11, RZ, RZ, UR7 ;  /* 0x00000007ff0b7e24 */ /* 0x000fe4000f8e00ff */
[----:B------:R-:W-:Y:S02]  /*46d0*/  IMAD.MOV.U32 R8, RZ, RZ, 0x70 ;  /* 0x00000070ff087424 */ /* 0x000fe400078e00ff */
[----:B---3--:R-:W-:-:S07]  /*46e0*/  IMAD.MOV.U32 R13, RZ, RZ, RZ ;  /* 0x000000ffff0d7224 */ /* 0x008fce00078e00ff */
[----:B------:R-:W-:-:S07]  /*46f0*/  LEPC R20, `(.L_x_46) ;  /* 0x000000001014794e */ /* 0x000fce0000000000 */
[----:B-1--4-:R-:W-:Y:S05]  /*4700*/  CALL.ABS.NOINC R14 ;  /* 0x000000000e007343 */ /* 0x012fea0003c00000 */
.L_x_46:
[----:B------:R-:W1:Y:S01]  /*4710*/  LDC.64 R2, c[0x4][R2] ;  /* 0x0100000002027b82 */ /* 0x000e620000000a00 */
[----:B------:R-:W-:Y:S01]  /*4720*/  ULDC.64 UR4, c[0x4][0x68] ;  /* 0x01001a0000047ab9 */ /* 0x000fe20000000a00 */
[----:B------:R-:W-:Y:S01]  /*4730*/  ULDC.64 UR6, c[0x4][0x8] ;  /* 0x0100020000067ab9 */ /* 0x000fe20000000a00 */
[----:B------:R-:W-:Y:S02]  /*4740*/  IMAD.U32 R4, RZ, RZ, UR4 ;  /* 0x00000004ff047e24 */ /* 0x000fe4000f8e00ff */
[----:B------:R-:W-:Y:S01]  /*4750*/  IMAD.U32 R5, RZ, RZ, UR5 ;  /* 0x00000005ff057e24 */ /* 0x000fe2000f8e00ff */
[----:B------:R-:W-:Y:S01]  /*4760*/  ULDC.64 UR4, c[0x4][0x70] ;  /* 0x01001c0000047ab9 */ /* 0x000fe20000000a00 */
[----:B------:R-:W-:Y:S02]  /*4770*/  IMAD.U32 R10, RZ, RZ, UR6 ;  /* 0x00000006ff0a7e24 */ /* 0x000fe4000f8e00ff */
[----:B------:R-:W-:Y:S02]  /*4780*/  IMAD.U32 R6, RZ, RZ, UR4 ;  /* 0x00000004ff067e24 */ /* 0x000fe4000f8e00ff */
[----:B------:R-:W-:-:S02]  /*4790*/  IMAD.U32 R7, RZ, RZ, UR5 ;  /* 0x00000005ff077e24 */ /* 0x000fc4000f8e00ff */
[----:B------:R-:W-:Y:S02]  /*47a0*/  IMAD.U32 R11, RZ, RZ, UR7 ;  /* 0x00000007ff0b7e24 */ /* 0x000fe4000f8e00ff */
[----:B------:R-:W-:Y:S02]  /*47b0*/  IMAD.MOV.U32 R8, RZ, RZ, 0x70 ;  /* 0x00000070ff087424 */ /* 0x000fe400078e00ff */
[----:B------:R-:W-:Y:S02]  /*47c0*/  IMAD.MOV.U32 R12, RZ, RZ, 0x1 ;  /* 0x00000001ff0c7424 */ /* 0x000fe400078e00ff */
[----:B------:R-:W-:-:S07]  /*47d0*/  IMAD.MOV.U32 R13, RZ, RZ, RZ ;  /* 0x000000ffff0d7224 */ /* 0x000fce00078e00ff */
[----:B------:R-:W-:-:S07]  /*47e0*/  LEPC R20, `(.L_x_45) ;  /* 0x000000001014794e */ /* 0x000fce0000000000 */
[----:B-1----:R-:W-:Y:S05]  /*47f0*/  CALL.ABS.NOINC R2 ;  /* 0x0000000002007343 */ /* 0x002fea0003c00000 */
.L_x_45:
[----:B------:R-:W-:Y:S02]  /*4800*/  ULDC.64 UR4, c[0x0][0x590] ;  /* 0x0001640000047ab9 */ /* 0x000fe40000000a00 */
[----:B------:R-:W-:-:S04]  /*4810*/  ISETP.NE.U32.AND P0, PT, RZ, UR4, PT ;  /* 0x00000004ff007c0c */ /* 0x000fc8000bf05070 */
[----:B------:R-:W-:-:S13]  /*4820*/  ISETP.NE.AND.EX P0, PT, RZ, UR5, PT, P0 ;  /* 0x00000005ff007c0c */ /* 0x000fda000bf05300 */
[----:B------:R-:W-:Y:S05]  /*4830*/  @!P0 BRA `(.L_x_47) ;  /* 0x0000000000148947 */ /* 0x000fea0003800000 */
[----:B------:R-:W-:-:S04]  /*4840*/  LEA R2, P0, R18, UR4, 0x3 ;  /* 0x0000000412027c11 */ /* 0x000fc8000f8018ff */
[----:B-12---:R-:W-:-:S06]  /*4850*/  LEA.HI.X R3, R18, UR5, R19, 0x3, P0 ;  /* 0x0000000512037c11 */ /* 0x006fcc00080f1c13 */
[----:B------:R-:W2:Y:S04]  /*4860*/  LDG.E.64 R2, desc[UR58][R2.64] ;  /* 0x0000003a02027981 */ /* 0x000ea8000c1e1b00 */
[----:B--2---:R1:W5:Y:S01]  /*4870*/  LD.E R0, desc[UR58][R2.64] ;  /* 0x0000003a02007980 */ /* 0x004362000c101900 */
[----:B------:R-:W-:Y:S05]  /*4880*/  BRA `(.L_x_48) ;  /* 0x0000000000307947 */ /* 0x000fea0003800000 */
.L_x_47:
[----:B------:R-:W-:Y:S02]  /*4890*/  ULDC.64 UR4, c[0x0][0x588] ;  /* 0x0001620000047ab9 */ /* 0x000fe40000000a00 */
[----:B------:R-:W-:-:S04]  /*48a0*/  ISETP.NE.U32.AND P0, PT, RZ, UR4, PT ;  /* 0x00000004ff007c0c */ /* 0x000fc8000bf05070 */
[----:B------:R-:W-:-:S13]  /*48b0*/  ISETP.NE.AND.EX P0, PT, RZ, UR5, PT, P0 ;  /* 0x00000005ff007c0c */ /* 0x000fda000bf05300 */
[----:B------:R-:W-:Y:S05]  /*48c0*/  @!P0 BRA `(.L_x_49) ;  /* 0x0000000000188947 */ /* 0x000fea0003800000 */
[----:B-12---:R-:W1:Y:S01]  /*48d0*/  LDC.64 R2, c[0x0][0x588] ;  /* 0x00016200ff027b82 */ /* 0x006e620000000a00 */
[----:B------:R-:W-:Y:S02]  /*48e0*/  ULDC UR4, c[0x0][0x598] ;  /* 0x0001660000047ab9 */ /* 0x000fe40000000800 */
[----:B------:R-:W-:-:S04]  /*48f0*/  IMAD R5, R18, UR4, RZ ;  /* 0x0000000412057c24 */ /* 0x000fc8000f8e02ff */
[----:B-1----:R-:W-:-:S05]  /*4900*/  IMAD.WIDE R2, R5, 0x4, R2 ;  /* 0x0000000405027825 */ /* 0x002fca00078e0202 */
[----:B------:R2:W5:Y:S01]  /*4910*/  LDG.E R0, desc[UR58][R2.64] ;  /* 0x0000003a02007981 */ /* 0x000562000c1e1900 */
[----:B------:R-:W-:Y:S05]  /*4920*/  BRA `(.L_x_48) ;  /* 0x0000000000087947 */ /* 0x000fea0003800000 */
.L_x_49:
[----:B------:R-:W-:Y:S02]  /*4930*/  ULDC UR4, c[0x0][0x580] ;  /* 0x0001600000047ab9 */ /* 0x000fe40000000800 */
[----:B------:R-:W-:-:S07]  /*4940*/  MOV R0, UR4 ;  /* 0x0000000400007c02 */ /* 0x000fce0008000f00 */
.L_x_48:
[----:B------:R-:W-:Y:S02]  /*4950*/  ULDC.64 UR4, c[0x0][0x5b8] ;  /* 0x00016e0000047ab9 */ /* 0x000fe40000000a00 */
[----:B------:R-:W-:-:S04]  /*4960*/  ISETP.NE.U32.AND P0, PT, RZ, UR4, PT ;  /* 0x00000004ff007c0c */ /* 0x000fc8000bf05070 */
[----:B------:R-:W-:-:S13]  /*4970*/  ISETP.NE.AND.EX P0, PT, RZ, UR5, PT, P0 ;  /* 0x00000005ff007c0c */ /* 0x000fda000bf05300 */
[----:B------:R-:W-:Y:S05]  /*4980*/  @!P0 BRA `(.L_x_50) ;  /* 0x0000000000148947 */ /* 0x000fea0003800000 */
[----:B------:R-:W-:-:S04]  /*4990*/  LEA R4, P0, R18, UR4, 0x3 ;  /* 0x0000000412047c11 */ /* 0x000fc8000f8018ff */
[----:B------:R-:W-:-:S05]  /*49a0*/  LEA.HI.X R5, R18, UR5, R19, 0x3, P0 ;  /* 0x0000000512057c11 */ /* 0x000fca00080f1c13 */
[----:B-12---:R-:W2:Y:S04]  /*49b0*/  LDG.E.64 R2, desc[UR58][R4.64] ;  /* 0x0000003a04027981 */ /* 0x006ea8000c1e1b00 */
[----:B--2---:R2:W5:Y:S01]  /*49c0*/  LD.E R2, desc[UR58][R2.64] ;  /* 0x0000003a02027980 */ /* 0x004562000c101900 */
[----:B------:R-:W-:Y:S05]  /*49d0*/  BRA `(.L_x_51) ;  /* 0x0000000000307947 */ /* 0x000fea0003800000 */
.L_x_50:
[----:B------:R-:W-:Y:S02]  /*49e0*/  ULDC.64 UR4, c[0x0][0x5b0] ;  /* 0x00016c0000047ab9 */ /* 0x000fe40000000a00 */
[----:B------:R-:W-:-:S04]  /*49f0*/  ISETP.NE.U32.AND P0, PT, RZ, UR4, PT ;  /* 0x00000004ff007c0c */ /* 0x000fc8000bf05070 */
[----:B------:R-:W-:-:S13]  /*4a00*/  ISETP.NE.AND.EX P0, PT, RZ, UR5, PT, P0 ;  /* 0x00000005ff007c0c */ /* 0x000fda000bf05300 */
[----:B------:R-:W-:Y:S05]  /*4a10*/  @!P0 BRA `(.L_x_52) ;  /* 0x0000000000188947 */ /* 0x000fea0003800000 */
[----:B-12---:R-:W1:Y:S01]  /*4a20*/  LDC.64 R2, c[0x0][0x5b0] ;  /* 0x00016c00ff027b82 */ /* 0x006e620000000a00 */
[----:B------:R-:W-:Y:S02]  /*4a30*/  ULDC UR4, c[0x0][0x5c0] ;  /* 0x0001700000047ab9 */ /* 0x000fe40000000800 */
[----:B------:R-:W-:-:S04]  /*4a40*/  IMAD R5, R18, UR4, RZ ;  /* 0x0000000412057c24 */ /* 0x000fc8000f8e02ff */
[----:B-1----:R-:W-:-:S06]  /*4a50*/  IMAD.WIDE R2, R5, 0x4, R2 ;  /* 0x0000000405027825 */ /* 0x002fcc00078e0202 */
[----:B------:R1:W5:Y:S01]  /*4a60*/  LDG.E R2, desc[UR58][R2.64] ;  /* 0x0000003a02027981 */ /* 0x000362000c1e1900 */
[----:B------:R-:W-:Y:S05]  /*4a70*/  BRA `(.L_x_51) ;  /* 0x0000000000087947 */ /* 0x000fea0003800000 */
.L_x_52:
[----:B------:R-:W-:Y:S02]  /*4a80*/  ULDC UR4, c[0x0][0x5a8] ;  /* 0x00016a0000047ab9 */ /* 0x000fe40000000800 */
[----:B-12---:R-:W-:-:S07]  /*4a90*/  IMAD.U32 R2, RZ, RZ, UR4 ;  /* 0x00000004ff027e24 */ /* 0x006fce000f8e00ff */
.L_x_51:
[----:B------:R-:W-:Y:S01]  /*4aa0*/  ISETP.GT.U32.AND P0, PT, R152, 0x3e, PT ;  /* 0x0000003e9800780c */ /* 0x000fe20003f04070 */
[----:B------:R-:W-:Y:S01]  /*4ab0*/  BSSY B0, `(.L_x_53) ;  /* 0x0000007000007945 */ /* 0x000fe20003800000 */
[----:B------:R-:W-:-:S11]  /*4ac0*/  PRMT R8, RZ, 0x7610, R8 ;  /* 0x00007610ff087816 */ /* 0x000fd60000000008 */
[----:B------:R-:W-:Y:S05]  /*4ad0*/  @P0 BRA `(.L_x_54) ;  /* 0x0000000000100947 */ /* 0x000fea0003800000 */
[----:B------:R-:W-:-:S03]  /*4ae0*/  UMOV UR4, 0xffffffff ;  /* 0xffffffff00047882 */ /* 0x000fc60000000000 */
[----:B------:R-:W-:Y:S05]  /*4af0*/  BRA.DIV UR4, `(.L_x_55) ;  /* 0x0000009a04087947 */ /* 0x000fea000b800000 */
[----:B------:R-:W-:-:S13]  /*4b00*/  ELECT P6, URZ, PT ;  /* 0x00000000003f782f */ /* 0x000fda00038c0000 */
.L_x_265:
[----:B------:R-:W-:-:S07]  /*4b10*/  SEL R8, RZ, 0x1, !P6 ;  /* 0x00000001ff087807 */ /* 0x000fce0007000000 */
.L_x_54:
[----:B------:R-:W-:Y:S05]  /*4b20*/  BSYNC B0 ;  /* 0x0000000000007941 */ /* 0x000fea0003800000 */
.L_x_53:
[----:B-12---:R-:W-:-:S05]  /*4b30*/  IMAD.U32 R3, RZ, RZ, UR48 ;  /* 0x00000030ff037e24 */ /* 0x006fca000f8e00ff */
[----:B------:R-:W-:-:S13]  /*4b40*/  ISETP.NE.AND P1, PT, R3, 0x3, PT ;  /* 0x000000030300780c */ /* 0x000fda0003f25270 */
[----:B------:R-:W-:Y:S05]  /*4b50*/  @!P1 BRA `(.L_x_56) ;  /* 0x0000000000049947 */ /* 0x000fea0003800000 */
[----:B------:R-:W-:Y:S01]  /*4b60*/  BPT.TRAP 0x1 ;  /* 0x000000040000795c */ /* 0x000fe20000300000 */
.L_x_56:
[----:B------:R-:W-:Y:S01]  /*4b70*/  SHF.L.U32 R3, RZ, 0x1f, RZ ;  /* 0x0000001fff037819 */ /* 0x000fe200000006ff */
[----:B------:R-:W-:Y:S01]  /*4b80*/  IMAD.MOV.U32 R4, RZ, RZ, RZ ;  /* 0x000000ffff047224 */ /* 0x000fe200078e00ff */
[----:B-----5:R-:W-:Y:S02]  /*4b90*/  FSETP.NEU.AND P0, PT, R0, RZ, PT ;  /* 0x000000ff0000720b */ /* 0x020fe40003f0d000 */
[----:B------:R-:W1:Y:S11]  /*4ba0*/  SYNCS.PHASECHK.TRANS64.TRYWAIT P2, [UR47+0x384c0], R3 ;  /* 0x0384c003ff0075a7 */ /* 0x000e76000804016f */
[----:B------:R-:W-:Y:S01]  /*4bb0*/  @P0 LEA R12, R23, UR47, 0x1 ;  /* 0x0000002f170c0c11 */ /* 0x000fe2000f8e08ff */
[----:B-1----:R-:W-:Y:S06]  /*4bc0*/  @!P2 BRA `(.L_x_57) ;  /* 0x0000009400eca947 */ /* 0x002fec0003800000 */
.L_x_266:
[----:B------:R-:W-:Y:S05]  /*4bd0*/  @P0 WARPSYNC.ALL ;  /* 0x0000000000000948 */ /* 0x000fea0003800000 */
[----:B-1----:R-:W1:Y:S01]  /*4be0*/  @P0 LDSM.16.MT88.4 R4, [R12+0x30000] ;  /* 0x030000000c04083b */ /* 0x002e620000004200 */
[----:B------:R-:W-:Y:S01]  /*4bf0*/  PRMT R8, R8, 0x9910, RZ ;  /* 0x0000991008087816 */ /* 0x000fe200000000ff */
[----:B------:R-:W-:Y:S01]  /*4c00*/  BSSY B0, `(.L_x_58) ;  /* 0x000000d000007945 */ /* 0x000fe20003800000 */
[-C--:B------:R-:W-:Y:S01]  /*4c10*/  FMUL R24, R24, R2.reuse ;  /* 0x0000000218187220 */ /* 0x080fe20000400000 */
[-C--:B------:R-:W-:Y:S01]  /*4c20*/  FMUL R14, R25, R2.reuse ;  /* 0x00000002190e7220 */ /* 0x080fe20000400000 */
[----:B------:R-:W-:Y:S01]  /*4c30*/  ISETP.NE.AND P2, PT, R8, RZ, PT ;  /* 0x000000ff0800720c */ /* 0x000fe20003f45270 */
[----:B------:R-:W-:Y:S01]  /*4c40*/  FMUL R26, R26, R2 ;  /* 0x000000021a1a7220 */ /* 0x000fe20000400000 */
[----:B------:R2:W3:Y:S01]  /*4c50*/  @P0 LDSM.16.MT88.4 R8, [R12+0x30800] ;  /* 0x030800000c08083b */ /* 0x0004e20000004200 */
[----:B-1----:R-:W-:-:S02]  /*4c60*/  HADD2.F32 R13, -RZ, R4.H0_H0 ;  /* 0x20000004ff0d7230 */ /* 0x002fc40000004100 */
[----:B------:R-:W-:Y:S01]  /*4c70*/  HADD2.F32 R15, -RZ, R4.H1_H1 ;  /* 0x30000004ff0f7230 */ /* 0x000fe20000004100 */
[----:B--2---:R-:W-:Y:S07]  /*4c80*/  @P0 BRA `(.L_x_59) ;  /* 0x0000000000100947 */ /* 0x004fee0003800000 */
[----:B------:R-:W-:Y:S01]  /*4c90*/  IMAD.MOV.U32 R5, RZ, RZ, RZ ;  /* 0x000000ffff057224 */ /* 0x000fe200078e00ff */
[----:B------:R-:W-:Y:S02]  /*4ca0*/  CS2R R6, SRZ ;  /* 0x0000000000067805 */ /* 0x000fe4000001ff00 */
[----:B---3--:R-:W-:Y:S02]  /*4cb0*/  CS2R R8, SRZ ;  /* 0x0000000000087805 */ /* 0x008fe4000001ff00 */
[----:B------:R-:W-:-:S07]  /*4cc0*/  CS2R R10, SRZ ;  /* 0x00000000000a7805 */ /* 0x000fce000001ff00 */
.L_x_59:
[----:B------:R-:W-:Y:S05]  /*4cd0*/  BSYNC B0 ;  /* 0x0000000000007941 */ /* 0x000fea0003800000 */
.L_x_58:
[--C-:B------:R-:W-:Y:S02]  /*4ce0*/  HADD2.F32 R19, -RZ, R5.reuse.H1_H1 ;  /* 0x30000005ff137230 */ /* 0x100fe40000004100 */
[----:B------:R-:W-:Y:S01]  /*4cf0*/  FMUL R12, R27, R2 ;  /* 0x000000021b0c7220 */ /* 0x000fe20000400000 */
[----:B------:R-:W-:Y:S02]  /*4d00*/  HADD2.F32 R17, -RZ, R5.H0_H0 ;  /* 0x20000005ff117230 */ /* 0x000fe40000004100 */
[-C--:B------:R-:W-:Y:S01]  /*4d10*/  FFMA R24, R13, R0.reuse, R24 ;  /* 0x000000000d187223 */ /* 0x080fe20000000018 */
[-C--:B------:R-:W-:Y:S01]  /*4d20*/  FFMA R21, R15, R0.reuse, R14 ;  /* 0x000000000f157223 */ /* 0x080fe2000000000e */
[-C--:B------:R-:W-:Y:S01]  /*4d30*/  FFMA R25, R19, R0.reuse, R12 ;  /* 0x0000000013197223 */ /* 0x080fe2000000000c */
[--C-:B------:R-:W-:Y:S02]  /*4d40*/  HADD2.F32 R13, -RZ, R6.reuse.H0_H0 ;  /* 0x20000006ff0d7230 */ /* 0x100fe40000004100 */
[----:B------:R-:W-:Y:S01]  /*4d50*/  FFMA R26, R17, R0, R26 ;  /* 0x00000000111a7223 */ /* 0x000fe2000000001a */
[----:B------:R-:W-:-:S02]  /*4d60*/  HADD2.F32 R15, -RZ, R6.H1_H1 ;  /* 0x30000006ff0f7230 */ /* 0x000fc40000004100 */
[-C--:B------:R-:W-:Y:S01]  /*4d70*/  FMUL R28, R28, R2.reuse ;  /* 0x000000021c1c7220 */ /* 0x080fe20000400000 */
[-C--:B------:R-:W-:Y:S01]  /*4d80*/  FMUL R12, R29, R2.reuse ;  /* 0x000000021d0c7220 */ /* 0x080fe20000400000 */
[--C-:B------:R-:W-:Y:S02]  /*4d90*/  HADD2.F32 R17, -RZ, R7.reuse.H0_H0 ;  /* 0x20000007ff117230 */ /* 0x100fe40000004100 */
[-C--:B------:R-:W-:Y:S01]  /*4da0*/  FMUL R30, R30, R2.reuse ;  /* 0x000000021e1e7220 */ /* 0x080fe20000400000 */
[----:B------:R-:W-:Y:S02]  /*4db0*/  HADD2.F32 R19, -RZ, R7.H1_H1 ;  /* 0x30000007ff137230 */ /* 0x000fe40000004100 */
[----:B------:R-:W-:Y:S01]  /*4dc0*/  FMUL R14, R31, R2 ;  /* 0x000000021f0e7220 */ /* 0x000fe20000400000 */
[-C--:B------:R-:W-:Y:S01]  /*4dd0*/  FFMA R28, R13, R0.reuse, R28 ;  /* 0x000000000d1c7223 */ /* 0x080fe2000000001c */
[----:B------:R-:W-:Y:S01]  /*4de0*/  FFMA R27, R15, R0, R12 ;  /* 0x000000000f1b7223 */ /* 0x000fe2000000000c */
[----:B---3--:R-:W-:-:S02]  /*4df0*/  HADD2.F32 R13, -RZ, R8.H0_H0 ;  /* 0x20000008ff0d7230 */ /* 0x008fc40000004100 */
[-C--:B------:R-:W-:Y:S01]  /*4e00*/  FFMA R30, R17, R0.reuse, R30 ;  /* 0x00000000111e7223 */ /* 0x080fe2000000001e */
[----:B------:R-:W-:Y:S02]  /*4e10*/  HADD2.F32 R15, -RZ, R8.H1_H1 ;  /* 0x30000008ff0f7230 */ /* 0x000fe40000004100 */
[----:B------:R-:W-:Y:S01]  /*4e20*/  FFMA R29, R19, R0, R14 ;  /* 0x00000000131d7223 */ /* 0x000fe2000000000e */
        /* <DEDUP_REMOVED lines=8> */
[----:B------:R-:W-:-:S02]  /*4eb0*/  HADD2.F32 R13, -RZ, R10.H0_H0 ;  /* 0x2000000aff0d7230 */ /* 0x000fc40000004100 */
        /* <DEDUP_REMOVED lines=10> */
[-C--:B------:R-:W-:Y:S01]  /*4f60*/  FFMA R12, R15, R0.reuse, R12 ;  /* 0x000000000f0c7223 */ /* 0x080fe2000000000c */
[-C--:B------:R-:W-:Y:S01]  /*4f70*/  FFMA R17, R17, R0.reuse, R38 ;  /* 0x0000000011117223 */ /* 0x080fe20000000026 */
[----:B------:R-:W-:Y:S01]  /*4f80*/  FFMA R14, R19, R0, R14 ;  /* 0x00000000130e7223 */ /* 0x000fe2000000000e */
[----:B------:R-:W-:Y:S01]  /*4f90*/  F2FP.F16.F32.PACK_AB R25, R25, R26 ;  /* 0x0000001a1919723e */ /* 0x000fe200000000ff */
[----:B------:R-:W-:Y:S05]  /*4fa0*/  WARPSYNC.ALL ;  /* 0x0000000000007948 */ /* 0x000fea0003800000 */
[----:B------:R-:W-:Y:S01]  /*4fb0*/  F2FP.F16.F32.PACK_AB R33, R33, R34 ;  /* 0x000000222121723e */ /* 0x000fe200000000ff */
[----:B------:R-:W-:Y:S01]  /*4fc0*/  BSSY B0, `(.L_x_60) ;  /* 0x000001a000007945 */ /* 0x000fe20003800000 */
[----:B------:R-:W-:-:S02]  /*4fd0*/  F2FP.F16.F32.PACK_AB R26, R27, R28 ;  /* 0x0000001c1b1a723e */ /* 0x000fc400000000ff */
[----:B------:R-:W-:Y:S02]  /*4fe0*/  F2FP.F16.F32.PACK_AB R34, R12, R13 ;  /* 0x0000000d0c22723e */ /* 0x000fe400000000ff */
[----:B------:R-:W-:Y:S02]  /*4ff0*/  F2FP.F16.F32.PACK_AB R24, R21, R24 ;  /* 0x000000181518723e */ /* 0x000fe400000000ff */
[----:B------:R-:W-:Y:S02]  /*5000*/  F2FP.F16.F32.PACK_AB R27, R29, R30 ;  /* 0x0000001e1d1b723e */ /* 0x000fe400000000ff */
[----:B------:R-:W-:Y:S02]  /*5010*/  LEA R12, R23, UR47, 0x1 ;  /* 0x0000002f170c7c11 */ /* 0x000fe4000f8e08ff */
[----:B------:R-:W-:Y:S02]  /*5020*/  F2FP.F16.F32.PACK_AB R32, R31, R32 ;  /* 0x000000201f20723e */ /* 0x000fe400000000ff */
[----:B------:R-:W-:Y:S01]  /*5030*/  F2FP.F16.F32.PACK_AB R35, R14, R17 ;  /* 0x000000110e23723e */ /* 0x000fe200000000ff */
[----:B------:R1:W-:Y:S04]  /*5040*/  STSM.16.MT88.4 [R12+0x30000], R24 ;  /* 0x030000180c007844 */ /* 0x0003e80000004200 */
[----:B------:R1:W-:Y:S01]  /*5050*/  STSM.16.MT88.4 [R12+0x30800], R32 ;  /* 0x030800200c007844 */ /* 0x0003e20000004200 */
[----:B------:R-:W-:Y:S01]  /*5060*/  @!PT LDS RZ, [RZ] ;  /* 0x00000000fffff984 */ /* 0x000fe20000000800 */
[----:B------:R-:W-:Y:S01]  /*5070*/  @!PT LDS RZ, [RZ] ;  /* 0x00000000fffff984 */ /* 0x000fe20000000800 */
[----:B------:R-:W-:Y:S01]  /*5080*/  @!PT LDS RZ, [RZ] ;  /* 0x00000000fffff984 */ /* 0x000fe20000000800 */
[----:B------:R-:W-:Y:S01]  /*5090*/  @!PT LDS RZ, [RZ] ;  /* 0x00000000fffff984 */ /* 0x000fe20000000800 */
[----:B------:R2:W-:Y:S06]  /*50a0*/  MEMBAR.ALL.CTA ;  /* 0x0000000000007992 */ /* 0x0005ec0000008000 */
[----:B--2---:R-:W2:Y:S02]  /*50b0*/  FENCE.VIEW.ASYNC.S ;  /* 0x00000000000073c6 */ /* 0x004ea40000000000 */
[----:B--2---:R-:W-:Y:S06]  /*50c0*/  BAR.SYNC.DEFER_BLOCKING 0x1, 0x100 ;  /* 0x0044000000007b1d */ /* 0x004fec0000010000 */
[----:B------:R-:W-:Y:S05]  /*50d0*/  @!P2 BRA `(.L_x_61) ;  /* 0x000000000020a947 */ /* 0x000fea0003800000 */
[----:B------:R-:W-:Y:S02]  /*50e0*/  UIADD3 UR44, UR47, 0x30000, URZ ;  /* 0x000300002f2c7890 */ /* 0x000fe4000fffe03f */
[----:B------:R-:W-:Y:S02]  /*50f0*/  UIADD3 UR5, UR45, 0x40, URZ ;  /* 0x000000402d057890 */ /* 0x000fe4000fffe03f */
[----:B------:R-:W-:Y:S01]  /*5100*/  UIADD3 UR4, UR47, 0x31000, URZ ;  /* 0x000310002f047890 */ /* 0x000fe2000fffe03f */
[----:B------:R-:W-:-:S04]  /*5110*/  UMOV UR6, UR46 ;  /* 0x0000002e00067c82 */ /* 0x000fc80008000000 */
[----:B------:R2:W-:Y:S04]  /*5120*/  UTMASTG.2D [UR44], [UR60] ;  /* 0x0000002c3c0073b5 */ /* 0x0005e80008008000 */
[----:B------:R2:W-:Y:S01]  /*5130*/  UTMASTG.2D [UR4], [UR60] ;  /* 0x000000043c0073b5 */ /* 0x0005e20008008000 */
[----:B------:R0:W-:Y:S01]  /*5140*/  UTMACMDFLUSH ;  /* 0x00000000000079b7 */ /* 0x0001e20000000000 */
[----:B--2---:R-:W-:-:S04]  /*5150*/  DEPBAR.LE SB0, 0x1 ;  /* 0x000080400000791a */ /* 0x004fc80000000000 */
.L_x_61:
[----:B------:R-:W-:Y:S05]  /*5160*/  BSYNC B0 ;  /* 0x0000000000007941 */ /* 0x000fea0003800000 */
.L_x_60:
[----:B------:R-:W-:Y:S01]  /*5170*/  BAR.SYNC.DEFER_BLOCKING 0x1, 0x100 ;  /* 0x0044000000007b1d */ /* 0x000fe20000010000 */
[----:B------:R-:W-:-:S13]  /*5180*/  ISETP.NE.AND P3, PT, RZ, UR36, PT ;  /* 0x00000024ff007c0c */ /* 0x000fda000bf65270 */
[----:B------:R-:W-:Y:S05]  /*5190*/  @!P3 BRA `(.L_x_62) ;  /* 0x000000000024b947 */ /* 0x000fea0003800000 */
[----:B------:R-:W-:Y:S05]  /*51a0*/  @!P1 BRA `(.L_x_63) ;  /* 0x0000000000049947 */ /* 0x000fea0003800000 */
[----:B------:R-:W-:Y:S01]  /*51b0*/  BPT.TRAP 0x1 ;  /* 0x000000040000795c */ /* 0x000fe20000300000 */
.L_x_63:
[----:B------:R-:W-:Y:S02]  /*51c0*/  ULEA UR4, UR56, UR47, 0x3 ;  /* 0x0000002f38047291 */ /* 0x000fe4000f8e183f */
[----:B------:R-:W-:Y:S02]  /*51d0*/  UIADD3 UR56, UR56, 0x1, URZ ;  /* 0x0000000138387890 */ /* 0x000fe4000fffe03f */
[----:B------:R-:W-:Y:S02]  /*51e0*/  UIADD3 UR4, UR4, 0x384e0, URZ ;  /* 0x000384e004047890 */ /* 0x000fe4000fffe03f */
[----:B------:R-:W-:Y:S02]  /*51f0*/  UISETP.NE.AND UP0, UPT, UR56, 0x4, UPT ;  /* 0x000000043800788c */ /* 0x000fe4000bf05270 */
[----:B------:R-:W-:Y:S02]  /*5200*/  UPRMT UR4, UR43, 0x654, UR4 ;  /* 0x000006542b047896 */ /* 0x000fe40008000004 */
[----:B------:R-:W-:-:S07]  /*5210*/  USEL UR56, UR56, URZ, UP0 ;  /* 0x0000003f38387287 */ /* 0x000fce0008000000 */
[----:B------:R-:W-:Y:S05]  /*5220*/  SYNCS.ARRIVE.TRANS64.RED.A1T0 RZ, [UR4], RZ ;  /* 0x000000ffffff79a7 */ /* 0x000fea0008100404 */
.L_x_62:
[----:B------:R-:W-:Y:S05]  /*5230*/  @!P1 BRA `(.L_x_64) ;  /* 0x0000000000049947 */ /* 0x000fea0003800000 */
[----:B------:R-:W-:Y:S01]  /*5240*/  BPT.TRAP 0x1 ;  /* 0x000000040000795c */ /* 0x000fe20000300000 */
.L_x_64:
[----:B------:R-:W2:Y:S02]  /*5250*/  SYNCS.PHASECHK.TRANS64.TRYWAIT P3, [UR47+0x384c8], R3 ;  /* 0x0384c803ff0075a7 */ /* 0x000ea4000806016f */
[----:B--2---:R-:W-:Y:S05]  /*5260*/  @!P3 BRA `(.L_x_65) ;  /* 0x00000090005cb947 */ /* 0x004fea0003800000 */
.L_x_267:
[----:B------:R-:W-:Y:S05]  /*5270*/  @P0 WARPSYNC.ALL ;  /* 0x0000000000000948 */ /* 0x000fea0003800000 */
[----:B------:R-:W2:Y:S01]  /*5280*/  @P0 LDSM.16.MT88.4 R4, [R12+0x32000] ;  /* 0x032000000c04083b */ /* 0x000ea20000004200 */
[-C--:B------:R-:W-:Y:S01]  /*5290*/  FMUL R13, R40, R2.reuse ;  /* 0x00000002280d7220 */ /* 0x080fe20000400000 */
[-C--:B------:R-:W-:Y:S01]  /*52a0*/  FMUL R41, R41, R2.reuse ;  /* 0x0000000229297220 */ /* 0x080fe20000400000 */
[-C--:B------:R-:W-:Y:S01]  /*52b0*/  FMUL R15, R42, R2.reuse ;  /* 0x000000022a0f7220 */ /* 0x080fe20000400000 */
[----:B------:R-:W3:Y:S01]  /*52c0*/  @P0 LDSM.16.MT88.4 R8, [R12+0x32800] ;  /* 0x032800000c08083b */ /* 0x000ee20000004200 */
[-C--:B------:R-:W-:Y:S01]  /*52d0*/  FMUL R43, R43, R2.reuse ;  /* 0x000000022b2b7220 */ /* 0x080fe20000400000 */
[-C--:B------:R-:W-:Y:S01]  /*52e0*/  FMUL R17, R44, R2.reuse ;  /* 0x000000022c117220 */ /* 0x080fe20000400000 */
[-C--:B------:R-:W-:Y:S01]  /*52f0*/  FMUL R45, R45, R2.reuse ;  /* 0x000000022d2d7220 */ /* 0x080fe20000400000 */
[-C--:B------:R-:W-:Y:S01]  /*5300*/  FMUL R19, R46, R2.reuse ;  /* 0x000000022e137220 */ /* 0x080fe20000400000 */
[-C--:B------:R-:W-:Y:S01]  /*5310*/  FMUL R47, R47, R2.reuse ;  /* 0x000000022f2f7220 */ /* 0x080fe20000400000 */
[-C--:B------:R-:W-:Y:S01]  /*5320*/  FMUL R21, R48, R2.reuse ;  /* 0x0000000230157220 */ /* 0x080fe20000400000 */
[-C--:B------:R-:W-:Y:S01]  /*5330*/  FMUL R49, R49, R2.reuse ;  /* 0x0000000231317220 */ /* 0x080fe20000400000 */
[-C--:B-1----:R-:W-:Y:S01]  /*5340*/  FMUL R25, R50, R2.reuse ;  /* 0x0000000232197220 */ /* 0x082fe20000400000 */
[-C--:B------:R-:W-:Y:S01]  /*5350*/  FMUL R51, R51, R2.reuse ;  /* 0x0000000233337220 */ /* 0x080fe20000400000 */
[-C--:B------:R-:W-:Y:S01]  /*5360*/  FMUL R27, R52, R2.reuse ;  /* 0x00000002341b7220 */ /* 0x080fe20000400000 */
[-C--:B------:R-:W-:Y:S01]  /*5370*/  FMUL R53, R53, R2.reuse ;  /* 0x0000000235357220 */ /* 0x080fe20000400000 */
[-C--:B------:R-:W-:Y:S01]  /*5380*/  FMUL R29, R54, R2.reuse ;  /* 0x00000002361d7220 */ /* 0x080fe20000400000 */
[----:B------:R-:W-:Y:S01]  /*5390*/  FMUL R55, R55, R2 ;  /* 0x0000000237377220 */ /* 0x000fe20000400000 */
[----:B------:R-:W-:Y:S05]  /*53a0*/  WARPSYNC.ALL ;  /* 0x0000000000007948 */ /* 0x000fea0003800000 */
[----:B------:R-:W-:Y:S01]  /*53b0*/  BSSY B0, `(.L_x_66) ;  /* 0x000003d000007945 */ /* 0x000fe20003800000 */
[----:B--2---:R-:W-:-:S02]  /*53c0*/  HADD2.F32 R14, -RZ, R4.H0_H0 ;  /* 0x20000004ff0e7230 */ /* 0x004fc40000004100 */
[----:B------:R-:W-:Y:S02]  /*53d0*/  HADD2.F32 R16, -RZ, R4.H1_H1 ;  /* 0x30000004ff107230 */ /* 0x000fe40000004100 */
[--C-:B------:R-:W-:Y:S02]  /*53e0*/  HADD2.F32 R18, -RZ, R5.reuse.H0_H0 ;  /* 0x20000005ff127230 */ /* 0x100fe40000004100 */
[-C--:B------:R-:W-:Y:S01]  /*53f0*/  FFMA R13, R14, R0.reuse, R13 ;  /* 0x000000000e0d7223 */ /* 0x080fe2000000000d */
[----:B------:R-:W-:Y:S02]  /*5400*/  HADD2.F32 R20, -RZ, R5.H1_H1 ;  /* 0x30000005ff147230 */ /* 0x000fe40000004100 */
[-C--:B------:R-:W-:Y:S01]  /*5410*/  FFMA R14, R16, R0.reuse, R41 ;  /* 0x00000000100e7223 */ /* 0x080fe20000000029 */
[----:B------:R-:W-:Y:S02]  /*5420*/  HADD2.F32 R24, -RZ, R7.H0_H0 ;  /* 0x20000007ff187230 */ /* 0x000fe40000004100 */
[----:B------:R-:W-:Y:S01]  /*5430*/  FFMA R15, R18, R0, R15 ;  /* 0x00000000120f7223 */ /* 0x000fe2000000000f */
[----:B------:R-:W-:-:S02]  /*5440*/  HADD2.F32 R18, -RZ, R6.H0_H0 ;  /* 0x20000006ff127230 */ /* 0x000fc40000004100 */
[-C--:B------:R-:W-:Y:S01]  /*5450*/  FFMA R16, R20, R0.reuse, R43 ;  /* 0x0000000014107223 */ /* 0x080fe2000000002b */
[----:B------:R-:W-:Y:S02]  /*5460*/  HADD2.F32 R20, -RZ, R6.H1_H1 ;  /* 0x30000006ff147230 */ /* 0x000fe40000004100 */
[-C--:B------:R-:W-:Y:S01]  /*5470*/  FFMA R19, R24, R0.reuse, R19 ;  /* 0x0000000018137223 */ /* 0x080fe20000000013 */
[----:B------:R-:W-:Y:S02]  /*5480*/  HADD2.F32 R26, -RZ, R7.H1_H1 ;  /* 0x30000007ff1a7230 */ /* 0x000fe40000004100 */
[-C--:B------:R-:W-:Y:S01]  /*5490*/  FFMA R17, R18, R0.reuse, R17 ;  /* 0x0000000012117223 */ /* 0x080fe20000000011 */
[----:B---3--:R-:W-:Y:S02]  /*54a0*/  HADD2.F32 R24, -RZ, R8.H0_H0 ;  /* 0x20000008ff187230 */ /* 0x008fe40000004100 */
[----:B------:R-:W-:Y:S01]  /*54b0*/  FFMA R18, R20, R0, R45 ;  /* 0x0000000014127223 */ /* 0x000fe2000000002d */
[----:B------:R-:W-:-:S02]  /*54c0*/  HADD2.F32 R28, -RZ, R9.H0_H0 ;  /* 0x20000009ff1c7230 */ /* 0x000fc40000004100 */
[-C--:B------:R-:W-:Y:S01]  /*54d0*/  FFMA R20, R26, R0.reuse, R47 ;  /* 0x000000001a147223 */ /* 0x080fe2000000002f */
[----:B------:R-:W-:Y:S02]  /*54e0*/  HADD2.F32 R26, -RZ, R8.H1_H1 ;  /* 0x30000008ff1a7230 */ /* 0x000fe40000004100 */
        /* <DEDUP_REMOVED lines=11> */
[----:B------:R-:W-:Y:S01]  /*55a0*/  F2FP.F16.F32.PACK_AB R25, R26, R25 ;  /* 0x000000191a19723e */ /* 0x000fe200000000ff */
[-C--:B------:R-:W-:Y:S01]  /*55b0*/  FFMA R28, R30, R0.reuse, R53 ;  /* 0x000000001e1c7223 */ /* 0x080fe20000000035 */
[----:B------:R-:W-:Y:S01]  /*55c0*/  F2FP.F16.F32.PACK_AB R32, R14, R13 ;  /* 0x0000000d0e20723e */ /* 0x000fe200000000ff */
[----:B------:R-:W-:Y:S01]  /*55d0*/  FFMA R30, R34, R0, R55 ;  /* 0x00000000221e7223 */ /* 0x000fe20000000037 */
[----:B------:R-:W-:-:S02]  /*55e0*/  F2FP.F16.F32.PACK_AB R33, R16, R15 ;  /* 0x0000000f1021723e */ /* 0x000fc400000000ff */
[----:B------:R-:W-:Y:S02]  /*55f0*/  F2FP.F16.F32.PACK_AB R34, R18, R17 ;  /* 0x000000111222723e */ /* 0x000fe400000000ff */
[----:B------:R-:W-:Y:S02]  /*5600*/  F2FP.F16.F32.PACK_AB R35, R20, R19 ;  /* 0x000000131423723e */ /* 0x000fe400000000ff */
[----:B------:R-:W-:Y:S02]  /*5610*/  F2FP.F16.F32.PACK_AB R26, R28, R27 ;  /* 0x0000001b1c1a723e */ /* 0x000fe400000000ff */
[----:B------:R-:W-:Y:S01]  /*5620*/  F2FP.F16.F32.PACK_AB R24, R24, R21 ;  /* 0x000000151818723e */ /* 0x000fe200000000ff */
[----:B------:R1:W-:Y:S01]  /*5630*/  STSM.16.MT88.4 [R12+0x32000], R32 ;  /* 0x032000200c007844 */ /* 0x0003e20000004200 */
[----:B------:R-:W-:-:S05]  /*5640*/  F2FP.F16.F32.PACK_AB R27, R30, R29 ;  /* 0x0000001d1e1b723e */ /* 0x000fca00000000ff */
        /* <DEDUP_REMOVED lines=11> */
[----:B------:R-:W-:Y:S02]  /*5700*/  UIADD3 UR9, UR45, 0x40, URZ ;  /* 0x000000402d097890 */ /* 0x000fe4000fffe03f */
[----:B------:R-:W-:Y:S01]  /*5710*/  UIADD3 UR8, UR47, 0x33000, URZ ;  /* 0x000330002f087890 */ /* 0x000fe2000fffe03f */
[----:B------:R-:W-:Y:S01]  /*5720*/  UMOV UR5, UR45 ;  /* 0x0000002d00057c82 */ /* 0x000fe20008000000 */
[----:B------:R-:W-:-:S03]  /*5730*/  UMOV UR10, UR6 ;  /* 0x00000006000a7c82 */ /* 0x000fc60008000000 */
[----:B------:R2:W-:Y:S04]  /*5740*/  UTMASTG.2D [UR4], [UR60] ;  /* 0x000000043c0073b5 */ /* 0x0005e80008008000 */
[----:B------:R2:W-:Y:S01]  /*5750*/  UTMASTG.2D [UR8], [UR60] ;  /* 0x000000083c0073b5 */ /* 0x0005e20008008000 */
[----:B------:R0:W-:Y:S01]  /*5760*/  UTMACMDFLUSH ;  /* 0x00000000000079b7 */ /* 0x0001e20000000000 */
[----:B--2---:R-:W-:-:S04]  /*5770*/  DEPBAR.LE SB0, 0x1 ;  /* 0x000080400000791a */ /* 0x004fc80000000000 */
.L_x_67:
[----:B------:R-:W-:Y:S05]  /*5780*/  BSYNC B0 ;  /* 0x0000000000007941 */ /* 0x000fea0003800000 */
.L_x_66:
[----:B------:R-:W-:Y:S06]  /*5790*/  BAR.SYNC.DEFER_BLOCKING 0x1, 0x100 ;  /* 0x0044000000007b1d */ /* 0x000fec0000010000 */
[----:B------:R-:W-:Y:S05]  /*57a0*/  @!P1 BRA `(.L_x_68) ;  /* 0x0000000000049947 */ /* 0x000fea0003800000 */
[----:B------:R-:W-:Y:S01]  /*57b0*/  BPT.TRAP 0x1 ;  /* 0x000000040000795c */ /* 0x000fe20000300000 */
.L_x_68:
[----:B------:R-:W-:-:S04]  /*57c0*/  ULEA UR4, UR56, UR47, 0x3 ;  /* 0x0000002f38047291 */ /* 0x000fc8000f8e183f */
[----:B------:R-:W-:-:S04]  /*57d0*/  UIADD3 UR4, UR4, 0x384e0, URZ ;  /* 0x000384e004047890 */ /* 0x000fc8000fffe03f */
[----:B------:R-:W-:-:S09]  /*57e0*/  UPRMT UR4, UR43, 0x654, UR4 ;  /* 0x000006542b047896 */ /* 0x000fd20008000004 */
[----:B------:R-:W-:Y:S01]  /*57f0*/  SYNCS.ARRIVE.TRANS64.RED.A1T0 RZ, [UR4], RZ ;  /* 0x000000ffffff79a7 */ /* 0x000fe20008100404 */
[----:B------:R-:W-:Y:S05]  /*5800*/  @!P1 BRA `(.L_x_69) ;  /* 0x0000000000049947 */ /* 0x000fea0003800000 */
[----:B------:R-:W-:Y:S01]  /*5810*/  BPT.TRAP 0x1 ;  /* 0x000000040000795c */ /* 0x000fe20000300000 */
.L_x_69:
[----:B------:R-:W2:Y:S02]  /*5820*/  SYNCS.PHASECHK.TRANS64.TRYWAIT P3, [UR47+0x384d0], R3 ;  /* 0x0384d003ff0075a7 */ /* 0x000ea4000806016f */
[----:B--2---:R-:W-:Y:S05]  /*5830*/  @!P3 BRA `(.L_x_70) ;  /* 0x0000008c0000b947 */ /* 0x004fea0003800000 */
.L_x_268:
        /* <DEDUP_REMOVED lines=81> */
.L_x_72:
[----:B------:R-:W-:Y:S05]  /*5d50*/  BSYNC B0 ;  /* 0x0000000000007941 */ /* 0x000fea0003800000 */
.L_x_71:
[----:B------:R-:W-:Y:S06]  /*5d60*/  BAR.SYNC.DEFER_BLOCKING 0x1, 0x100 ;  /* 0x0044000000007b1d */ /* 0x000fec0000010000 */
[----:B------:R-:W-:Y:S05]  /*5d70*/  @!P1 BRA `(.L_x_73) ;  /* 0x0000000000049947 */ /* 0x000fea0003800000 */
[----:B------:R-:W-:Y:S01]  /*5d80*/  BPT.TRAP 0x1 ;  /* 0x000000040000795c */ /* 0x000fe20000300000 */
.L_x_73:
[----:B------:R-:W-:-:S04]  /*5d90*/  UIADD3 UR56, UR56, 0x1, URZ ;  /* 0x0000000138387890 */ /* 0x000fc8000fffe03f */
[----:B------:R-:W-:-:S04]  /*5da0*/  UISETP.NE.AND UP0, UPT, UR56, 0x4, UPT ;  /* 0x000000043800788c */ /* 0x000fc8000bf05270 */
[----:B------:R-:W-:-:S04]  /*5db0*/  USEL UR56, UR56, URZ, UP0 ;  /* 0x0000003f38387287 */ /* 0x000fc80008000000 */
[----:B------:R-:W-:-:S04]  /*5dc0*/  ULEA UR4, UR56, UR47, 0x3 ;  /* 0x0000002f38047291 */ /* 0x000fc8000f8e183f */
[----:B------:R-:W-:-:S04]  /*5dd0*/  UIADD3 UR4, UR4, 0x384e0, URZ ;  /* 0x000384e004047890 */ /* 0x000fc8000fffe03f */
[----:B------:R-:W-:-:S09]  /*5de0*/  UPRMT UR4, UR43, 0x654, UR4 ;  /* 0x000006542b047896 */ /* 0x000fd20008000004 */
[----:B------:R-:W-:Y:S01]  /*5df0*/  SYNCS.ARRIVE.TRANS64.RED.A1T0 RZ, [UR4], RZ ;  /* 0x000000ffffff79a7 */ /* 0x000fe20008100404 */
[----:B------:R-:W-:Y:S05]  /*5e00*/  @!P1 BRA `(.L_x_74) ;  /* 0x0000000000049947 */ /* 0x000fea0003800000 */
[----:B------:R-:W-:Y:S01]  /*5e10*/  BPT.TRAP 0x1 ;  /* 0x000000040000795c */ /* 0x000fe20000300000 */
.L_x_74:
[----:B------:R-:W2:Y:S02]  /*5e20*/  SYNCS.PHASECHK.TRANS64.TRYWAIT P3, [UR47+0x384d8], R3 ;  /* 0x0384d803ff0075a7 */ /* 0x000ea4000806016f */
[----:B--2---:R-:W-:Y:S05]  /*5e30*/  @!P3 BRA `(.L_x_75) ;  /* 0x000000840098b947 */ /* 0x004fea0003800000 */
.L_x_269:
[----:B------:R-:W-:Y:S05]  /*5e40*/  @P0 WARPSYNC.ALL ;  /* 0x0000000000000948 */ /* 0x000fea0003800000 */
[----:B------:R-:W3:Y:S01]  /*5e50*/  @P0 LDSM.16.MT88.4 R4, [R12+0x36000] ;  /* 0x036000000c04083b */ /* 0x000ee20000004200 */
[-C--:B--2---:R-:W-:Y:S01]  /*5e60*/  FMUL R3, R72, R2.reuse ;  /* 0x0000000248037220 */ /* 0x084fe20000400000 */
[-C--:B------:R-:W-:Y:S01]  /*5e70*/  FMUL R73, R73, R2.reuse ;  /* 0x0000000249497220 */ /* 0x080fe20000400000 */
[-C--:B------:R-:W-:Y:S01]  /*5e80*/  FMUL R13, R74, R2.reuse ;  /* 0x000000024a0d7220 */ /* 0x080fe20000400000 */
[----:B------:R-:W2:Y:S01]  /*5e90*/  @P0 LDSM.16.MT88.4 R8, [R12+0x36800] ;  /* 0x036800000c08083b */ /* 0x000ea20000004200 */
[-C--:B------:R-:W-:Y:S01]  /*5ea0*/  FMUL R75, R75, R2.reuse ;  /* 0x000000024b4b7220 */ /* 0x080fe20000400000 */
        /* <DEDUP_REMOVED lines=11> */
[----:B------:R-:W-:Y:S01]  /*5f60*/  FMUL R87, R87, R2 ;  /* 0x0000000257577220 */ /* 0x000fe20000400000 */
[----:B------:R-:W-:Y:S05]  /*5f70*/  WARPSYNC.ALL ;  /* 0x0000000000007948 */ /* 0x000fea0003800000 */
[----:B------:R-:W-:Y:S01]  /*5f80*/  BSSY B0, `(.L_x_76) ;  /* 0x000003d000007945 */ /* 0x000fe20003800000 */
[----:B---3--:R-:W-:-:S02]  /*5f90*/  HADD2.F32 R14, -RZ, R4.H0_H0 ;  /* 0x20000004ff0e7230 */ /* 0x008fc40000004100 */
        /* <DEDUP_REMOVED lines=13> */
[----:B--2---:R-:W-:Y:S02]  /*6070*/  HADD2.F32 R24, -RZ, R8.H0_H0 ;  /* 0x20000008ff187230 */ /* 0x004fe40000004100 */
        /* <DEDUP_REMOVED lines=22> */
[----:B------:R-:W-:Y:S01]  /*61e0*/  F2FP.F16.F32.PACK_AB R17, R26, R21 ;  /* 0x000000151a11723e */ /* 0x000fe200000000ff */
[----:B------:R1:W-:Y:S01]  /*61f0*/  STSM.16.MT88.4 [R12+0x36000], R32 ;  /* 0x036000200c007844 */ /* 0x0003e20000004200 */
[----:B------:R-:W-:Y:S02]  /*6200*/  F2FP.F16.F32.PACK_AB R18, R28, R25 ;  /* 0x000000191c12723e */ /* 0x000fe400000000ff */
        /* <DEDUP_REMOVED lines=20> */
.L_x_77:
[----:B------:R-:W-:Y:S05]  /*6350*/  BSYNC B0 ;  /* 0x0000000000007941 */ /* 0x000fea0003800000 */
.L_x_76:
[----:B------:R-:W-:Y:S06]  /*6360*/  BAR.SYNC.DEFER_BLOCKING 0x1, 0x100 ;  /* 0x0044000000007b1d */ /* 0x000fec0000010000 */
[----:B------:R-:W-:Y:S05]  /*6370*/  @!P1 BRA `(.L_x_78) ;  /* 0x0000000000049947 */ /* 0x000fea0003800000 */
[----:B------:R-:W-:Y:S01]  /*6380*/  BPT.TRAP 0x1 ;  /* 0x000000040000795c */ /* 0x000fe20000300000 */
.L_x_78:
        /* <DEDUP_REMOVED lines=9> */
.L_x_79:
[----:B------:R-:W-:-:S05]  /*6420*/  IMAD.MOV.U32 R3, RZ, RZ, 0x1 ;  /* 0x00000001ff037424 */ /* 0x000fca00078e00ff */
[----:B------:R-:W-:-:S04]  /*6430*/  SHF.L.U32 R3, R3, 0x1f, RZ ;  /* 0x0000001f03037819 */ /* 0x000fc800000006ff */
[----:B------:R-:W2:Y:S02]  /*6440*/  SYNCS.PHASECHK.TRANS64.TRYWAIT P3, [UR47+0x384c0], R3 ;  /* 0x0384c003ff0075a7 */ /* 0x000ea4000806016f */
[----:B--2---:R-:W-:Y:S05]  /*6450*/  @!P3 BRA `(.L_x_80) ;  /* 0x000000800028b947 */ /* 0x004fea0003800000 */
.L_x_270:
[----:B------:R-:W-:Y:S05]  /*6460*/  @P0 WARPSYNC.ALL ;  /* 0x0000000000000948 */ /* 0x000fea0003800000 */
[----:B------:R-:W2:Y:S01]  /*6470*/  @P0 LDSM.16.MT88.4 R4, [R12+0x30000] ;  /* 0x030000000c04083b */ /* 0x000ea20000004200 */
[-C--:B------:R-:W-:Y:S01]  /*6480*/  FMUL R13, R88, R2.reuse ;  /* 0x00000002580d7220 */ /* 0x080fe20000400000 */
[-C--:B------:R-:W-:Y:S01]  /*6490*/  FMUL R89, R89, R2.reuse ;  /* 0x0000000259597220 */ /* 0x080fe20000400000 */
[-C--:B------:R-:W-:Y:S01]  /*64a0*/  FMUL R15, R90, R2.reuse ;  /* 0x000000025a0f7220 */ /* 0x080fe20000400000 */
[----:B------:R-:W3:Y:S01]  /*64b0*/  @P0 LDSM.16.MT88.4 R8, [R12+0x30800] ;  /* 0x030800000c08083b */ /* 0x000ee20000004200 */
[-C--:B------:R-:W-:Y:S01]  /*64c0*/  FMUL R91, R91, R2.reuse ;  /* 0x000000025b5b7220 */ /* 0x080fe20000400000 */
[-C--:B-1----:R-:W-:Y:S01]  /*64d0*/  FMUL R17, R92, R2.reuse ;  /* 0x000000025c117220 */ /* 0x082fe20000400000 */
        /* <DEDUP_REMOVED lines=73> */
.L_x_82:
[----:B------:R-:W-:Y:S05]  /*6970*/  BSYNC B0 ;  /* 0x0000000000007941 */ /* 0x000fea0003800000 */
.L_x_81:
[----:B------:R-:W-:Y:S06]  /*6980*/  BAR.SYNC.DEFER_BLOCKING 0x1, 0x100 ;  /* 0x0044000000007b1d */ /* 0x000fec0000010000 */
[----:B------:R-:W-:Y:S05]  /*6990*/  @!P1 BRA `(.L_x_83) ;  /* 0x0000000000049947 */ /* 0x000fea0003800000 */
[----:B------:R-:W-:Y:S01]  /*69a0*/  BPT.TRAP 0x1 ;  /* 0x000000040000795c */ /* 0x000fe20000300000 */
.L_x_83:
        /* <DEDUP_REMOVED lines=9> */
.L_x_84:
[----:B------:R-:W2:Y:S02]  /*6a40*/  SYNCS.PHASECHK.TRANS64.TRYWAIT P3, [UR47+0x384c8], R3 ;  /* 0x0384c803ff0075a7 */ /* 0x000ea4000806016f */
[----:B--2---:R-:W-:Y:S05]  /*6a50*/  @!P3 BRA `(.L_x_85) ;  /* 0x0000007800c0b947 */ /* 0x004fea0003800000 */
.L_x_271:
        /* <DEDUP_REMOVED lines=81> */
.L_x_87:
[----:B------:R-:W-:Y:S05]  /*6f70*/  BSYNC B0 ;  /* 0x0000000000007941 */ /* 0x000fea0003800000 */
.L_x_86:
[----:B------:R-:W-:Y:S06]  /*6f80*/  BAR.SYNC.DEFER_BLOCKING 0x1, 0x100 ;  /* 0x0044000000007b1d */ /* 0x000fec0000010000 */
[----:B------:R-:W-:Y:S05]  /*6f90*/  @!P1 BRA `(.L_x_88) ;  /* 0x0000000000049947 */ /* 0x000fea0003800000 */
[----:B------:R-:W-:Y:S01]  /*6fa0*/  BPT.TRAP 0x1 ;  /* 0x000000040000795c */ /* 0x000fe20000300000 */
.L_x_88:
        /* <DEDUP_REMOVED lines=9> */
.L_x_89:
[----:B------:R-:W2:Y:S02]  /*7040*/  SYNCS.PHASECHK.TRANS64.TRYWAIT P3, [UR47+0x384d0], R3 ;  /* 0x0384d003ff0075a7 */ /* 0x000ea4000806016f */
[----:B--2---:R-:W-:Y:S05]  /*7050*/  @!P3 BRA `(.L_x_90) ;  /* 0x000000740058b947 */ /* 0x004fea0003800000 */
.L_x_272:
        /* <DEDUP_REMOVED lines=81> */
.L_x_92:
[----:B------:R-:W-:Y:S05]  /*7570*/  BSYNC B0 ;  /* 0x0000000000007941 */ /* 0x000fea0003800000 */
.L_x_91:
[----:B------:R-:W-:Y:S06]  /*7580*/  BAR.SYNC.DEFER_BLOCKING 0x1, 0x100 ;  /* 0x0044000000007b1d */ /* 0x000fec0000010000 */
[----:B------:R-:W-:Y:S05]  /*7590*/  @!P1 BRA `(.L_x_93) ;  /* 0x0000000000049947 */ /* 0x000fea0003800000 */
[----:B------:R-:W-:Y:S01]  /*75a0*/  BPT.TRAP 0x1 ;  /* 0x000000040000795c */ /* 0x000fe20000300000 */
.L_x_93:
        /* <DEDUP_REMOVED lines=9> */
.L_x_94:
[----:B------:R-:W2:Y:S02]  /*7640*/  SYNCS.PHASECHK.TRANS64.TRYWAIT P3, [UR47+0x384d8], R3 ;  /* 0x0384d803ff0075a7 */ /* 0x000ea4000806016f */
[----:B--2---:R-:W-:Y:S05]  /*7650*/  @!P3 BRA `(.L_x_95) ;  /* 0x0000006c00f0b947 */ /* 0x004fea0003800000 */
.L_x_273:
[----:B------:R-:W-:Y:S05]  /*7660*/  @P0 WARPSYNC.ALL ;  /* 0x0000000000000948 */ /* 0x000fea0003800000 */
[----:B------:R-:W3:Y:S01]  /*7670*/  @P0 LDSM.16.MT88.4 R4, [R12+0x36000] ;  /* 0x036000000c04083b */ /* 0x000ee20000004200 */
[-C--:B------:R-:W-:Y:S01]  /*7680*/  FMUL R144, R144, R2.reuse ;  /* 0x0000000290907220 */ /* 0x080fe20000400000 */
[-C--:B-1----:R-:W-:Y:S01]  /*7690*/  FMUL R24, R145, R2.reuse ;  /* 0x0000000291187220 */ /* 0x082fe20000400000 */
[-C--:B------:R-:W-:Y:S01]  /*76a0*/  FMUL R136, R136, R2.reuse ;  /* 0x0000000288887220 */ /* 0x080fe20000400000 */
[----:B------:R-:W1:Y:S01]  /*76b0*/  @P0 LDSM.16.MT88.4 R8, [R12+0x36800] ;  /* 0x036800000c08083b */ /* 0x000e620000004200 */
[-C--:B--2---:R-:W-:Y:S01]  /*76c0*/  FMUL R14, R137, R2.reuse ;  /* 0x00000002890e7220 */ /* 0x084fe20000400000 */
        /* <DEDUP_REMOVED lines=14> */
[----:B---3--:R-:W-:-:S02]  /*77b0*/  HADD2.F32 R15, -RZ, R5.H0_H0 ;  /* 0x20000005ff0f7230 */ /* 0x008fc40000004100 */
[----:B------:R-:W-:Y:S02]  /*77c0*/  HADD2.F32 R21, -RZ, R7.H0_H0 ;  /* 0x20000007ff157230 */ /* 0x000fe40000004100 */
[--C-:B-1----:R-:W-:Y:S02]  /*77d0*/  HADD2.F32 R25, -RZ, R8.reuse.H0_H0 ;  /* 0x20000008ff197230 */ /* 0x102fe40000004100 */
        /* <DEDUP_REMOVED lines=11> */
[--C-:B------:R-:W-:Y:S02]  /*7890*/  HADD2.F32 R17, -RZ, R6.reuse.H0_H0 ;  /* 0x20000006ff117230 */ /* 0x100fe40000004100 */
[----:B------:R-:W-:Y:S01]  /*78a0*/  FFMA R14, R13, R0, R14 ;  /* 0x000000000d0e7223 */ /* 0x000fe2000000000e */
[----:B------:R-:W-:-:S02]  /*78b0*/  HADD2.F32 R19, -RZ, R6.H1_H1 ;  /* 0x30000006ff137230 */ /* 0x000fc40000004100 */
        /* <DEDUP_REMOVED lines=40> */
[----:B------:R2:W-:Y:S02]  /*7b40*/  UTMASTG.2D [UR8], [UR60] ;  /* 0x000000083c0073b5 */ /* 0x0005e40008008000 */
[----:B--2---:R0:W-:Y:S02]  /*7b50*/  UTMACMDFLUSH ;  /* 0x00000000000079b7 */ /* 0x0041e40000000000 */
.L_x_97:
[----:B------:R-:W-:Y:S05]  /*7b60*/  BSYNC B0 ;  /* 0x0000000000007941 */ /* 0x000fea0003800000 */
.L_x_96:
[----:B------:R-:W-:Y:S04]  /*7b70*/  BSSY B0, `(.L_x_98) ;  /* 0x0000003000007945 */ /* 0x000fe80003800000 */
[----:B------:R-:W-:Y:S05]  /*7b80*/  @!P2 BRA `(.L_x_99) ;  /* 0x000000000004a947 */ /* 0x000fea0003800000 */
[----:B------:R-:W-:-:S04]  /*7b90*/  DEPBAR.LE SB0, 0x1 ;  /* 0x000080400000791a */ /* 0x000fc80000000000 */
.L_x_99:
[----:B------:R-:W-:Y:S05]  /*7ba0*/  BSYNC B0 ;  /* 0x0000000000007941 */ /* 0x000fea0003800000 */
.L_x_98:
[----:B------:R-:W-:Y:S06]  /*7bb0*/  BAR.SYNC.DEFER_BLOCKING 0x1, 0x100 ;  /* 0x0044000000007b1d */ /* 0x000fec0000010000 */
[----:B------:R-:W-:Y:S05]  /*7bc0*/  @!P1 BRA `(.L_x_100) ;  /* 0x0000000000049947 */ /* 0x000fea0003800000 */
[----:B------:R-:W-:Y:S01]  /*7bd0*/  BPT.TRAP 0x1 ;  /* 0x000000040000795c */ /* 0x000fe20000300000 */
.L_x_100:
[----:B------:R-:W-:Y:S02]  /*7be0*/  UIADD3 UR4, UR7, 0x1, URZ ;  /* 0x0000000107047890 */ /* 0x000fe4000fffe03f */
[----:B------:R-:W-:Y:S02]  /*7bf0*/  UISETP.NE.AND UP1, UPT, UR50, 0x3, UPT ;  /* 0x000000033200788c */ /* 0x000fe4000bf25270 */
[----:B------:R-:W-:-:S04]  /*7c00*/  UISETP.NE.AND UP0, UPT, UR4, 0x4, UPT ;  /* 0x000000040400788c */ /* 0x000fc8000bf05270 */
[----:B------:R-:W-:Y:S01]  /*7c10*/  USEL UR4, UR4, URZ, UP0 ;  /* 0x0000003f04047287 */ /* 0x000fe20008000000 */
[----:B------:R-:W-:-:S03]  /*7c20*/  PLOP3.LUT P2, PT, PT, PT, UP1, 0x80, 0x0 ;  /* 0x000000000000781c */ /* 0x000fc60003f4f018 */
[----:B------:R-:W-:Y:S02]  /*7c30*/  ULEA UR5, UR4, UR47, 0x3 ;  /* 0x0000002f04057291 */ /* 0x000fe4000f8e183f */
[----:B------:R-:W-:Y:S02]  /*7c40*/  UIADD3 UR4, UR4, 0x1, URZ ;  /* 0x0000000104047890 */ /* 0x000fe4000fffe03f */
[----:B------:R-:W-:Y:S02]  /*7c50*/  UIADD3 UR5, UR5, 0x384e0, URZ ;  /* 0x000384e005057890 */ /* 0x000fe4000fffe03f */
[----:B------:R-:W-:Y:S02]  /*7c60*/  UISETP.NE.AND UP0, UPT, UR4, 0x4, UPT ;  /* 0x000000040400788c */ /* 0x000fe4000bf05270 */
[----:B------:R-:W-:Y:S02]  /*7c70*/  UPRMT UR5, UR43, 0x654, UR5 ;  /* 0x000006542b057896 */ /* 0x000fe40008000005 */
[----:B------:R-:W-:-:S07]  /*7c80*/  USEL UR56, UR4, URZ, UP0 ;  /* 0x0000003f04387287 */ /* 0x000fce0008000000 */
[----:B------:R-:W-:Y:S01]  /*7c90*/  SYNCS.ARRIVE.TRANS64.RED.A1T0 RZ, [UR5], RZ ;  /* 0x000000ffffff79a7 */ /* 0x000fe20008100405 */
[----:B------:R-:W-:Y:S05]  /*7ca0*/  @!P2 BRA `(.L_x_101) ;  /* 0x000000000004a947 */ /* 0x000fea0003800000 */
[----:B------:R-:W-:Y:S01]  /*7cb0*/  BPT.TRAP 0x1 ;  /* 0x000000040000795c */ /* 0x000fe20000300000 */
.L_x_101:
[----:B------:R-:W-:Y:S01]  /*7cc0*/  ULEA UR4, UR39, UR47, 0x3 ;  /* 0x0000002f27047291 */ /* 0x000fe2000f8e183f */
[----:B------:R-:W-:-:S08]  /*7cd0*/  SHF.L.U32 R0, R154, 0x1f, RZ ;  /* 0x0000001f9a007819 */ /* 0x000fd000000006ff */
[----:B------:R-:W2:Y:S02]  /*7ce0*/  SYNCS.PHASECHK.TRANS64.TRYWAIT P0, [UR4+0x38400], R0 ;  /* 0x03840000ff0075a7 */ /* 0x000ea40008000144 */
[----:B--2---:R-:W-:Y:S05]  /*7cf0*/  @!P0 BRA `(.L_x_102) ;  /* 0x0000006800608947 */ /* 0x004fea0003800000 */
.L_x_274:
[----:B------:R-:W-:-:S09]  /*7d00*/  ULEA UR5, UR39, UR47, 0x4 ;  /* 0x0000002f27057291 */ /* 0x000fd2000f8e203f */
[----:B------:R-:W3:Y:S01]  /*7d10*/  LDS.128 R16, [UR5+0x38510] ;  /* 0x03851005ff107984 */ /* 0x000ee20008000c00 */
[----:B------:R-:W-:Y:S01]  /*7d20*/  @!PT LDS RZ, [RZ] ;  /* 0x00000000fffff984 */ /* 0x000fe20000000800 */
[----:B------:R-:W-:Y:S01]  /*7d30*/  @!PT LDS RZ, [RZ] ;  /* 0x00000000fffff984 */ /* 0x000fe20000000800 */
[----:B------:R-:W-:Y:S01]  /*7d40*/  @!PT LDS RZ, [RZ] ;  /* 0x00000000fffff984 */ /* 0x000fe20000000800 */
[----:B------:R-:W-:Y:S01]  /*7d50*/  @!PT LDS RZ, [RZ] ;  /* 0x00000000fffff984 */ /* 0x000fe20000000800 */
[----:B------:R4:W-:Y:S06]  /*7d60*/  MEMBAR.ALL.CTA ;  /* 0x0000000000007992 */ /* 0x0009ec0000008000 */
[----:B----4-:R-:W4:Y:S01]  /*7d70*/  FENCE.VIEW.ASYNC.S ;  /* 0x00000000000073c6 */ /* 0x010f220000000000 */
[----:B------:R-:W-:Y:S05]  /*7d80*/  @!P2 BRA `(.L_x_103) ;  /* 0x000000000004a947 */ /* 0x000fea0003800000 */
[----:B------:R-:W-:Y:S01]  /*7d90*/  BPT.TRAP 0x1 ;  /* 0x000000040000795c */ /* 0x000fe20000300000 */
.L_x_103:
[----:B---3--:R-:W-:Y:S01]  /*7da0*/  ISETP.NE.AND P0, PT, R19, RZ, PT ;  /* 0x000000ff1300720c */ /* 0x008fe20003f05270 */
[----:B------:R-:W-:Y:S01]  /*7db0*/  UIADD3 UR4, UR4, 0x38440, URZ ;  /* 0x0003844004047890 */ /* 0x000fe2000fffe03f */
[CC--:B------:R-:W-:Y:S02]  /*7dc0*/  ISETP.NE.AND P2, PT, R155.reuse, R18.reuse, PT ;  /* 0x000000129b00720c */ /* 0x0c0fe40003f45270 */
[----:B------:R-:W-:Y:S01]  /*7dd0*/  ISETP.EQ.OR P0, PT, R155, R18, !P0 ;  /* 0x000000129b00720c */ /* 0x000fe20004702670 */
[----:B------:R-:W-:-:S09]  /*7de0*/  UPRMT UR4, UR43, 0x654, UR4 ;  /* 0x000006542b047896 */ /* 0x000fd20008000004 */
[----:B----4-:R-:W-:Y:S03]  /*7df0*/  SYNCS.ARRIVE.TRANS64.RED.A1T0 RZ, [UR4], RZ ;  /* 0x000000ffffff79a7 */ /* 0x010fe60008100404 */
[----:B------:R-:W-:Y:S05]  /*7e00*/  @P0 BRA `(.L_x_104) ;  /* 0x0000000000fc0947 */ /* 0x000fea0003800000 */
[----:B------:R-:W-:-:S13]  /*7e10*/  ISETP.NE.AND P0, PT, RZ, UR55, PT ;  /* 0x00000037ff007c0c */ /* 0x000fda000bf05270 */
[----:B------:R-:W-:Y:S05]  /*7e20*/  @P0 BRA `(.L_x_104) ;  /* 0x0000000000f40947 */ /* 0x000fea0003800000 */
[----:B--2---:R-:W2:Y:S01]  /*7e30*/  S2R R0, SR_LANEID ;  /* 0x0000000000007919 */ /* 0x004ea20000000000 */
[----:B------:R-:W-:Y:S01]  /*7e40*/  ELECT P0, URZ, PT ;  /* 0x00000000003f782f */ /* 0x000fe20003800000 */
[----:B------:R-:W-:Y:S01]  /*7e50*/  BSSY B0, `(.L_x_105) ;  /* 0x000002f000007945 */ /* 0x000fe20003800000 */
[----:B--2---:R-:W-:-:S11]  /*7e60*/  IMAD.SHL.U32 R15, R0, 0x4, RZ ;  /* 0x00000004000f7824 */ /* 0x004fd600078e00ff */
[----:B------:R-:W-:Y:S05]  /*7e70*/  @!P0 BRA `(.L_x_106) ;  /* 0x0000000000b08947 */ /* 0x000fea0003800000 */
[----:B------:R-:W-:Y:S01]  /*7e80*/  IMAD.SHL.U32 R0, R18, 0x8, RZ ;  /* 0x0000000812007824 */ /* 0x000fe200078e00ff */
[----:B------:R-:W-:Y:S01]  /*7e90*/  SHF.R.S32.HI R3, RZ, 0x1f, R18 ;  /* 0x0000001fff037819 */ /* 0x000fe20000011412 */
[----:B------:R-:W-:-:S03]  /*7ea0*/  ULDC.64 UR4, c[0x0][0x820] ;  /* 0x0002080000047ab9 */ /* 0x000fc60000000a00 */
[----:B------:R-:W-:Y:S02]  /*7eb0*/  SHF.L.U64.HI R8, R18, 0x3, R3 ;  /* 0x0000000312087819 */ /* 0x000fe40000010203 */
[----:B-1----:R-:W-:Y:S01]  /*7ec0*/  IADD3 R4, P0, R0, UR4, RZ ;  /* 0x0000000400047c10 */ /* 0x002fe2000ff1e0ff */
[----:B------:R-:W1:Y:S03]  /*7ed0*/  LDC.64 R2, c[0x0][0x290] ;  /* 0x0000a400ff027b82 */ /* 0x000e660000000a00 */
[----:B------:R-:W-:Y:S01]  /*7ee0*/  IADD3.X R5, R8, UR5, RZ, P0, !PT ;  /* 0x0000000508057c10 */ /* 0x000fe200087fe4ff */
[----:B------:R-:W-:-:S05]  /*7ef0*/  ULDC.64 UR4, c[0x0][0x818] ;  /* 0x0002060000047ab9 */ /* 0x000fca0000000a00 */
[----:B------:R-:W2:Y:S01]  /*7f00*/  LDG.E.64 R4, desc[UR58][R4.64] ;  /* 0x0000003a04047981 */ /* 0x000ea2000c1e1b00 */
[----:B-1----:R-:W-:Y:S01]  /*7f10*/  IMAD.WIDE R6, R18, 0xc, R2 ;  /* 0x0000000c12067825 */ /* 0x002fe200078e0202 */
[----:B------:R-:W-:Y:S02]  /*7f20*/  IADD3 R2, P0, R0, UR4, RZ ;  /* 0x0000000400027c10 */ /* 0x000fe4000ff1e0ff */
[----:B------:R-:W1:Y:S02]  /*7f30*/  LDS R0, [UR49+0x1c] ;  /* 0x00001c31ff007984 */ /* 0x000e640008000800 */
[----:B------:R-:W-:Y:S02]  /*7f40*/  IADD3.X R3, R8, UR5, RZ, P0, !PT ;  /* 0x0000000508037c10 */ /* 0x000fe400087fe4ff */
[----:B------:R-:W3:Y:S04]  /*7f50*/  LDG.E R12, desc[UR58][R6.64] ;  /* 0x0000003a060c7981 */ /* 0x000ee8000c1e1900 */
[----:B------:R4:W5:Y:S04]  /*7f60*/  LDG.E R13, desc[UR58][R6.64+0x4] ;  /* 0x0000043a060d7981 */ /* 0x000968000c1e1900 */
[----:B------:R-:W5:Y:S01]  /*7f70*/  LDG.E.64 R2, desc[UR58][R2.64] ;  /* 0x0000003a02027981 */ /* 0x000f62000c1e1b00 */
[----:B------:R-:W-:-:S03]  /*7f80*/  IMAD.U32 R8, RZ, RZ, UR49 ;  /* 0x00000031ff087e24 */ /* 0x000fc6000f8e00ff */
[----:B------:R-:W-:Y:S02]  /*7f90*/  STS [UR49+0x30], RZ ;  /* 0x000030ffff007988 */ /* 0x000fe40008000831 */
[----:B------:R-:W-:Y:S02]  /*7fa0*/  SHF.R.U64 R8, R8, 0x4, RZ ;  /* 0x0000000408087819 */ /* 0x000fe400000012ff */
[----:B----4-:R-:W-:-:S03]  /*7fb0*/  CS2R R6, SRZ ;  /* 0x0000000000067805 */ /* 0x010fc6000001ff00 */
[----:B------:R-:W-:Y:S04]  /*7fc0*/  STS [UR49+0x10], R8 ;  /* 0x00001008ff007988 */ /* 0x000fe80008000831 */
[----:B------:R-:W-:Y:S01]  /*7fd0*/  STS [UR49+0x14], R8 ;  /* 0x00001408ff007988 */ /* 0x000fe20008000831 */
[C---:B--2---:R-:W-:Y:S01]  /*7fe0*/  SHF.L.U64.HI R11, R4.reuse, 0x1, R5 ;  /* 0x00000001040b7819 */ /* 0x044fe20000010205 */
[----:B------:R-:W-:-:S03]  /*7ff0*/  IMAD.SHL.U32 R10, R4, 0x2, RZ ;  /* 0x00000002040a7824 */ /* 0x000fc600078e00ff */
[----:B------:R-:W-:Y:S02]  /*8000*/  LOP3.LUT R11, R11, 0x1fffffff, RZ, 0xc0, !PT ;  /* 0x1fffffff0b0b7812 */ /* 0x000fe400078ec0ff */
[----:B------:R-:W-:Y:S02]  /*8010*/  LOP3.LUT R10, R10, 0xfffffffe, RZ, 0xc0, !PT ;  /* 0xfffffffe0a0a7812 */ /* 0x000fe400078ec0ff */
[--C-:B------:R-:W-:Y:S02]  /*8020*/  SHF.R.U32.HI R5, RZ, 0x4, R11.reuse ;  /* 0x00000004ff057819 */ /* 0x100fe4000001160b */
[----:B------:R-:W-:Y:S02]  /*8030*/  SHF.R.U64 R10, R10, 0x4, R11 ;  /* 0x000000040a0a7819 */ /* 0x000fe4000000120b */
[----:B-1----:R-:W-:-:S03]  /*8040*/  LOP3.LUT R0, R0, 0xf, R5, 0xb8, !PT ;  /* 0x0000000f00007812 */ /* 0x002fc600078eb805 */
[----:B------:R-:W-:Y:S04]  /*8050*/  STS [UR49+0xc], R10 ;  /* 0x00000c0aff007988 */ /* 0x000fe80008000831 */
[----:B------:R-:W-:Y:S01]  /*8060*/  STS [UR49+0x1c], R0 ;  /* 0x00001c00ff007988 */ /* 0x000fe20008000831 */
[----:B---3--:R-:W-:-:S03]  /*8070*/  VIADD R4, R12, 0xffffffff ;  /* 0xffffffff0c047836 */ /* 0x008fc60000000000 */
[----:B------:R-:W1:Y:S04]  /*8080*/  LDS R5, [UR49+0x1c] ;  /* 0x00001c31ff057984 */ /* 0x000e680008000800 */
[----:B-----5:R-:W-:Y:S01]  /*8090*/  STS.64 [UR49], R2 ;  /* 0x00000002ff007988 */ /* 0x020fe20008000a31 */
[----:B-1----:R-:W-:-:S05]  /*80a0*/  LOP3.LUT R5, R5, 0xf0, RZ, 0xb8, !PT ;  /* 0x000000f005057812 */ /* 0x002fca00078eb8ff */
[----:B------:R1:W-:Y:S04]  /*80b0*/  STS [UR49+0x1c], R5 ;  /* 0x00001c05ff007988 */ /* 0x0003e80008000831 */
[----:B------:R-:W2:Y:S01]  /*80c0*/  LDS R9, [UR49+0x1c] ;  /* 0x00001c31ff097984 */ /* 0x000ea20008000800 */
[----:B-1----:R-:W-:-:S05]  /*80d0*/  IADD3 R5, R13, -0x1, RZ ;  /* 0xffffffff0d057810 */ /* 0x002fca0007ffe0ff */
[----:B------:R-:W-:Y:S01]  /*80e0*/  STS.128 [UR49+0x20], R4 ;  /* 0x00002004ff007988 */ /* 0x000fe20008000c31 */
[----:B--2---:R-:W-:-:S05]  /*80f0*/  LOP3.LUT R9, R9, 0xf00, RZ, 0xb8, !PT ;  /* 0x00000f0009097812 */ /* 0x004fca00078eb8ff */
[----:B------:R-:W-:Y:S04]  /*8100*/  STS.64 [UR49+0x18], R8 ;  /* 0x00001808ff007988 */ /* 0x000fe80008000a31 */
[----:B------:R-:W1:Y:S02]  /*8110*/  LDS R14, [UR49+0x1c] ;  /* 0x00001c31ff0e7984 */ /* 0x000e640008000800 */
[----:B-1----:R-:W-:-:S05]  /*8120*/  LOP3.LUT R0, R14, 0xf000, RZ, 0xb8, !PT ;  /* 0x0000f0000e007812 */ /* 0x002fca00078eb8ff */
[----:B------:R2:W-:Y:S02]  /*8130*/  STS [UR49+0x1c], R0 ;  /* 0x00001c00ff007988 */ /* 0x0005e40008000831 */
.L_x_106:
[----:B------:R-:W-:Y:S05]  /*8140*/  BSYNC B0 ;  /* 0x0000000000007941 */ /* 0x000fea0003800000 */
.L_x_105:
[----:B------:R-:W-:Y:S01]  /*8150*/  NOP ;  /* 0x0000000000007918 */ /* 0x000fe20000000000 */
[----:B-1----:R1:W3:Y:S01]  /*8160*/  LDS R5, [R15+UR49] ;  /* 0x000000310f057984 */ /* 0x0022e20008000800 */
[----:B------:R-:W-:Y:S02]  /*8170*/  ELECT P0, URZ, PT ;  /* 0x00000000003f782f */ /* 0x000fe40003800000 */
[----:B------:R-:W-:Y:S01]  /*8180*/  IADD3 R2, P3, R15, UR60, RZ ;  /* 0x0000003c0f027c10 */ /* 0x000fe2000ff7e0ff */
[----:B------:R-:W-:Y:S04]  /*8190*/  BSSY B0, `(.L_x_107) ;  /* 0x0000005000007945 */ /* 0x000fe80003800000 */
[----:B------:R-:W-:-:S06]  /*81a0*/  IMAD.X R3, RZ, RZ, UR61, P3 ;  /* 0x0000003dff037e24 */ /* 0x000fcc00098e06ff */
[----:B-1----:R-:W-:Y:S05]  /*81b0*/  @!P0 BRA `(.L_x_108) ;  /* 0x0000000000088947 */ /* 0x002fea0003800000 */
[----:B------:R0:W-:Y:S01]  /*81c0*/  UTMACMDFLUSH ;  /* 0x00000000000079b7 */ /* 0x0001e20000000000 */
[----:B------:R-:W-:-:S04]  /*81d0*/  DEPBAR.LE SB0, 0x0 ;  /* 0x000080000000791a */ /* 0x000fc80000000000 */
.L_x_108:
[----:B------:R-:W-:Y:S05]  /*81e0*/  BSYNC B0 ;  /* 0x0000000000007941 */ /* 0x000fea0003800000 */
.L_x_107:
[----:B---3--:R3:W5:Y:S02]  /*81f0*/  ATOMG.E.EXCH.STRONG.GPU PT, RZ, [R2], R5 ;  /* 0x0000000502ff73a8 */ /* 0x00876400041ee100 */
.L_x_104:
[----:B------:R-:W-:Y:S01]  /*8200*/  R2UR UR4, R153 ;  /* 0x00000000990472ca */ /* 0x000fe200000e0000 */
[----:B------:R-:W-:Y:S01]  /*8210*/  UIADD3 UR39, UR39, 0x1, URZ ;  /* 0x0000000127277890 */ /* 0x000fe2000fffe03f */
[----:B------:R-:W-:Y:S01]  /*8220*/  ISETP.NE.AND P0, PT, R19, RZ, PT ;  /* 0x000000ff1300720c */ /* 0x000fe20003f05270 */
[----:B------:R-:W-:Y:S01]  /*8230*/  UIADD3 UR36, UR36, 0x8, URZ ;  /* 0x0000000824247890 */ /* 0x000fe2000fffe03f */
[----:B-1----:R-:W-:Y:S01]  /*8240*/  SEL R4, RZ, 0x1, !P2 ;  /* 0x00000001ff047807 */ /* 0x002fe20005000000 */
[----:B------:R-:W-:-:S04]  /*8250*/  UISETP.NE.AND UP3, UPT, UR39, 0x8, UPT ;  /* 0x000000082700788c */ /* 0x000fc8000bf65270 */
[----:B------:R-:W-:Y:S02]  /*8260*/  USEL UR6, URZ, 0x1, UP3 ;  /* 0x000000013f067887 */ /* 0x000fe40009800000 */
[----:B------:R-:W-:Y:S02]  /*8270*/  USEL UR39, UR39, URZ, UP3 ;  /* 0x0000003f27277287 */ /* 0x000fe40009800000 */
[----:B------:R-:W-:Y:S02]  /*8280*/  UIADD3 UR4, UR4, 0x3f, URZ ;  /* 0x0000003f04047890 */ /* 0x000fe4000fffe03f */
[----:B------:R-:W-:Y:S02]  /*8290*/  LOP3.LUT R154, R154, UR6, RZ, 0x3c, !PT ;  /* 0x000000069a9a7c12 */ /* 0x000fe4000f8e3cff */
[----:B------:R-:W-:-:S04]  /*82a0*/  USHF.R.S32.HI UR5, URZ, 0x1f, UR4 ;  /* 0x0000001f3f057899 */ /* 0x000fc80008011404 */
[----:B------:R-:W-:-:S04]  /*82b0*/  ULEA.HI UR5, UR5, UR4, URZ, 0x6 ;  /* 0x0000000405057291 */ /* 0x000fc8000f8f303f */
[----:B------:R-:W-:-:S04]  /*82c0*/  USHF.R.S32.HI UR5, URZ, 0x6, UR5 ;  /* 0x000000063f057899 */ /* 0x000fc80008011405 */
[----:B------:R-:W-:-:S04]  /*82d0*/  UIADD3 UR37, UR5, UR37, URZ ;  /* 0x0000002505257290 */ /* 0x000fc8000fffe03f */
[----:B------:R-:W-:Y:S02]  /*82e0*/  USHF.R.U32.HI UR4, URZ, 0x2, UR37 ;  /* 0x000000023f047899 */ /* 0x000fe40008011625 */
[----:B------:R-:W-:Y:S02]  /*82f0*/  UISETP.GT.U32.AND UP0, UPT, UR37, 0x3, UPT ;  /* 0x000000032500788c */ /* 0x000fe4000bf04070 */
[----:B------:R-:W-:Y:S02]  /*8300*/  ULOP3.LUT UR4, UR4, 0x1, URZ, 0xc0, !UPT ;  /* 0x0000000104047892 */ /* 0x000fe4000f8ec03f */
[----:B------:R-:W-:Y:S02]  /*8310*/  UISETP.LT.U32.AND UP1, UPT, UR5, 0x4, UP0 ;  /* 0x000000040500788c */ /* 0x000fe40008721070 */
[----:B------:R-:W-:Y:S02]  /*8320*/  UISETP.NE.U32.AND UP2, UPT, UR4, 0x1, UPT ;  /* 0x000000010400788c */ /* 0x000fe4000bf45070 */
[----:B------:R-:W-:-:S02]  /*8330*/  ULOP3.LUT UR37, UR37, 0x3, URZ, 0xc0, !UPT ;  /* 0x0000000325257892 */ /* 0x000fc4000f8ec03f */
[----:B------:R-:W-:Y:S02]  /*8340*/  UISETP.GT.U32.AND UP0, UPT, UR5, 0x3, !UP2 ;  /* 0x000000030500788c */ /* 0x000fe4000d704070 */
[----:B------:R-:W-:Y:S02]  /*8350*/  USEL UR5, URZ, 0x1, !UP1 ;  /* 0x000000013f057887 */ /* 0x000fe4000c800000 */
[----:B------:R-:W-:-:S04]  /*8360*/  USEL UR4, URZ, 0x1, !UP0 ;  /* 0x000000013f047887 */ /* 0x000fc8000c000000 */
[----:B------:R-:W-:Y:S01]  /*8370*/  ULOP3.LUT UR38, UR4, UR38, UR5, 0x96, !UPT ;  /* 0x0000002604267292 */ /* 0x000fe2000f8e9605 */
[----:B------:R-:W-:Y:S11]  /*8380*/  @P0 BRA `(.L_x_109) ;  /* 0xffffffb000ac0947 */ /* 0x000ff6000383ffff */
[----:B------:R-:W-:-:S04]  /*8390*/  DEPBAR.LE SB0, 0x0 ;  /* 0x000080000000791a */ /* 0x000fc80000000000 */
[----:B------:R-:W-:Y:S05]  /*83a0*/  @!P1 BRA `(.L_x_110) ;  /* 0x0000000000049947 */ /* 0x000fea0003800000 */
[----:B------:R-:W-:Y:S01]  /*83b0*/  BPT.TRAP 0x1 ;  /* 0x000000040000795c */ /* 0x000fe20000300000 */
.L_x_110:
[----:B------:R-:W-:-:S04]  /*83c0*/  ULEA UR47, UR56, UR47, 0x3 ;  /* 0x0000002f382f7291 */ /* 0x000fc8000f8e183f */
[----:B------:R-:W-:-:S04]  /*83d0*/  UIADD3 UR47, UR47, 0x384e0, URZ ;  /* 0x000384e02f2f7890 */ /* 0x000fc8000fffe03f */
[----:B------:R-:W-:-:S09]  /*83e0*/  UPRMT UR47, UR43, 0x654, UR47 ;  /* 0x000006542b2f7896 */ /* 0x000fd2000800002f */
[----:B-----5:R-:W-:Y:S01]  /*83f0*/  SYNCS.ARRIVE.TRANS64.RED.A1T0 RZ, [UR47], RZ ;  /* 0x000000ffffff79a7 */ /* 0x020fe2000810042f */
[----:B------:R-:W-:Y:S05]  /*8400*/  EXIT ;  /* 0x000000000000794d */ /* 0x000fea0003800000 */
.L_x_19:
[----:B------:R-:W-:-:S08]  /*8410*/  NOP ;  /* 0x0000000000007918 */ /* 0x000fd00000000000 */
[----:B----45:R-:W1:-:S00]  /*8420*/  USETMAXREG.DEALLOC.CTAPOOL 0x28 ;  /* 0x00000028000079c8 */ /* 0x030e4000080e0500 */
[----:B------:R-:W-:-:S06]  /*8430*/  UISETP.NE.AND UP1, UPT, UR55, 0x3, UPT ;  /* 0x000000033700788c */ /* 0x000fcc000bf25270 */
[----:B------:R-:W-:-:S13]  /*8440*/  PLOP3.LUT P1, PT, PT, PT, UP1, 0x80, 0x0 ;  /* 0x000000000000781c */ /* 0x000fda0003f2f018 */
[----:B-1----:R-:W-:Y:S05]  /*8450*/  @!P1 BRA `(.L_x_111) ;  /* 0x0000003800b49947 */ /* 0x002fea0003800000 */
[----:B------:R-:W-:-:S13]  /*8460*/  ISETP.NE.AND P0, PT, RZ, UR55, PT ;  /* 0x00000037ff007c0c */ /* 0x000fda000bf05270 */
[----:B------:R-:W-:Y:S05]  /*8470*/  @!P0 BRA `(.L_x_112) ;  /* 0x0000001c00b08947 */ /* 0x000fea0003800000 */
[----:B------:R-:W-:-:S06]  /*8480*/  UISETP.NE.AND UP0, UPT, UR55, 0x2, UPT ;  /* 0x000000023700788c */ /* 0x000fcc000bf05270 */
[----:B------:R-:W-:-:S13]  /*8490*/  PLOP3.LUT P0, PT, PT, PT, UP0, 0x80, 0x0 ;  /* 0x000000000000781c */ /* 0x000fda0003f0f008 */
[----:B--2---:R-:W-:Y:S05]  /*84a0*/  @P0 EXIT ;  /* 0x000000000000094d */ /* 0x004fea0003800000 */
[----:B------:R-:W1:Y:S01]  /*84b0*/  S2UR UR4, SR_CTAID.Y ;  /* 0x00000000000479c3 */ /* 0x000e620000002600 */
[----:B------:R-:W-:Y:S01]  /*84c0*/  ELECT P0, URZ, PT ;  /* 0x00000000003f782f */ /* 0x000fe20003800000 */
[----:B------:R-:W-:Y:S01]  /*84d0*/  BSSY B0, `(.L_x_113) ;  /* 0x000001d000007945 */ /* 0x000fe20003800000 */
[----:B-1----:R-:W-:-:S11]  /*84e0*/  UIMAD UR4, UR4, UR41, UR40 ;  /* 0x00000029040472a4 */ /* 0x002fd6000f8e0228 */
[----:B------:R-:W-:Y:S05]  /*84f0*/  @!P0 BRA `(.L_x_114) ;  /* 0x0000000000688947 */ /* 0x000fea0003800000 */
[----:B------:R-:W1:Y:S01]  /*8500*/  LDC.64 R4, c[0x0][0x600] ;  /* 0x00018000ff047b82 */ /* 0x000e620000000a00 */
[----:B------:R-:W-:Y:S02]  /*8510*/  UMOV UR5, 0x400 ;  /* 0x0000040000057882 */ /* 0x000fe40000000000 */
[----:B------:R-:W-:-:S05]  /*8520*/  ULEA UR5, UR42, UR5, 0x18 ;  /* 0x000000052a057291 */ /* 0x000fca000f8ec03f */
[----:B------:R-:W1:Y:S08]  /*8530*/  LDC.64 R6, c[0x0][0x608] ;  /* 0x00018200ff067b82 */ /* 0x000e700000000a00 */
[----:B------:R-:W2:Y:S08]  /*8540*/  LDC.64 R32, c[0x0][0x610] ;  /* 0x00018400ff207b82 */ /* 0x000eb00000000a00 */
[----:B------:R-:W2:Y:S01]  /*8550*/  LDC.64 R34, c[0x0][0x618] ;  /* 0x00018600ff227b82 */ /* 0x000ea20000000a00 */
[----:B-1----:R1:W-:Y:S07]  /*8560*/  STS.128 [UR5+0x38700], R4 ;  /* 0x03870004ff007988 */ /* 0x0023ee0008000c05 */
[----:B------:R-:W3:Y:S08]  /*8570*/  LDC.64 R28, c[0x0][0x620] ;  /* 0x00018800ff1c7b82 */ /* 0x000ef00000000a00 */
[----:B------:R-:W3:Y:S01]  /*8580*/  LDC.64 R30, c[0x0][0x628] ;  /* 0x00018a00ff1e7b82 */ /* 0x000ee20000000a00 */
[----:B--2---:R2:W-:Y:S07]  /*8590*/  STS.128 [UR5+0x38710], R32 ;  /* 0x03871020ff007988 */ /* 0x0045ee0008000c05 */
[----:B------:R-:W4:Y:S08]  /*85a0*/  LDC.64 R24, c[0x0][0x630] ;  /* 0x00018c00ff187b82 */ /* 0x000f300000000a00 */
[----:B------:R-:W4:Y:S08]  /*85b0*/  LDC.64 R26, c[0x0][0x638] ;  /* 0x00018e00ff1a7b82 */ /* 0x000f300000000a00 */
[----:B------:R-:W5:Y:S01]  /*85c0*/  LDC.64 R20, c[0x0][0x640] ;  /* 0x00019000ff147b82 */ /* 0x000f620000000a00 */
[----:B---3--:R2:W-:Y:S07]  /*85d0*/  STS.128 [UR5+0x38720], R28 ;  /* 0x0387201cff007988 */ /* 0x0085ee0008000c05 */
[----:B------:R-:W5:Y:S08]  /*85e0*/  LDC.64 R22, c[0x0][0x648] ;  /* 0x00019200ff167b82 */ /* 0x000f700000000a00 */
[----:B------:R-:W3:Y:S01]  /*85f0*/  LDC.64 R12, c[0x0][0x650] ;  /* 0x00019400ff0c7b82 */ /* 0x000ee20000000a00 */
[----:B----4-:R2:W-:Y:S07]  /*8600*/  STS.128 [UR5+0x38730], R24 ;  /* 0x03873018ff007988 */ /* 0x0105ee0008000c05 */
[----:B------:R-:W3:Y:S08]  /*8610*/  LDC.64 R14, c[0x0][0x658] ;  /* 0x00019600ff0e7b82 */ /* 0x000ef00000000a00 */
[----:B------:R-:W4:Y:S01]  /*8620*/  LDC.64 R8, c[0x0][0x660] ;  /* 0x00019800ff087b82 */ /* 0x000f220000000a00 */
[----:B-----5:R2:W-:Y:S07]  /*8630*/  STS.128 [UR5+0x38740], R20 ;  /* 0x03874014ff007988 */ /* 0x0205ee0008000c05 */
[----:B------:R-:W4:Y:S08]  /*8640*/  LDC.64 R10, c[0x0][0x668] ;  /* 0x00019a00ff0a7b82 */ /* 0x000f300000000a00 */
[----:B-1----:R-:W1:Y:S01]  /*8650*/  LDC.64 R4, c[0x0][0x670] ;  /* 0x00019c00ff047b82 */ /* 0x002e620000000a00 */
[----:B---3--:R2:W-:Y:S07]  /*8660*/  STS.128 [UR5+0x38750], R12 ;  /* 0x0387500cff007988 */ /* 0x0085ee0008000c05 */
[----:B------:R-:W1:Y:S01]  /*8670*/  LDC.64 R6, c[0x0][0x678] ;  /* 0x00019e00ff067b82 */ /* 0x000e620000000a00 */
[----:B----4-:R2:W-:Y:S04]  /*8680*/  STS.128 [UR5+0x38760], R8 ;  /* 0x03876008ff007988 */ /* 0x0105e80008000c05 */
[----:B-1----:R2:W-:Y:S02]  /*8690*/  STS.128 [UR5+0x38770], R4 ;  /* 0x03877004ff007988 */ /* 0x0025e40008000c05 */
.L_x_114:
[----:B------:R-:W-:Y:S05]  /*86a0*/  BSYNC B0 ;  /* 0x0000000000007941 */ /* 0x000fea0003800000 */
.L_x_113:
[----:B------:R-:W-:Y:S01]  /*86b0*/  ELECT P0, URZ, PT ;  /* 0x00000000003f782f */ /* 0x000fe20003800000 */
[----:B------:R-:W-:Y:S01]  /*86c0*/  NOP ;  /* 0x0000000000007918 */ /* 0x000fe20000000000 */
[----:B------:R-:W-:Y:S01]  /*86d0*/  ULDC UR5, c[0x0][0x884] ;  /* 0x0002210000057ab9 */ /* 0x000fe20000000800 */
[----:B------:R-:W-:Y:S01]  /*86e0*/  ULDC.64 UR44, c[0x0][0x800] ;  /* 0x00020000002c7ab9 */ /* 0x000fe20000000a00 */
[----:B------:R-:W-:Y:S01]  /*86f0*/  ULEA UR4, UR5, UR4, 0x1 ;  /* 0x0000000405047291 */ /* 0x000fe2000f8e083f */
[----:B------:R-:W-:Y:S03]  /*8700*/  BSSY B0, `(.L_x_115) ;  /* 0x0000033000007945 */ /* 0x000fe60003800000 */
[----:B------:R-:W-:-:S05]  /*8710*/  UIMAD.WIDE UR44, UR4, 0x80, UR44 ;  /* 0x00000080042c78a5 */ /* 0x000fca000f8e022c */
[----:B------:R-:W-:Y:S07]  /*8720*/  @!P0 BRA `(.L_x_116) ;  /* 0x0000000000c08947 */ /* 0x000fee0003800000 */
[----:B------:R-:W-:Y:S01]  /*8730*/  ULDC.64 UR4, c[0x0][0x808] ;  /* 0x0002020000047ab9 */ /* 0x000fe20000000a00 */
[----:B------:R-:W-:Y:S01]  /*8740*/  ULDC.64 UR6, c[0x0][0x810] ;  /* 0x0002040000067ab9 */ /* 0x000fe20000000a00 */
[----:B------:R-:W-:Y:S02]  /*8750*/  ISETP.NE.U32.AND P0, PT, RZ, UR4, PT ;  /* 0x00000004ff007c0c */ /* 0x000fe4000bf05070 */
[----:B------:R-:W-:Y:S02]  /*8760*/  ISETP.NE.U32.AND P1, PT, RZ, UR6, PT ;  /* 0x00000006ff007c0c */ /* 0x000fe4000bf25070 */
[----:B------:R-:W-:Y:S02]  /*8770*/  ISETP.NE.AND.EX P0, PT, RZ, UR5, PT, P0 ;  /* 0x00000005ff007c0c */ /* 0x000fe4000bf05300 */
[----:B------:R-:W-:-:S11]  /*8780*/  ISETP.NE.AND.EX P1, PT, RZ, UR7, PT, P1 ;  /* 0x00000007ff007c0c */ /* 0x000fd6000bf25310 */
[----:B------:R-:W-:Y:S05]  /*8790*/  @!P0 BRA `(.L_x_117) ;  /* 0x0000000000188947 */ /* 0x000fea0003800000 */
[----:B--2---:R-:W-:-:S04]  /*87a0*/  LEA R4, P0, R18, UR4, 0x3 ;  /* 0x0000000412047c11 */ /* 0x004fc8000f8018ff */
[----:B------:R-:W-:-:S06]  /*87b0*/  LEA.HI.X R5, R18, UR5, R3, 0x3, P0 ;  /* 0x0000000512057c11 */ /* 0x000fcc00080f1c03 */
[----:B------:R-:W2:Y:S01]  /*87c0*/  LDG.E.64 R4, desc[UR58][R4.64] ;  /* 0x0000003a04047981 */ /* 0x000ea2000c1e1b00 */
[----:B------:R-:W-:Y:S02]  /*87d0*/  UMOV UR4, 0x400 ;  /* 0x0000040000047882 */ /* 0x000fe40000000000 */
[----:B------:R-:W-:-:S09]  /*87e0*/  ULEA UR4, UR42, UR4, 0x18 ;  /* 0x000000042a047291 */ /* 0x000fd2000f8ec03f */
[----:B--2---:R1:W-:Y:S03]  /*87f0*/  STS.64 [UR4+0x38700], R4 ;  /* 0x03870004ff007988 */ /* 0x0043e60008000a04 */
.L_x_117:
[----:B------:R-:W-:Y:S05]  /*8800*/  @!P1 BRA `(.L_x_116) ;  /* 0x0000000000889947 */ /* 0x000fea0003800000 */
[----:B-12---:R-:W-:-:S04]  /*8810*/  LEA R4, P0, R18, UR6, 0x3 ;  /* 0x0000000612047c11 */ /* 0x006fc8000f8018ff */
[----:B------:R-:W-:-:S06]  /*8820*/  LEA.HI.X R5, R18, UR7, R3, 0x3, P0 ;  /* 0x0000000712057c11 */ /* 0x000fcc00080f1c03 */
[----:B------:R-:W2:Y:S01]  /*8830*/  LDG.E.64 R4, desc[UR58][R4.64] ;  /* 0x0000003a04047981 */ /* 0x000ea2000c1e1b00 */
[----:B------:R-:W-:Y:S02]  /*8840*/  UMOV UR4, 0x400 ;  /* 0x0000040000047882 */ /* 0x000fe40000000000 */
[----:B------:R-:W-:-:S04]  /*8850*/  ULEA UR4, UR42, UR4, 0x18 ;  /* 0x000000042a047291 */ /* 0x000fc8000f8ec03f */
[----:B------:R-:W-:-:S05]  /*8860*/  UIADD3 UR5, UR4, 0x38700, URZ ;  /* 0x0003870004057890 */ /* 0x000fca000fffe03f */
[----:B------:R-:W1:Y:S01]  /*8870*/  LDS R3, [UR4+0x3871c] ;  /* 0x03871c04ff037984 */ /* 0x000e620008000800 */
[----:B------:R-:W-:-:S03]  /*8880*/  IMAD.U32 R8, RZ, RZ, UR5 ;  /* 0x00000005ff087e24 */ /* 0x000fc6000f8e00ff */
[----:B------:R-:W-:Y:S02]  /*8890*/  STS [UR4+0x38730], RZ ;  /* 0x038730ffff007988 */ /* 0x000fe40008000804 */
[----:B------:R-:W-:-:S05]  /*88a0*/  SHF.R.U64 R8, R8, 0x4, RZ ;  /* 0x0000000408087819 */ /* 0x000fca00000012ff */
[----:B------:R-:W-:Y:S04]  /*88b0*/  STS [UR4+0x38710], R8 ;  /* 0x03871008ff007988 */ /* 0x000fe80008000804 */
[----:B------:R-:W-:Y:S01]  /*88c0*/  STS [UR4+0x38714], R8 ;  /* 0x03871408ff007988 */ /* 0x000fe20008000804 */
[----:B--2---:R-:W-:Y:S01]  /*88d0*/  SHF.L.U64.HI R11, R4, 0x1, R5 ;  /* 0x00000001040b7819 */ /* 0x004fe20000010205 */
[----:B------:R-:W-:-:S03]  /*88e0*/  VIADD R5, R0, 0xffffffff ;  /* 0xffffffff00057836 */ /* 0x000fc60000000000 */
[----:B------:R-:W-:-:S04]  /*88f0*/  LOP3.LUT R11, R11, 0x1fffffff, RZ, 0xc0, !PT ;  /* 0x1fffffff0b0b7812 */ /* 0x000fc800078ec0ff */
[----:B------:R-:W-:-:S04]  /*8900*/  SHF.R.U32.HI R6, RZ, 0x4, R11 ;  /* 0x00000004ff067819 */ /* 0x000fc8000001160b */
[----:B-1----:R-:W-:-:S05]  /*8910*/  LOP3.LUT R3, R3, 0xf, R6, 0xb8, !PT ;  /* 0x0000000f03037812 */ /* 0x002fca00078eb806 */
[----:B------:R1:W-:Y:S04]  /*8920*/  STS [UR4+0x3871c], R3 ;  /* 0x03871c03ff007988 */ /* 0x0003e80008000804 */
[----:B------:R-:W2:Y:S01]  /*8930*/  LDS R6, [UR4+0x3871c] ;  /* 0x03871c04ff067984 */ /* 0x000ea20008000800 */
[----:B-1----:R-:W-:Y:S02]  /*8940*/  IMAD.SHL.U32 R3, R4, 0x2, RZ ;  /* 0x0000000204037824 */ /* 0x002fe400078e00ff */
[----:B------:R-:W-:-:S03]  /*8950*/  VIADD R4, R2, 0xffffffff ;  /* 0xffffffff02047836 */ /* 0x000fc60000000000 */
[----:B------:R-:W-:-:S04]  /*8960*/  LOP3.LUT R2, R3, 0xfffffffe, RZ, 0xc0, !PT ;  /* 0xfffffffe03027812 */ /* 0x000fc800078ec0ff */
[----:B------:R-:W-:-:S05]  /*8970*/  SHF.R.U64 R2, R2, 0x4, R11 ;  /* 0x0000000402027819 */ /* 0x000fca000000120b */
[----:B------:R-:W-:Y:S01]  /*8980*/  STS [UR4+0x3870c], R2 ;  /* 0x03870c02ff007988 */ /* 0x000fe20008000804 */
[----:B--2---:R-:W-:-:S05]  /*8990*/  LOP3.LUT R6, R6, 0xf0, RZ, 0xb8, !PT ;  /* 0x000000f006067812 */ /* 0x004fca00078eb8ff */
[----:B------:R1:W-:Y:S04]  /*89a0*/  STS [UR4+0x3871c], R6 ;  /* 0x03871c06ff007988 */ /* 0x0003e80008000804 */
[----:B------:R-:W2:Y:S01]  /*89b0*/  LDS R9, [UR4+0x3871c] ;  /* 0x03871c04ff097984 */ /* 0x000ea20008000800 */
[----:B-1----:R-:W-:-:S05]  /*89c0*/  CS2R R6, SRZ ;  /* 0x0000000000067805 */ /* 0x002fca000001ff00 */
[----:B------:R-:W-:Y:S01]  /*89d0*/  STS.128 [UR4+0x38720], R4 ;  /* 0x03872004ff007988 */ /* 0x000fe20008000c04 */
[----:B--2---:R-:W-:-:S05]  /*89e0*/  LOP3.LUT R9, R9, 0xf00, RZ, 0xb8, !PT ;  /* 0x00000f0009097812 */ /* 0x004fca00078eb8ff */
[----:B------:R-:W-:Y:S04]  /*89f0*/  STS.64 [UR4+0x38718], R8 ;  /* 0x03871808ff007988 */ /* 0x000fe80008000a04 */
[----:B------:R-:W1:Y:S02]  /*8a00*/  LDS R10, [UR4+0x3871c] ;  /* 0x03871c04ff0a7984 */ /* 0x000e640008000800 */
[----:B-1----:R-:W-:-:S05]  /*8a10*/  LOP3.LUT R0, R10, 0xf000, RZ, 0xb8, !PT ;  /* 0x0000f0000a007812 */ /* 0x002fca00078eb8ff */
[----:B------:R3:W-:Y:S02]  /*8a20*/  STS [UR4+0x3871c], R0 ;  /* 0x03871c00ff007988 */ /* 0x0007e40008000804 */
.L_x_116:
[----:B------:R-:W-:Y:S05]  /*8a30*/  BSYNC B0 ;  /* 0x0000000000007941 */ /* 0x000fea0003800000 */
.L_x_115:
[----:B---3--:R-:W3:Y:S01]  /*8a40*/  S2R R0, SR_LANEID ;  /* 0x0000000000007919 */ /* 0x008ee20000000000 */
[----:B------:R-:W-:Y:S01]  /*8a50*/  ELECT P0, URZ, PT ;  /* 0x00000000003f782f */ /* 0x000fe20003800000 */
[----:B------:R-:W-:Y:S01]  /*8a60*/  NOP ;  /* 0x0000000000007918 */ /* 0x000fe20000000000 */
[----:B------:R-:W-:Y:S01]  /*8a70*/  UMOV UR38, URZ ;  /* 0x0000003f00267c82 */ /* 0x000fe20008000000 */
[----:B------:R-:W-:Y:S10]  /*8a80*/  BSSY B0, `(.L_x_118) ;  /* 0x0000004000007945 */ /* 0x000ff40003800000 */
[----:B------:R-:W-:Y:S05]  /*8a90*/  @!P0 BRA `(.L_x_119) ;  /* 0x0000000000088947 */ /* 0x000fea0003800000 */
[----:B------:R0:W-:Y:S01]  /*8aa0*/  UTMACMDFLUSH ;  /* 0x00000000000079b7 */ /* 0x0001e20000000000 */
[----:B------:R-:W-:-:S04]  /*8ab0*/  DEPBAR.LE SB0, 0x0 ;  /* 0x000080000000791a */ /* 0x000fc80000000000 */
.L_x_119:
[----:B------:R-:W-:Y:S05]  /*8ac0*/  BSYNC B0 ;  /* 0x0000000000007941 */ /* 0x000fea0003800000 */
.L_x_118:
[----:B------:R-:W-:Y:S01]  /*8ad0*/  UMOV UR35, 0x400 ;  /* 0x0000040000237882 */ /* 0x000fe20000000000 */
[----:B-123--:R-:W-:Y:S01]  /*8ae0*/  IMAD.SHL.U32 R4, R0, 0x4, RZ ;  /* 0x0000000400047824 */ /* 0x00efe200078e00ff */
[----:B------:R-:W-:-:S04]  /*8af0*/  ULEA UR35, UR42, UR35, 0x18 ;  /* 0x000000232a237291 */ /* 0x000fc8000f8ec03f */
[----:B------:R-:W-:Y:S01]  /*8b00*/  UIADD3 UR34, UR35, 0x38700, URZ ;  /* 0x0003870023227890 */ /* 0x000fe2000fffe03f */
[----:B------:R-:W-:Y:S01]  /*8b10*/  IADD3 R2, P0, R4, UR44, RZ ;  /* 0x0000002c04027c10 */ /* 0x000fe2000ff1e0ff */
[----:B------:R-:W-:-:S04]  /*8b20*/  IMAD.MOV.U32 R0, RZ, RZ, RZ ;  /* 0x000000ffff007224 */ /* 0x000fc800078e00ff */
[----:B------:R-:W-:-:S03]  /*8b30*/  IMAD.X R3, RZ, RZ, UR45, P0 ;  /* 0x0000002dff037e24 */ /* 0x000fc600080e06ff */
[----:B------:R-:W1:Y:S01]  /*8b40*/  LDS R5, [R4+UR34] ;  /* 0x0000002204057984 */ /* 0x000e620008000800 */
[----:B------:R-:W-:-:S03]  /*8b50*/  SHF.L.U32 R0, R0, 0x1f, RZ ;  /* 0x0000001f00007819 */ /* 0x000fc600000006ff */
[----:B-1----:R1:W2:Y:S02]  /*8b60*/  ATOMG.E.EXCH.STRONG.GPU PT, RZ, [R2], R5 ;  /* 0x0000000502ff73a8 */ /* 0x0022a400041ee100 */
[----:B--2---:R-:W2:Y:S01]  /*8b70*/  SYNCS.PHASECHK.TRANS64.TRYWAIT P0, [UR35+0x38508], R0 ;  /* 0x03850800ff0075a7 */ /* 0x004ea20008000163 */
[----:B------:R-:W-:Y:S02]  /*8b80*/  ULOP3.LUT UR33, UR54, 0x1, URZ, 0xfc, !UPT ;  /* 0x0000000136217892 */ /* 0x000fe4000f8efc3f */
[----:B------:R-:W-:Y:S01]  /*8b90*/  ULOP3.LUT UR37, UR52, 0x2, URZ, 0xfc, !UPT ;  /* 0x0000000234257892 */ /* 0x000fe2000f8efc3f */
[----:B-12---:R-:W-:Y:S11]  /*8ba0*/  @!P0 BRA `(.L_x_120) ;  /* 0x0000005800cc8947 */ /* 0x006ff60003800000 */
.L_x_275:
[----:B------:R-:W-:Y:S01]  /*8bb0*/  IMAD.MOV.U32 R2, RZ, RZ, 0x1 ;  /* 0x00000001ff027424 */ /* 0x000fe200078e00ff */
[----:B------:R-:W-:Y:S01]  /*8bc0*/  ULDC UR32, c[0x0][0x598] ;  /* 0x0001660000207ab9 */ /* 0x000fe20000000800 */
[----:B------:R-:W-:Y:S01]  /*8bd0*/  IMAD.MOV.U32 R12, RZ, RZ, RZ ;  /* 0x000000ffff0c7224 */ /* 0x000fe200078e00ff */
[----:B------:R-:W-:Y:S01]  /*8be0*/  ULDC UR36, c[0x0][0x580] ;  /* 0x0001600000247ab9 */ /* 0x000fe20000000800 */
[----:B------:R-:W-:Y:S01]  /*8bf0*/  ULDC.64 UR4, c[0x0][0x590] ;  /* 0x0001640000047ab9 */ /* 0x000fe20000000a00 */
[----:B------:R-:W-:-:S05]  /*8c00*/  ULDC.64 UR6, c[0x0][0x588] ;  /* 0x0001620000067ab9 */ /* 0x000fca0000000a00 */
.L_x_181:
[----:B------:R-:W-:-:S06]  /*8c10*/  UISETP.NE.AND UP0, UPT, UR33, 0x3, UPT ;  /* 0x000000032100788c */ /* 0x000fcc000bf05270 */
[----:B------:R-:W-:-:S13]  /*8c20*/  PLOP3.LUT P1, PT, PT, PT, UP0, 0x80, 0x0 ;  /* 0x000000000000781c */ /* 0x000fda0003f2f008 */
[----:B---345:R-:W-:Y:S05]  /*8c30*/  @!P1 BRA `(.L_x_121) ;  /* 0x0000000000049947 */ /* 0x038fea0003800000 */
[----:B------:R-:W-:Y:S01]  /*8c40*/  BPT.TRAP 0x1 ;  /* 0x000000040000795c */ /* 0x000fe20000300000 */
.L_x_121:
[----:B------:R-:W-:Y:S01]  /*8c50*/  ULEA UR8, UR38, UR35, 0x3 ;  /* 0x0000002326087291 */ /* 0x000fe2000f8e183f */
[----:B-1----:R-:W-:-:S08]  /*8c60*/  SHF.L.U32 R0, R12, 0x1f, RZ ;  /* 0x0000001f0c007819 */ /* 0x002fd000000006ff */
[----:B------:R-:W1:Y:S02]  /*8c70*/  SYNCS.PHASECHK.TRANS64.TRYWAIT P0, [UR8+0x38400], R0 ;  /* 0x03840000ff0075a7 */ /* 0x000e640008000148 */
[----:B-1----:R-:W-:Y:S05]  /*8c80*/  @!P0 BRA `(.L_x_122) ;  /* 0x0000005800ac8947 */ /* 0x002fea0003800000 */
.L_x_276:
[----:B------:R-:W-:-:S09]  /*8c90*/  ULEA UR9, UR38, UR35, 0x4 ;  /* 0x0000002326097291 */ /* 0x000fd2000f8e203f */
[----:B------:R-:W2:Y:S01]  /*8ca0*/  LDS.128 R4, [UR9+0x38510] ;  /* 0x03851009ff047984 */ /* 0x000ea20008000c00 */
[----:B------:R-:W-:Y:S01]  /*8cb0*/  @!PT LDS RZ, [RZ] ;  /* 0x00000000fffff984 */ /* 0x000fe20000000800 */
[----:B------:R-:W-:Y:S01]  /*8cc0*/  @!PT LDS RZ, [RZ] ;  /* 0x00000000fffff984 */ /* 0x000fe20000000800 */
[----:B------:R-:W-:Y:S01]  /*8cd0*/  @!PT LDS RZ, [RZ] ;  /* 0x00000000fffff984 */ /* 0x000fe20000000800 */
[----:B------:R-:W-:Y:S01]  /*8ce0*/  @!PT LDS RZ, [RZ] ;  /* 0x00000000fffff984 */ /* 0x000fe20000000800 */
[----:B------:R3:W-:Y:S06]  /*8cf0*/  MEMBAR.ALL.CTA ;  /* 0x0000000000007992 */ /* 0x0007ec0000008000 */
[----:B---3--:R-:W3:Y:S01]  /*8d00*/  FENCE.VIEW.ASYNC.S ;  /* 0x00000000000073c6 */ /* 0x008ee20000000000 */
[----:B------:R-:W-:Y:S05]  /*8d10*/  @!P1 BRA `(.L_x_123) ;  /* 0x0000000000049947 */ /* 0x000fea0003800000 */
[----:B------:R-:W-:Y:S01]  /*8d20*/  BPT.TRAP 0x1 ;  /* 0x000000040000795c */ /* 0x000fe20000300000 */
.L_x_123:
[----:B------:R-:W-:Y:S01]  /*8d30*/  UIADD3 UR8, UR8, 0x38440, URZ ;  /* 0x0003844008087890 */ /* 0x000fe2000fffe03f */
[----:B------:R-:W-:Y:S02]  /*8d40*/  R2UR UR10, R16 ;  /* 0x00000000100a72ca */ /* 0x000fe400000e0000 */
[----:B------:R-:W-:Y:S01]  /*8d50*/  R2UR UR11, R17 ;  /* 0x00000000110b72ca */ /* 0x000fe200000e0000 */
[----:B------:R-:W-:Y:S01]  /*8d60*/  UPRMT UR8, UR42, 0x654, UR8 ;  /* 0x000006542a087896 */ /* 0x000fe20008000008 */
[----:B------:R-:W-:Y:S02]  /*8d70*/  LOP3.LUT P1, RZ, R2, 0xff, RZ, 0xc0, !PT ;  /* 0x000000ff02ff7812 */ /* 0x000fe4000782c0ff */
[----:B------:R-:W-:-:S04]  /*8d80*/  ISETP.NE.U32.AND P0, PT, RZ, UR4, PT ;  /* 0x00000004ff007c0c */ /* 0x000fc8000bf05070 */
[----:B------:R-:W-:Y:S02]  /*8d90*/  ISETP.NE.AND.EX P0, PT, RZ, UR5, PT, P0 ;  /* 0x00000005ff007c0c */ /* 0x000fe4000bf05300 */
[----:B---3--:R-:W-:Y:S01]  /*8da0*/  SYNCS.ARRIVE.TRANS64.RED.A1T0 RZ, [UR8], RZ ;  /* 0x000000ffffff79a7 */ /* 0x008fe20008100408 */
[----:B------:R-:W-:Y:S02]  /*8db0*/  USHF.L.U32 UR10, UR10, 0x7, URZ ;  /* 0x000000070a0a7899 */ /* 0x000fe4000800063f */
[----:B------:R-:W-:Y:S02]  /*8dc0*/  USHF.L.U32 UR11, UR11, 0x8, URZ ;  /* 0x000000080b0b7899 */ /* 0x000fe4000800063f */
[----:B------:R-:W-:Y:S10]  /*8dd0*/  @!P1 BRA `(.L_x_124) ;  /* 0x00000000000c9947 */ /* 0x000ff40003800000 */
[----:B------:R-:W-:-:S04]  /*8de0*/  DEPBAR {5,4,3,2,1,0} ;  /* 0x0000003f0000791a */ /* 0x000fc80000000000 */
[----:B------:R3:W-:Y:S02]  /*8df0*/  UTMACCTL.IV [UR44] ;  /* 0x000000002c0079b9 */ /* 0x0007e40008000000 */
[----:B---3--:R-:W-:Y:S01]  /*8e00*/  NOP ;  /* 0x0000000000007918 */ /* 0x008fe20000000000 */
.L_x_124:
[----:B------:R-:W-:Y:S05]  /*8e10*/  @!P0 BRA `(.L_x_125) ;  /* 0x0000000000188947 */ /* 0x000fea0003800000 */
[----:B-1----:R-:W1:Y:S02]  /*8e20*/  LDC.64 R2, c[0x0][0x590] ;  /* 0x00016400ff027b82 */ /* 0x002e640000000a00 */
[----:B-1----:R-:W-:-:S06]  /*8e30*/  IMAD.WIDE R2, R18, 0x8, R2 ;  /* 0x0000000812027825 */ /* 0x002fcc00078e0202 */
[----:B------:R-:W3:Y:S04]  /*8e40*/  LDG.E.64 R2, desc[UR58][R2.64] ;  /* 0x0000003a02027981 */ /* 0x000ee8000c1e1b00 */
[----:B---3--:R-:W3:Y:S02]  /*8e50*/  LD.E R0, desc[UR58][R2.64] ;  /* 0x0000003a02007980 */ /* 0x008ee4000c101900 */
[----:B---3--:R-:W-:Y:S01]  /*8e60*/  FSETP.NEU.AND P0, PT, R0, RZ, PT ;  /* 0x000000ff0000720b */ /* 0x008fe20003f0d000 */
[----:B------:R-:W-:-:S12]  /*8e70*/  BRA `(.L_x_126) ;  /* 0x0000000000247947 */ /* 0x000fd80003800000 */
.L_x_125:
[----:B------:R-:W-:Y:S02]  /*8e80*/  ISETP.NE.U32.AND P1, PT, RZ, UR6, PT ;  /* 0x00000006ff007c0c */ /* 0x000fe4000bf25070 */
[----:B------:R-:W-:Y:S02]  /*8e90*/  FSETP.NEU.AND P0, PT, RZ, UR36, PT ;  /* 0x00000024ff007c0b */ /* 0x000fe4000bf0d000 */
[----:B------:R-:W-:-:S13]  /*8ea0*/  ISETP.NE.AND.EX P1, PT, RZ, UR7, PT, P1 ;  /* 0x00000007ff007c0c */ /* 0x000fda000bf25310 */
[----:B------:R-:W-:Y:S05]  /*8eb0*/  @!P1 BRA `(.L_x_126) ;  /* 0x0000000000149947 */ /* 0x000fea0003800000 */
[----:B-1----:R-:W1:Y:S01]  /*8ec0*/  LDC.64 R2, c[0x0][0x588] ;  /* 0x00016200ff027b82 */ /* 0x002e620000000a00 */
[----:B------:R-:W-:-:S04]  /*8ed0*/  IMAD R9, R18, UR32, RZ ;  /* 0x0000002012097c24 */ /* 0x000fc8000f8e02ff */
[----:B-1----:R-:W-:-:S06]  /*8ee0*/  IMAD.WIDE R2, R9, 0x4, R2 ;  /* 0x0000000409027825 */ /* 0x002fcc00078e0202 */
[----:B------:R-:W3:Y:S02]  /*8ef0*/  LDG.E R2, desc[UR58][R2.64] ;  /* 0x0000003a02027981 */ /* 0x000ee4000c1e1900 */
[----:B---3--:R-:W-:-:S13]  /*8f00*/  FSETP.NEU.AND P0, PT, R2, RZ, PT ;  /* 0x000000ff0200720b */ /* 0x008fda0003f0d000 */
.L_x_126:
[----:B------:R-:W-:Y:S01]  /*8f10*/  UISETP.NE.AND UP0, UPT, UR37, 0x3, UPT ;  /* 0x000000032500788c */ /* 0x000fe2000bf05270 */
[----:B------:R-:W-:-:S05]  /*8f20*/  ELECT P1, URZ, PT ;  /* 0x00000000003f782f */ /* 0x000fca0003820000 */
[----:B------:R-:W-:Y:S02]  /*8f30*/  PLOP3.LUT P2, PT, PT, PT, UP0, 0x80, 0x0 ;  /* 0x000000000000781c */ /* 0x000fe40003f4f008 */
[----:B------:R-:W-:-:S11]  /*8f40*/  PLOP3.LUT P0, PT, P0, P1, PT, 0x2a, 0x0 ;  /* 0x000000000000781c */ /* 0x000fd60000702572 */
[----:B------:R-:W-:Y:S05]  /*8f50*/  @!P2 BRA `(.L_x_127) ;  /* 0x000000000004a947 */ /* 0x000fea0003800000 */
[----:B------:R-:W-:Y:S01]  /*8f60*/  BPT.TRAP 0x1 ;  /* 0x000000040000795c */ /* 0x000fe20000300000 */
.L_x_127:
[----:B-1----:R-:W-:-:S04]  /*8f70*/  MOV R0, 0x1 ;  /* 0x0000000100007802 */ /* 0x002fc80000000f00 */
[----:B------:R-:W-:-:S04]  /*8f80*/  SHF.L.U32 R0, R0, 0x1f, RZ ;  /* 0x0000001f00007819 */ /* 0x000fc800000006ff */
[----:B------:R-:W1:Y:S02]  /*8f90*/  SYNCS.PHASECHK.TRANS64.TRYWAIT P1, [UR35+0x384e0], R0 ;  /* 0x0384e000ff0075a7 */ /* 0x000e640008020163 */
[----:B-1----:R-:W-:Y:S05]  /*8fa0*/  @!P1 BRA `(.L_x_128) ;  /* 0x0000005400fc9947 */ /* 0x002fea0003800000 */
.L_x_277:
[----:B------:R-:W-:Y:S04]  /*8fb0*/  BSSY B0, `(.L_x_129) ;  /* 0x0000010000007945 */ /* 0x000fe80003800000 */
[----:B------:R-:W-:Y:S05]  /*8fc0*/  @P0 BRA `(.L_x_130) ;  /* 0x0000000000380947 */ /* 0x000fea0003800000 */
[----:B------:R-:W-:Y:S02]  /*8fd0*/  UIADD3 UR8, UR35, 0x30000, URZ ;  /* 0x0003000023087890 */ /* 0x000fe4000fffe03f */
[----:B------:R-:W-:Y:S02]  /*8fe0*/  UIADD3 UR9, UR35, 0x384c0, URZ ;  /* 0x000384c023097890 */ /* 0x000fe4000fffe03f */
[----:B------:R-:W-:Y:S02]  /*8ff0*/  UIADD3 UR14, UR10, 0x40, URZ ;  /* 0x000000400a0e7890 */ /* 0x000fe4000fffe03f */
[----:B------:R-:W-:Y:S01]  /*9000*/  UIADD3 UR12, UR35, 0x31000, URZ ;  /* 0x00031000230c7890 */ /* 0x000fe2000fffe03f */
[----:B------:R-:W-:Y:S01]  /*9010*/  UMOV UR16, 0x0 ;  /* 0x0000000000107882 */ /* 0x000fe20000000000 */
[----:B------:R-:W-:Y:S01]  /*9020*/  UMOV UR17, 0x10000000 ;  /* 0x1000000000117882 */ /* 0x000fe20000000000 */
[----:B------:R-:W-:Y:S01]  /*9030*/  UMOV UR15, UR11 ;  /* 0x0000000b000f7c82 */ /* 0x000fe20008000000 */
[----:B------:R-:W-:Y:S01]  /*9040*/  UMOV UR13, UR9 ;  /* 0x00000009000d7c82 */ /* 0x000fe20008000000 */
[----:B------:R3:W-:Y:S04]  /*9050*/  UTMALDG.2D [UR8], [UR44], desc[UR16] ;  /* 0x000010082c0075b4 */ /* 0x0007e80008009000 */
[----:B------:R3:W-:Y:S02]  /*9060*/  UTMALDG.2D [UR12], [UR44], desc[UR16] ;  /* 0x0000100c2c0075b4 */ /* 0x0007e40008009000 */
[----:B---3--:R-:W-:Y:S05]  /*9070*/  @!P2 BRA `(.L_x_131) ;  /* 0x000000000004a947 */ /* 0x008fea0003800000 */
[----:B------:R-:W-:Y:S01]  /*9080*/  BPT.TRAP 0x1 ;  /* 0x000000040000795c */ /* 0x000fe20000300000 */
.L_x_131:
[----:B------:R-:W3:Y:S02]  /*9090*/  LDC R2, c[0x0][0x828] ;  /* 0x00020a00ff027b82 */ /* 0x000ee40000000800 */
[----:B---3--:R3:W-:Y:S02]  /*90a0*/  SYNCS.ARRIVE.TRANS64.RED.A0TR RZ, [UR35+0x384c0], R2 ;  /* 0x0384c002ffff79a7 */ /* 0x0087e40008300423 */
.L_x_130:
[----:B------:R-:W-:Y:S05]  /*90b0*/  BSYNC B0 ;  /* 0x0000000000007941 */ /* 0x000fea0003800000 */
.L_x_129:
[----:B------:R-:W-:Y:S05]  /*90c0*/  @!P2 BRA `(.L_x_132) ;  /* 0x000000000004a947 */ /* 0x000fea0003800000 */
[----:B------:R-:W-:Y:S01]  /*90d0*/  BPT.TRAP 0x1 ;  /* 0x000000040000795c */ /* 0x000fe20000300000 */
.L_x_132:
[----:B------:R-:W-:-:S04]  /*90e0*/  UIADD3 UR21, UR35, 0x384c0, URZ ;  /* 0x000384c023157890 */ /* 0x000fc8000fffe03f */
[----:B------:R-:W-:-:S09]  /*90f0*/  UPRMT UR8, UR42, 0x654, UR21 ;  /* 0x000006542a087896 */ /* 0x000fd20008000015 */
[----:B------:R-:W-:Y:S01]  /*9100*/  SYNCS.ARRIVE.TRANS64.RED.A1T0 RZ, [UR8], RZ ;  /* 0x000000ffffff79a7 */ /* 0x000fe20008100408 */
[----:B------:R-:W-:Y:S05]  /*9110*/  @!P2 BRA `(.L_x_133) ;  /* 0x000000000004a947 */ /* 0x000fea0003800000 */
[----:B------:R-:W-:Y:S01]  /*9120*/  BPT.TRAP 0x1 ;  /* 0x000000040000795c */ /* 0x000fe20000300000 */
.L_x_133:
[----:B------:R-:W4:Y:S02]  /*9130*/  SYNCS.PHASECHK.TRANS64.TRYWAIT P1, [UR35+0x384e8], R0 ;  /* 0x0384e800ff0075a7 */ /* 0x000f240008020163 */
[----:B----4-:R-:W-:Y:S05]  /*9140*/  @!P1 BRA `(.L_x_134) ;  /* 0x0000005400ac9947 */ /* 0x010fea0003800000 */
.L_x_278:
[----:B------:R-:W-:Y:S04]  /*9150*/  BSSY B0, `(.L_x_135) ;  /* 0x0000012000007945 */ /* 0x000fe80003800000 */
[----:B------:R-:W-:Y:S05]  /*9160*/  @P0 BRA `(.L_x_136) ;  /* 0x0000000000400947 */ /* 0x000fea0003800000 */
[----:B------:R-:W-:Y:S02]  /*9170*/  UIADD3 UR15, UR11, 0x20, URZ ;  /* 0x000000200b0f7890 */ /* 0x000fe4000fffe03f */
        /* <DEDUP_REMOVED lines=8> */
[----:B------:R-:W-:Y:S01]  /*9200*/  UMOV UR19, UR15 ;  /* 0x0000000f00137c82 */ /* 0x000fe20008000000 */
[----:B------:R4:W-:Y:S03]  /*9210*/  UTMALDG.2D [UR12], [UR44], desc[UR22] ;  /* 0x0000160c2c0075b4 */ /* 0x0009e60008009000 */
[----:B------:R4:W-:Y:S02]  /*9220*/  UTMALDG.2D [UR16], [UR44], desc[UR22] ;  /* 0x000016102c0075b4 */ /* 0x0009e40008009000 */
[----:B----4-:R-:W-:Y:S05]  /*9230*/  @!P2 BRA `(.L_x_137) ;  /* 0x000000000004a947 */ /* 0x010fea0003800000 */
[----:B------:R-:W-:Y:S01]  /*9240*/  BPT.TRAP 0x1 ;  /* 0x000000040000795c */ /* 0x000fe20000300000 */
.L_x_137:
[----:B---3--:R-:W3:Y:S02]  /*9250*/  LDC R2, c[0x0][0x828] ;  /* 0x00020a00ff027b82 */ /* 0x008ee40000000800 */
[----:B---3--:R4:W-:Y:S02]  /*9260*/  SYNCS.ARRIVE.TRANS64.RED.A0TR RZ, [UR35+0x384c8], R2 ;  /* 0x0384c802ffff79a7 */ /* 0x0089e40008300423 */
.L_x_136:
[----:B------:R-:W-:Y:S05]  /*9270*/  BSYNC B0 ;  /* 0x0000000000007941 */ /* 0x000fea0003800000 */
.L_x_135:
[----:B------:R-:W-:Y:S05]  /*9280*/  @!P2 BRA `(.L_x_138) ;  /* 0x000000000004a947 */ /* 0x000fea0003800000 */
[----:B------:R-:W-:Y:S01]  /*9290*/  BPT.TRAP 0x1 ;  /* 0x000000040000795c */ /* 0x000fe20000300000 */
.L_x_138:
[----:B------:R-:W-:-:S04]  /*92a0*/  UIADD3 UR13, UR35, 0x384c8, URZ ;  /* 0x000384c8230d7890 */ /* 0x000fc8000fffe03f */
[----:B------:R-:W-:-:S09]  /*92b0*/  UPRMT UR9, UR42, 0x654, UR13 ;  /* 0x000006542a097896 */ /* 0x000fd2000800000d */
[----:B------:R-:W-:Y:S01]  /*92c0*/  SYNCS.ARRIVE.TRANS64.RED.A1T0 RZ, [UR9], RZ ;  /* 0x000000ffffff79a7 */ /* 0x000fe20008100409 */
[----:B------:R-:W-:Y:S05]  /*92d0*/  @!P2 BRA `(.L_x_139) ;  /* 0x000000000004a947 */ /* 0x000fea0003800000 */
[----:B------:R-:W-:Y:S01]  /*92e0*/  BPT.TRAP 0x1 ;  /* 0x000000040000795c */ /* 0x000fe20000300000 */
.L_x_139:
[----:B------:R-:W5:Y:S02]  /*92f0*/  SYNCS.PHASECHK.TRANS64.TRYWAIT P1, [UR35+0x384f0], R0 ;  /* 0x0384f000ff0075a7 */ /* 0x000f640008020163 */
[----:B-----5:R-:W-:Y:S05]  /*9300*/  @!P1 BRA `(.L_x_140) ;  /* 0x0000005400549947 */ /* 0x020fea0003800000 */
.L_x_279:
        /* <DEDUP_REMOVED lines=14> */
[----:B-1----:R-:W-:Y:S05]  /*93f0*/  @!P2 BRA `(.L_x_143) ;  /* 0x000000000004a947 */ /* 0x002fea0003800000 */
[----:B------:R-:W-:Y:S01]  /*9400*/  BPT.TRAP 0x1 ;  /* 0x000000040000795c */ /* 0x000fe20000300000 */
.L_x_143:
[----:B---34-:R-:W1:Y:S02]  /*9410*/  LDC R2, c[0x0][0x828] ;  /* 0x00020a00ff027b82 */ /* 0x018e640000000800 */
[----:B-1----:R1:W-:Y:S02]  /*9420*/  SYNCS.ARRIVE.TRANS64.RED.A0TR RZ, [UR35+0x384d0], R2 ;  /* 0x0384d002ffff79a7 */ /* 0x0023e40008300423 */
.L_x_142:
[----:B------:R-:W-:Y:S05]  /*9430*/  BSYNC B0 ;  /* 0x0000000000007941 */ /* 0x000fea0003800000 */
.L_x_141:
[----:B------:R-:W-:Y:S05]  /*9440*/  @!P2 BRA `(.L_x_144) ;  /* 0x000000000004a947 */ /* 0x000fea0003800000 */
[----:B------:R-:W-:Y:S01]  /*9450*/  BPT.TRAP 0x1 ;  /* 0x000000040000795c */ /* 0x000fe20000300000 */
.L_x_144:
[----:B------:R-:W-:-:S04]  /*9460*/  UIADD3 UR17, UR35, 0x384d0, URZ ;  /* 0x000384d023117890 */ /* 0x000fc8000fffe03f */
[----:B------:R-:W-:-:S09]  /*9470*/  UPRMT UR39, UR42, 0x654, UR17 ;  /* 0x000006542a277896 */ /* 0x000fd20008000011 */
[----:B------:R-:W-:Y:S01]  /*9480*/  SYNCS.ARRIVE.TRANS64.RED.A1T0 RZ, [UR39], RZ ;  /* 0x000000ffffff79a7 */ /* 0x000fe20008100427 */
[----:B------:R-:W-:Y:S05]  /*9490*/  @!P2 BRA `(.L_x_145) ;  /* 0x000000000004a947 */ /* 0x000fea0003800000 */
[----:B------:R-:W-:Y:S01]  /*94a0*/  BPT.TRAP 0x1 ;  /* 0x000000040000795c */ /* 0x000fe20000300000 */
.L_x_145:
[----:B------:R-:W5:Y:S02]  /*94b0*/  SYNCS.PHASECHK.TRANS64.TRYWAIT P1, [UR35+0x384f8], R0 ;  /* 0x0384f800ff0075a7 */ /* 0x000f640008020163 */
[----:B-----5:R-:W-:Y:S05]  /*94c0*/  @!P1 BRA `(.L_x_146) ;  /* 0x0000005000fc9947 */ /* 0x020fea0003800000 */
.L_x_280:
        /* <DEDUP_REMOVED lines=16> */
.L_x_149:
[----:B---34-:R-:W1:Y:S02]  /*95d0*/  LDC R2, c[0x0][0x828] ;  /* 0x00020a00ff027b82 */ /* 0x018e640000000800 */
[----:B-1----:R1:W-:Y:S02]  /*95e0*/  SYNCS.ARRIVE.TRANS64.RED.A0TR RZ, [UR35+0x384d8], R2 ;  /* 0x0384d802ffff79a7 */ /* 0x0023e40008300423 */
.L_x_148:
[----:B------:R-:W-:Y:S05]  /*95f0*/  BSYNC B0 ;  /* 0x0000000000007941 */ /* 0x000fea0003800000 */
.L_x_147:
[----:B------:R-:W-:Y:S05]  /*9600*/  @!P2 BRA `(.L_x_150) ;  /* 0x000000000004a947 */ /* 0x000fea0003800000 */
[----:B------:R-:W-:Y:S01]  /*9610*/  BPT.TRAP 0x1 ;  /* 0x000000040000795c */ /* 0x000fe20000300000 */
.L_x_150:
[----:B------:R-:W-:-:S04]  /*9620*/  UIADD3 UR29, UR35, 0x384d8, URZ ;  /* 0x000384d8231d7890 */ /* 0x000fc8000fffe03f */
[----:B------:R-:W-:-:S09]  /*9630*/  UPRMT UR43, UR42, 0x654, UR29 ;  /* 0x000006542a2b7896 */ /* 0x000fd2000800001d */
[----:B------:R-:W-:Y:S01]  /*9640*/  SYNCS.ARRIVE.TRANS64.RED.A1T0 RZ, [UR43], RZ ;  /* 0x000000ffffff79a7 */ /* 0x000fe2000810042b */
[----:B------:R-:W-:Y:S05]  /*9650*/  @!P2 BRA `(.L_x_151) ;  /* 0x000000000004a947 */ /* 0x000fea0003800000 */
[----:B------:R-:W-:Y:S01]  /*9660*/  BPT.TRAP 0x1 ;  /* 0x000000040000795c */ /* 0x000fe20000300000 */
.L_x_151:
[----:B-1-34-:R-:W-:-:S04]  /*9670*/  SHF.L.U32 R2, RZ, 0x1f, RZ ;  /* 0x0000001fff027819 */ /* 0x01afc800000006ff */
[----:B------:R-:W1:Y:S02]  /*9680*/  SYNCS.PHASECHK.TRANS64.TRYWAIT P1, [UR35+0x384e0], R2 ;  /* 0x0384e002ff0075a7 */ /* 0x000e640008020163 */
[----:B-1----:R-:W-:Y:S05]  /*9690*/  @!P1 BRA `(.L_x_152) ;  /* 0x0000005000a09947 */ /* 0x002fea0003800000 */
.L_x_281:
        /* <DEDUP_REMOVED lines=13> */
[----:B---3--:R-:W-:Y:S05]  /*9770*/  @!P2 BRA `(.L_x_155) ;  /* 0x000000000004a947 */ /* 0x008fea0003800000 */
[----:B------:R-:W-:Y:S01]  /*9780*/  BPT.TRAP 0x1 ;  /* 0x000000040000795c */ /* 0x000fe20000300000 */
.L_x_155:
[----:B-1----:R-:W1:Y:S02]  /*9790*/  LDC R3, c[0x0][0x828] ;  /* 0x00020a00ff037b82 */ /* 0x002e640000000800 */
[----:B-1----:R3:W-:Y:S02]  /*97a0*/  SYNCS.ARRIVE.TRANS64.RED.A0TR RZ, [UR35+0x384c0], R3 ;  /* 0x0384c003ffff79a7 */ /* 0x0027e40008300423 */
.L_x_154:
[----:B------:R-:W-:Y:S05]  /*97b0*/  BSYNC B0 ;  /* 0x0000000000007941 */ /* 0x000fea0003800000 */
.L_x_153:
[----:B------:R-:W-:Y:S05]  /*97c0*/  @!P2 BRA `(.L_x_156) ;  /* 0x000000000004a947 */ /* 0x000fea0003800000 */
[----:B------:R-:W-:Y:S01]  /*97d0*/  BPT.TRAP 0x1 ;  /* 0x000000040000795c */ /* 0x000fe20000300000 */
.L_x_156:
[----:B------:R-:W-:Y:S01]  /*97e0*/  SYNCS.ARRIVE.TRANS64.RED.A1T0 RZ, [UR8], RZ ;  /* 0x000000ffffff79a7 */ /* 0x000fe20008100408 */
[----:B------:R-:W-:Y:S05]  /*97f0*/  @!P2 BRA `(.L_x_157) ;  /* 0x000000000004a947 */ /* 0x000fea0003800000 */
[----:B------:R-:W-:Y:S01]  /*9800*/  BPT.TRAP 0x1 ;  /* 0x000000040000795c */ /* 0x000fe20000300000 */
.L_x_157:
[----:B------:R-:W4:Y:S02]  /*9810*/  SYNCS.PHASECHK.TRANS64.TRYWAIT P1, [UR35+0x384e8], R2 ;  /* 0x0384e802ff0075a7 */ /* 0x000f240008020163 */
[----:B----4-:R-:W-:Y:S05]  /*9820*/  @!P1 BRA `(.L_x_158) ;  /* 0x0000005000549947 */ /* 0x010fea0003800000 */
.L_x_282:
        /* <DEDUP_REMOVED lines=15> */
.L_x_161:
[----:B-1-3--:R-:W1:Y:S02]  /*9920*/  LDC R3, c[0x0][0x828] ;  /* 0x00020a00ff037b82 */ /* 0x00ae640000000800 */
[----:B-1----:R4:W-:Y:S02]  /*9930*/  SYNCS.ARRIVE.TRANS64.RED.A0TR RZ, [UR35+0x384c8], R3 ;  /* 0x0384c803ffff79a7 */ /* 0x0029e40008300423 */
.L_x_160:
[----:B------:R-:W-:Y:S05]  /*9940*/  BSYNC B0 ;  /* 0x0000000000007941 */ /* 0x000fea0003800000 */
.L_x_159:
[----:B------:R-:W-:Y:S05]  /*9950*/  @!P2 BRA `(.L_x_162) ;  /* 0x000000000004a947 */ /* 0x000fea0003800000 */
[----:B------:R-:W-:Y:S01]  /*9960*/  BPT.TRAP 0x1 ;  /* 0x000000040000795c */ /* 0x000fe20000300000 */
.L_x_162:
[----:B------:R-:W-:Y:S01]  /*9970*/  SYNCS.ARRIVE.TRANS64.RED.A1T0 RZ, [UR9], RZ ;  /* 0x000000ffffff79a7 */ /* 0x000fe20008100409 */
[----:B------:R-:W-:Y:S05]  /*9980*/  @!P2 BRA `(.L_x_163) ;  /* 0x000000000004a947 */ /* 0x000fea0003800000 */
[----:B------:R-:W-:Y:S01]  /*9990*/  BPT.TRAP 0x1 ;  /* 0x000000040000795c */ /* 0x000fe20000300000 */
.L_x_163:
[----:B------:R-:W5:Y:S02]  /*99a0*/  SYNCS.PHASECHK.TRANS64.TRYWAIT P1, [UR35+0x384f0], R2 ;  /* 0x0384f002ff0075a7 */ /* 0x000f640008020163 */
[----:B-----5:R-:W-:Y:S05]  /*99b0*/  @!P1 BRA `(.L_x_164) ;  /* 0x0000005000089947 */ /* 0x020fea0003800000 */
.L_x_283:
        /* <DEDUP_REMOVED lines=15> */
.L_x_167:
[----:B---34-:R-:W1:Y:S02]  /*9ab0*/  LDC R3, c[0x0][0x828] ;  /* 0x00020a00ff037b82 */ /* 0x018e640000000800 */
[----:B-1----:R1:W-:Y:S02]  /*9ac0*/  SYNCS.ARRIVE.TRANS64.RED.A0TR RZ, [UR35+0x384d0], R3 ;  /* 0x0384d003ffff79a7 */ /* 0x0023e40008300423 */
.L_x_166:
[----:B------:R-:W-:Y:S05]  /*9ad0*/  BSYNC B0 ;  /* 0x0000000000007941 */ /* 0x000fea0003800000 */
.L_x_165:
[----:B------:R-:W-:Y:S05]  /*9ae0*/  @!P2 BRA `(.L_x_168) ;  /* 0x000000000004a947 */ /* 0x000fea0003800000 */
[----:B------:R-:W-:Y:S01]  /*9af0*/  BPT.TRAP 0x1 ;  /* 0x000000040000795c */ /* 0x000fe20000300000 */
.L_x_168:
[----:B------:R-:W-:Y:S01]  /*9b00*/  SYNCS.ARRIVE.TRANS64.RED.A1T0 RZ, [UR39], RZ ;  /* 0x000000ffffff79a7 */ /* 0x000fe20008100427 */
[----:B------:R-:W-:Y:S05]  /*9b10*/  @!P2 BRA `(.L_x_169) ;  /* 0x000000000004a947 */ /* 0x000fea0003800000 */
[----:B------:R-:W-:Y:S01]  /*9b20*/  BPT.TRAP 0x1 ;  /* 0x000000040000795c */ /* 0x000fe20000300000 */
.L_x_169:
[----:B------:R-:W5:Y:S02]  /*9b30*/  SYNCS.PHASECHK.TRANS64.TRYWAIT P1, [UR35+0x384f8], R2 ;  /* 0x0384f802ff0075a7 */ /* 0x000f640008020163 */
[----:B-----5:R-:W-:Y:S05]  /*9b40*/  @!P1 BRA `(.L_x_170) ;  /* 0x0000004c00bc9947 */ /* 0x020fea0003800000 */
.L_x_284:
        /* <DEDUP_REMOVED lines=15> */
.L_x_173:
[----:B------:R-:W1:Y:S02]  /*9c40*/  LDC R2, c[0x0][0x828] ;  /* 0x00020a00ff027b82 */ /* 0x000e640000000800 */
[----:B-1----:R1:W-:Y:S02]  /*9c50*/  SYNCS.ARRIVE.TRANS64.RED.A0TR RZ, [UR35+0x384d8], R2 ;  /* 0x0384d802ffff79a7 */ /* 0x0023e40008300423 */
.L_x_172:
[----:B------:R-:W-:Y:S05]  /*9c60*/  BSYNC B0 ;  /* 0x0000000000007941 */ /* 0x000fea0003800000 */
.L_x_171:
[----:B------:R-:W-:Y:S05]  /*9c70*/  @!P2 BRA `(.L_x_174) ;  /* 0x000000000004a947 */ /* 0x000fea0003800000 */
[----:B------:R-:W-:Y:S01]  /*9c80*/  BPT.TRAP 0x1 ;  /* 0x000000040000795c */ /* 0x000fe20000300000 */
.L_x_174:
[----:B--2---:R-:W-:Y:S01]  /*9c90*/  ISETP.NE.AND P0, PT, R7, RZ, PT ;  /* 0x000000ff0700720c */ /* 0x004fe20003f05270 */
[----:B------:R-:W-:Y:S01]  /*9ca0*/  SYNCS.ARRIVE.TRANS64.RED.A1T0 RZ, [UR43], RZ ;  /* 0x000000ffffff79a7 */ /* 0x000fe2000810042b */
[CC--:B------:R-:W-:Y:S02]  /*9cb0*/  ISETP.NE.AND P3, PT, R18.reuse, R6.reuse, PT ;  /* 0x000000061200720c */ /* 0x0c0fe40003f65270 */
[----:B------:R-:W-:-:S13]  /*9cc0*/  ISETP.EQ.OR P0, PT, R18, R6, !P0 ;  /* 0x000000061200720c */ /* 0x000fda0004702670 */
[----:B------:R-:W-:Y:S05]  /*9cd0*/  @P0 BRA `(.L_x_175) ;  /* 0x0000000400040947 */ /* 0x000fea0003800000 */
[----:B------:R-:W-:Y:S01]  /*9ce0*/  ELECT P0, URZ, PT ;  /* 0x00000000003f782f */ /* 0x000fe20003800000 */
[----:B------:R-:W-:-:S12]  /*9cf0*/  BSSY B0, `(.L_x_176) ;  /* 0x0000032000007945 */ /* 0x000fd80003800000 */
[----:B------:R-:W-:Y:S05]  /*9d00*/  @!P0 BRA `(.L_x_177) ;  /* 0x0000000000c08947 */ /* 0x000fea0003800000 */
[----:B-1-34-:R-:W1:Y:S08]  /*9d10*/  LDC.64 R2, c[0x0][0x290] ;  /* 0x0000a400ff027b82 */ /* 0x01ae700000000a00 */
[----:B------:R-:W2:Y:S08]  /*9d20*/  LDC.64 R14, c[0x0][0x808] ;  /* 0x00020200ff0e7b82 */ /* 0x000eb00000000a00 */
[----:B------:R-:W3:Y:S01]  /*9d30*/  LDC.64 R16, c[0x0][0x810] ;  /* 0x00020400ff107b82 */ /* 0x000ee20000000a00 */
[----:B-1----:R-:W-:-:S05]  /*9d40*/  IMAD.WIDE R2, R6, 0xc, R2 ;  /* 0x0000000c06027825 */ /* 0x002fca00078e0202 */
[----:B------:R1:W5:Y:S04]  /*9d50*/  LDG.E R10, desc[UR58][R2.64] ;  /* 0x0000003a020a7981 */ /* 0x000368000c1e1900 */
[----:B------:R1:W5:Y:S01]  /*9d60*/  LDG.E R13, desc[UR58][R2.64+0x4] ;  /* 0x0000043a020d7981 */ /* 0x000362000c1e1900 */
[----:B--2---:R-:W-:Y:S02]  /*9d70*/  ISETP.NE.U32.AND P0, PT, R14, RZ, PT ;  /* 0x000000ff0e00720c */ /* 0x004fe40003f05070 */
[----:B------:R-:W-:Y:S02]  /*9d80*/  SHF.R.S32.HI R8, RZ, 0x1f, R6 ;  /* 0x0000001fff087819 */ /* 0x000fe40000011406 */
[----:B------:R-:W-:Y:S02]  /*9d90*/  ISETP.NE.AND.EX P0, PT, R15, RZ, PT, P0 ;  /* 0x000000ff0f00720c */ /* 0x000fe40003f05300 */
[----:B---3--:R-:W-:-:S04]  /*9da0*/  ISETP.NE.U32.AND P1, PT, R16, RZ, PT ;  /* 0x000000ff1000720c */ /* 0x008fc80003f25070 */
[----:B------:R-:W-:-:S07]  /*9db0*/  ISETP.NE.AND.EX P1, PT, R17, RZ, PT, P1 ;  /* 0x000000ff1100720c */ /* 0x000fce0003f25310 */
[----:B-1----:R-:W-:Y:S06]  /*9dc0*/  @!P0 BRA `(.L_x_178) ;  /* 0x0000000000108947 */ /* 0x002fec0003800000 */
[----:B------:R-:W-:-:S04]  /*9dd0*/  LEA R2, P0, R6, R14, 0x3 ;  /* 0x0000000e06027211 */ /* 0x000fc800078018ff */
[----:B------:R-:W-:-:S06]  /*9de0*/  LEA.HI.X R3, R6, R15, R8, 0x3, P0 ;  /* 0x0000000f06037211 */ /* 0x000fcc00000f1c08 */
[----:B------:R-:W2:Y:S04]  /*9df0*/  LDG.E.64 R2, desc[UR58][R2.64] ;  /* 0x0000003a02027981 */ /* 0x000ea8000c1e1b00 */
[----:B--2---:R1:W-:Y:S02]  /*9e00*/  STS.64 [UR34], R2 ;  /* 0x00000002ff007988 */ /* 0x0043e40008000a22 */
.L_x_178:
[----:B------:R-:W-:Y:S05]  /*9e10*/  @!P1 BRA `(.L_x_177) ;  /* 0x00000000007c9947 */ /* 0x000fea0003800000 */
[----:B-1----:R-:W-:-:S04]  /*9e20*/  LEA R2, P0, R6, R16, 0x3 ;  /* 0x0000001006027211 */ /* 0x002fc800078018ff */
[----:B------:R-:W-:Y:S02]  /*9e30*/  LEA.HI.X R3, R6, R17, R8, 0x3, P0 ;  /* 0x0000001106037211 */ /* 0x000fe400000f1c08 */
[----:B------:R-:W1:Y:S04]  /*9e40*/  LDS R8, [UR34+0x1c] ;  /* 0x00001c22ff087984 */ /* 0x000e680008000800 */
[----:B------:R-:W2:Y:S01]  /*9e50*/  LDG.E.64 R2, desc[UR58][R2.64] ;  /* 0x0000003a02027981 */ /* 0x000ea2000c1e1b00 */
        /* <DEDUP_REMOVED lines=13> */
[----:B------:R1:W-:Y:S04]  /*9f30*/  STS [UR34+0x1c], R8 ;  /* 0x00001c08ff007988 */ /* 0x0003e80008000822 */
[----:B------:R-:W2:Y:S01]  /*9f40*/  LDS R11, [UR34+0x1c] ;  /* 0x00001c22ff0b7984 */ /* 0x000ea20008000800 */
[----:B-1---5:R-:W-:Y:S01]  /*9f50*/  VIADD R8, R10, 0xffffffff ;  /* 0xffffffff0a087836 */ /* 0x022fe20000000000 */
[----:B--2---:R-:W-:-:S05]  /*9f60*/  LOP3.LUT R11, R11, 0xf0, RZ, 0xb8, !PT ;  /* 0x000000f00b0b7812 */ /* 0x004fca00078eb8ff */
[----:B------:R1:W-:Y:S04]  /*9f70*/  STS [UR34+0x1c], R11 ;  /* 0x00001c0bff007988 */ /* 0x0003e80008000822 */
[----:B------:R-:W2:Y:S01]  /*9f80*/  LDS R9, [UR34+0x1c] ;  /* 0x00001c22ff097984 */ /* 0x000ea20008000800 */
[----:B-1----:R-:W-:Y:S02]  /*9f90*/  CS2R R10, SRZ ;  /* 0x00000000000a7805 */ /* 0x002fe4000001ff00 */
[----:B--2---:R-:W-:Y:S01]  /*9fa0*/  LOP3.LUT R17, R9, 0xf00, RZ, 0xb8, !PT ;  /* 0x00000f0009117812 */ /* 0x004fe200078eb8ff */
[----:B------:R-:W-:-:S04]  /*9fb0*/  VIADD R9, R13, 0xffffffff ;  /* 0xffffffff0d097836 */ /* 0x000fc80000000000 */
[----:B------:R-:W-:Y:S04]  /*9fc0*/  STS.64 [UR34+0x18], R16 ;  /* 0x00001810ff007988 */ /* 0x000fe80008000a22 */
[----:B------:R-:W1:Y:S04]  /*9fd0*/  LDS R15, [UR34+0x1c] ;  /* 0x00001c22ff0f7984 */ /* 0x000e680008000800 */
[----:B------:R2:W-:Y:S01]  /*9fe0*/  STS.128 [UR34+0x20], R8 ;  /* 0x00002008ff007988 */ /* 0x0005e20008000c22 */
[----:B-1----:R-:W-:-:S05]  /*9ff0*/  LOP3.LUT R2, R15, 0xf000, RZ, 0xb8, !PT ;  /* 0x0000f0000f027812 */ /* 0x002fca00078eb8ff */
[----:B------:R2:W-:Y:S02]  /*a000*/  STS [UR34+0x1c], R2 ;  /* 0x00001c02ff007988 */ /* 0x0005e40008000822 */
.L_x_177:
[----:B------:R-:W-:Y:S05]  /*a010*/  BSYNC B0 ;  /* 0x0000000000007941 */ /* 0x000fea0003800000 */
.L_x_176:
[----:B-12---:R-:W1:Y:S01]  /*a020*/  S2R R2, SR_LANEID ;  /* 0x0000000000027919 */ /* 0x006e620000000000 */
[----:B------:R-:W-:Y:S01]  /*a030*/  NOP ;  /* 0x0000000000007918 */ /* 0x000fe20000000000 */
[----:B------:R-:W-:Y:S01]  /*a040*/  ELECT P0, URZ, PT ;  /* 0x00000000003f782f */ /* 0x000fe20003800000 */
[----:B------:R-:W-:Y:S01]  /*a050*/  BSSY B0, `(.L_x_179) ;  /* 0x0000008000007945 */ /* 0x000fe20003800000 */
[----:B-1----:R-:W-:-:S05]  /*a060*/  IMAD.SHL.U32 R8, R2, 0x4, RZ ;  /* 0x0000000402087824 */ /* 0x002fca00078e00ff */
[----:B------:R1:W2:Y:S01]  /*a070*/  LDS R9, [R8+UR34] ;  /* 0x0000002208097984 */ /* 0x0002a20008000800 */
[----:B------:R-:W-:-:S05]  /*a080*/  IADD3 R2, P1, R8, UR44, RZ ;  /* 0x0000002c08027c10 */ /* 0x000fca000ff3e0ff */
[----:B---34-:R-:W-:Y:S01]  /*a090*/  IMAD.X R3, RZ, RZ, UR45, P1 ;  /* 0x0000002dff037e24 */ /* 0x018fe200088e06ff */
[----:B------:R-:W-:Y:S07]  /*a0a0*/  @!P0 BRA `(.L_x_180) ;  /* 0x0000000000088947 */ /* 0x000fee0003800000 */
[----:B------:R0:W-:Y:S01]  /*a0b0*/  UTMACMDFLUSH ;  /* 0x00000000000079b7 */ /* 0x0001e20000000000 */
[----:B------:R-:W-:-:S04]  /*a0c0*/  DEPBAR.LE SB0, 0x0 ;  /* 0x000080000000791a */ /* 0x000fc80000000000 */
.L_x_180:
[----:B------:R-:W-:Y:S05]  /*a0d0*/  BSYNC B0 ;  /* 0x0000000000007941 */ /* 0x000fea0003800000 */
.L_x_179:
[----:B--2---:R2:W5:Y:S02]  /*a0e0*/  ATOMG.E.EXCH.STRONG.GPU PT, RZ, [R2], R9 ;  /* 0x0000000902ff73a8 */ /* 0x00456400041ee100 */
.L_x_175:
[----:B------:R-:W-:Y:S01]  /*a0f0*/  UIADD3 UR38, UR38, 0x1, URZ ;  /* 0x0000000126267890 */ /* 0x000fe2000fffe03f */
[----:B------:R-:W-:Y:S01]  /*a100*/  ISETP.NE.AND P0, PT, R7, RZ, PT ;  /* 0x000000ff0700720c */ /* 0x000fe20003f05270 */
[----:B------:R-:W-:Y:S01]  /*a110*/  IMAD.MOV.U32 R16, RZ, RZ, R4 ;  /* 0x000000ffff107224 */ /* 0x000fe200078e0004 */
[----:B-12---:R-:W-:Y:S01]  /*a120*/  SEL R2, RZ, 0x1, !P3 ;  /* 0x00000001ff027807 */ /* 0x006fe20005800000 */
[----:B------:R-:W-:Y:S01]  /*a130*/  UISETP.NE.AND UP0, UPT, UR38, 0x8, UPT ;  /* 0x000000082600788c */ /* 0x000fe2000bf05270 */
[----:B------:R-:W-:Y:S02]  /*a140*/  IMAD.MOV.U32 R17, RZ, RZ, R5 ;  /* 0x000000ffff117224 */ /* 0x000fe400078e0005 */
[----:B------:R-:W-:Y:S01]  /*a150*/  IMAD.MOV.U32 R18, RZ, RZ, R6 ;  /* 0x000000ffff127224 */ /* 0x000fe200078e0006 */
[----:B------:R-:W-:Y:S02]  /*a160*/  USEL UR8, URZ, 0x1, UP0 ;  /* 0x000000013f087887 */ /* 0x000fe40008000000 */
[----:B------:R-:W-:-:S04]  /*a170*/  USEL UR38, UR38, URZ, UP0 ;  /* 0x0000003f26267287 */ /* 0x000fc80008000000 */
[----:B------:R-:W-:Y:S01]  /*a180*/  LOP3.LUT R12, R12, UR8, RZ, 0x3c, !PT ;  /* 0x000000080c0c7c12 */ /* 0x000fe2000f8e3cff */
[----:B------:R-:W-:Y:S07]  /*a190*/  @P0 BRA `(.L_x_181) ;  /* 0xffffffe8009c0947 */ /* 0x000fee000383ffff */
[----:B-----5:R-:W-:Y:S01]  /*a1a0*/  ELECT P0, URZ, PT ;  /* 0x00000000003f782f */ /* 0x020fe20003800000 */
[----:B------:R-:W-:-:S12]  /*a1b0*/  BSSY B0, `(.L_x_182) ;  /* 0x0000017000007945 */ /* 0x000fd80003800000 */
[----:B------:R-:W-:Y:S05]  /*a1c0*/  @!P0 BRA `(.L_x_183) ;  /* 0x0000000000548947 */ /* 0x000fea0003800000 */
[----:B------:R-:W-:Y:S05]  /*a1d0*/  @!P2 BRA `(.L_x_184) ;  /* 0x000000000004a947 */ /* 0x000fea0003800000 */
[----:B------:R-:W-:Y:S01]  /*a1e0*/  BPT.TRAP 0x1 ;  /* 0x000000040000795c */ /* 0x000fe20000300000 */
.L_x_184:
[----:B------:R-:W1:Y:S02]  /*a1f0*/  SYNCS.PHASECHK.TRANS64.TRYWAIT P0, [UR35+0x384e0], R0 ;  /* 0x0384e000ff0075a7 */ /* 0x000e640008000163 */
[----:B-1----:R-:W-:Y:S05]  /*a200*/  @!P0 BRA `(.L_x_185) ;  /* 0x0000004800248947 */ /* 0x002fea0003800000 */
.L_x_285:
[----:B------:R-:W-:Y:S05]  /*a210*/  @!P2 BRA `(.L_x_186) ;  /* 0x000000000004a947 */ /* 0x000fea0003800000 */
[----:B------:R-:W-:Y:S01]  /*a220*/  BPT.TRAP 0x1 ;  /* 0x000000040000795c */ /* 0x000fe20000300000 */
.L_x_186:
[----:B------:R-:W2:Y:S02]  /*a230*/  SYNCS.PHASECHK.TRANS64.TRYWAIT P0, [UR35+0x384e8], R0 ;  /* 0x0384e800ff0075a7 */ /* 0x000ea40008000163 */
[----:B--2---:R-:W-:Y:S05]  /*a240*/  @!P0 BRA `(.L_x_187) ;  /* 0x00000048002c8947 */ /* 0x004fea0003800000 */
.L_x_286:
[----:B------:R-:W-:Y:S05]  /*a250*/  @!P2 BRA `(.L_x_188) ;  /* 0x000000000004a947 */ /* 0x000fea0003800000 */
[----:B------:R-:W-:Y:S01]  /*a260*/  BPT.TRAP 0x1 ;  /* 0x000000040000795c */ /* 0x000fe20000300000 */
.L_x_188:
[----:B------:R-:W2:Y:S02]  /*a270*/  SYNCS.PHASECHK.TRANS64.TRYWAIT P0, [UR35+0x384f0], R0 ;  /* 0x0384f000ff0075a7 */ /* 0x000ea40008000163 */
[----:B--2---:R-:W-:Y:S05]  /*a280*/  @!P0 BRA `(.L_x_189) ;  /* 0x0000004800348947 */ /* 0x004fea0003800000 */
.L_x_287:
[----:B------:R-:W-:Y:S05]  /*a290*/  @!P2 BRA `(.L_x_190) ;  /* 0x000000000004a947 */ /* 0x000fea0003800000 */
[----:B------:R-:W-:Y:S01]  /*a2a0*/  BPT.TRAP 0x1 ;  /* 0x000000040000795c */ /* 0x000fe20000300000 */
.L_x_190:
[----:B-1----:R-:W-:-:S05]  /*a2b0*/  IMAD.MOV.U32 R0, RZ, RZ, 0x1 ;  /* 0x00000001ff007424 */ /* 0x002fca00078e00ff */
[----:B------:R-:W-:-:S07]  /*a2c0*/  SHF.L.U32 R0, R0, 0x1f, RZ ;  /* 0x0000001f00007819 */ /* 0x000fce00000006ff */
.L_x_191:
[----:B-1-34-:R-:W-:-:S04]  /*a2d0*/  MOV R3, UR35 ;  /* 0x0000002300037c02 */ /* 0x01afc80008000f00 */
[----:B------:R1:W2:Y:S03]  /*a2e0*/  SYNCS.PHASECHK.TRANS64.TRYWAIT P0, [R3+URZ+0x384f8], R0 ;  /* 0x0384f800030075a7 */ /* 0x0002a6000800017f */
[----:B--2---:R-:W-:Y:S05]  /*a2f0*/  @!P0 NANOSLEEP.SYNCS 0x989680 ;  /* 0x009896800000895d */ /* 0x004fea0003900000 */
[----:B------:R-:W2:Y:S02]  /*a300*/  @!P0 SYNCS.PHASECHK.TRANS64 P0, [R3+URZ+0x384f8], R0 ;  /* 0x0384f800030085a7 */ /* 0x000ea4000800007f */
[----:B--2---:R-:W-:Y:S05]  /*a310*/  @!P0 BRA `(.L_x_191) ;  /* 0xfffffffc00ec8947 */ /* 0x004fea000383ffff */
.L_x_183:
[----:B------:R-:W-:Y:S05]  /*a320*/  BSYNC B0 ;  /* 0x0000000000007941 */ /* 0x000fea0003800000 */
.L_x_182:
[----:B------:R-:W-:Y:S05]  /*a330*/  EXIT ;  /* 0x000000000000794d */ /* 0x000fea0003800000 */
.L_x_112:
[----:B------:R-:W1:Y:S01]  /*a340*/  S2UR UR4, SR_CTAID.Y ;  /* 0x00000000000479c3 */ /* 0x000e620000002600 */
[----:B------:R-:W3:Y:S01]  /*a350*/  S2R R32, SR_LANEID ;  /* 0x0000000000207919 */ /* 0x000ee20000000000 */
[----:B------:R-:W-:Y:S01]  /*a360*/  ELECT P0, URZ, PT ;  /* 0x00000000003f782f */ /* 0x000fe20003800000 */
[----:B------:R-:W-:Y:S01]  /*a370*/  BSSY B0, `(.L_x_192) ;  /* 0x0000037000007945 */ /* 0x000fe20003800000 */
[----:B------:R-:W-:Y:S01]  /*a380*/  ULDC.64 UR12, c[0x0][0x508] ;  /* 0x00014200000c7ab9 */ /* 0x000fe20000000a00 */
[----:B-1----:R-:W-:-:S04]  /*a390*/  UIMAD UR4, UR4, UR41, UR40 ;  /* 0x00000029040472a4 */ /* 0x002fc8000f8e0228 */
[----:B------:R-:W-:-:S06]  /*a3a0*/  UIMAD.WIDE UR12, UR4, 0x80, UR12 ;  /* 0x00000080040c78a5 */ /* 0x000fcc000f8e020c */
[----:B------:R-:W-:Y:S06]  /*a3b0*/  @!P0 BRA `(.L_x_193) ;  /* 0x0000000000c88947 */ /* 0x000fec0003800000 */
[----:B------:R-:W1:Y:S01]  /*a3c0*/  LDC.64 R20, c[0x0][0x300] ;  /* 0x0000c000ff147b82 */ /* 0x000e620000000a00 */
[----:B------:R-:W-:Y:S02]  /*a3d0*/  UMOV UR4, 0x400 ;  /* 0x0000040000047882 */ /* 0x000fe40000000000 */
[----:B--2---:R-:W-:-:S05]  /*a3e0*/  ULEA UR4, UR42, UR4, 0x18 ;  /* 0x000000042a047291 */ /* 0x004fca000f8ec03f */
[----:B------:R-:W1:Y:S08]  /*a3f0*/  LDC.64 R22, c[0x0][0x308] ;  /* 0x0000c200ff167b82 */ /* 0x000e700000000a00 */
[----:B------:R-:W2:Y:S08]  /*a400*/  LDC.64 R12, c[0x0][0x310] ;  /* 0x0000c400ff0c7b82 */ /* 0x000eb00000000a00 */
[----:B------:R-:W2:Y:S08]  /*a410*/  LDC.64 R14, c[0x0][0x318] ;  /* 0x0000c600ff0e7b82 */ /* 0x000eb00000000a00 */
[----:B------:R-:W4:Y:S01]  /*a420*/  LDC.64 R8, c[0x0][0x320] ;  /* 0x0000c800ff087b82 */ /* 0x000f220000000a00 */
[----:B-1----:R1:W-:Y:S07]  /*a430*/  STS.128 [UR4+0x38600], R20 ;  /* 0x03860014ff007988 */ /* 0x0023ee0008000c04 */
[----:B------:R-:W4:Y:S08]  /*a440*/  LDC.64 R10, c[0x0][0x328] ;  /* 0x0000ca00ff0a7b82 */ /* 0x000f300000000a00 */
[----:B------:R-:W5:Y:S01]  /*a450*/  LDC.64 R4, c[0x0][0x330] ;  /* 0x0000cc00ff047b82 */ /* 0x000f620000000a00 */
[----:B--2---:R2:W-:Y:S07]  /*a460*/  STS.128 [UR4+0x38610], R12 ;  /* 0x0386100cff007988 */ /* 0x0045ee0008000c04 */
[----:B------:R-:W5:Y:S01]  /*a470*/  LDC.64 R6, c[0x0][0x338] ;  /* 0x0000ce00ff067b82 */ /* 0x000f620000000a00 */
[----:B----4-:R4:W-:Y:S07]  /*a480*/  STS.128 [UR4+0x38620], R8 ;  /* 0x03862008ff007988 */ /* 0x0109ee0008000c04 */
[----:B------:R-:W3:Y:S08]  /*a490*/  LDC.64 R28, c[0x0][0x340] ;  /* 0x0000d000ff1c7b82 */ /* 0x000ef00000000a00 */
[----:B------:R-:W3:Y:S01]  /*a4a0*/  LDC.64 R30, c[0x0][0x348] ;  /* 0x0000d200ff1e7b82 */ /* 0x000ee20000000a00 */
[----:B-----5:R5:W-:Y:S07]  /*a4b0*/  STS.128 [UR4+0x38630], R4 ;  /* 0x03863004ff007988 */ /* 0x020bee0008000c04 */
[----:B------:R-:W4:Y:S08]  /*a4c0*/  LDC.64 R24, c[0x0][0x350] ;  /* 0x0000d400ff187b82 */ /* 0x000f300000000a00 */
[----:B------:R-:W4:Y:S08]  /*a4d0*/  LDC.64 R26, c[0x0][0x358] ;  /* 0x0000d600ff1a7b82 */ /* 0x000f300000000a00 */
[----:B-1----:R-:W1:Y:S01]  /*a4e0*/  LDC.64 R20, c[0x0][0x360] ;  /* 0x0000d800ff147b82 */ /* 0x002e620000000a00 */
[----:B---3--:R3:W-:Y:S07]  /*a4f0*/  STS.128 [UR4+0x38640], R28 ;  /* 0x0386401cff007988 */ /* 0x0087ee0008000c04 */
[----:B------:R-:W1:Y:S08]  /*a500*/  LDC.64 R22, c[0x0][0x368] ;  /* 0x0000da00ff167b82 */ /* 0x000e700000000a00 */
[----:B--2---:R-:W2:Y:S01]  /*a510*/  LDC.64 R12, c[0x0][0x370] ;  /* 0x0000dc00ff0c7b82 */ /* 0x004ea20000000a00 */
[----:B----4-:R4:W-:Y:S07]  /*a520*/  STS.128 [UR4+0x38650], R24 ;  /* 0x03865018ff007988 */ /* 0x0109ee0008000c04 */
[----:B------:R-:W2:Y:S08]  /*a530*/  LDC.64 R14, c[0x0][0x378] ;  /* 0x0000de00ff0e7b82 */ /* 0x000eb00000000a00 */
[----:B------:R-:W3:Y:S01]  /*a540*/  LDC.64 R8, c[0x0][0x400] ;  /* 0x00010000ff087b82 */ /* 0x000ee20000000a00 */
[----:B-1----:R1:W-:Y:S07]  /*a550*/  STS.128 [UR4+0x38660], R20 ;  /* 0x03866014ff007988 */ /* 0x0023ee0008000c04 */
[----:B------:R-:W3:Y:S08]  /*a560*/  LDC.64 R10, c[0x0][0x408] ;  /* 0x00010200ff0a7b82 */ /* 0x000ef00000000a00 */
[----:B-----5:R-:W5:Y:S01]  /*a570*/  LDC.64 R4, c[0x0][0x410] ;  /* 0x00010400ff047b82 */ /* 0x020f620000000a00 */
[----:B--2---:R2:W-:Y:S07]  /*a580*/  STS.128 [UR4+0x38670], R12 ;  /* 0x0386700cff007988 */ /* 0x0045ee0008000c04 */
[----:B------:R-:W5:Y:S01]  /*a590*/  LDC.64 R6, c[0x0][0x418] ;  /* 0x00010600ff067b82 */ /* 0x000f620000000a00 */
[----:B---3--:R3:W-:Y:S07]  /*a5a0*/  STS.128 [UR4+0x38680], R8 ;  /* 0x03868008ff007988 */ /* 0x0087ee0008000c04 */
[----:B------:R-:W2:Y:S08]  /*a5b0*/  LDC.64 R28, c[0x0][0x420] ;  /* 0x00010800ff1c7b82 */ /* 0x000eb00000000a00 */
[----:B------:R-:W2:Y:S01]  /*a5c0*/  LDC.64 R30, c[0x0][0x428] ;  /* 0x00010a00ff1e7b82 */ /* 0x000ea20000000a00 */
[----:B-----5:R5:W-:Y:S07]  /*a5d0*/  STS.128 [UR4+0x38690], R4 ;  /* 0x03869004ff007988 */ /* 0x020bee0008000c04 */
[----:B----4-:R-:W4:Y:S08]  /*a5e0*/  LDC.64 R24, c[0x0][0x430] ;  /* 0x00010c00ff187b82 */ /* 0x010f300000000a00 */
[----:B------:R-:W4:Y:S08]  /*a5f0*/  LDC.64 R26, c[0x0][0x438] ;  /* 0x00010e00ff1a7b82 */ /* 0x000f300000000a00 */
[----:B-1----:R-:W1:Y:S01]  /*a600*/  LDC.64 R20, c[0x0][0x440] ;  /* 0x00011000ff147b82 */ /* 0x002e620000000a00 */
[----:B--2---:R2:W-:Y:S07]  /*a610*/  STS.128 [UR4+0x386a0], R28 ;  /* 0x0386a01cff007988 */ /* 0x0045ee0008000c04 */
[----:B------:R-:W1:Y:S08]  /*a620*/  LDC.64 R22, c[0x0][0x448] ;  /* 0x00011200ff167b82 */ /* 0x000e700000000a00 */
[----:B------:R-:W2:Y:S01]  /*a630*/  LDC.64 R12, c[0x0][0x450] ;  /* 0x00011400ff0c7b82 */ /* 0x000ea20000000a00 */
[----:B----4-:R4:W-:Y:S07]  /*a640*/  STS.128 [UR4+0x386b0], R24 ;  /* 0x0386b018ff007988 */ /* 0x0109ee0008000c04 */
[----:B------:R-:W2:Y:S08]  /*a650*/  LDC.64 R14, c[0x0][0x458] ;  /* 0x00011600ff0e7b82 */ /* 0x000eb00000000a00 */
[----:B---3--:R-:W3:Y:S01]  /*a660*/  LDC.64 R8, c[0x0][0x460] ;  /* 0x00011800ff087b82 */ /* 0x008ee20000000a00 */
[----:B-1----:R4:W-:Y:S07]  /*a670*/  STS.128 [UR4+0x386c0], R20 ;  /* 0x0386c014ff007988 */ /* 0x0029ee0008000c04 */
[----:B------:R-:W3:Y:S08]  /*a680*/  LDC.64 R10, c[0x0][0x468] ;  /* 0x00011a00ff0a7b82 */ /* 0x000ef00000000a00 */
[----:B-----5:R-:W1:Y:S01]  /*a690*/  LDC.64 R4, c[0x0][0x470] ;  /* 0x00011c00ff047b82 */ /* 0x020e620000000a00 */
[----:B--2---:R4:W-:Y:S07]  /*a6a0*/  STS.128 [UR4+0x386d0], R12 ;  /* 0x0386d00cff007988 */ /* 0x0049ee0008000c04 */
[----:B------:R-:W1:Y:S01]  /*a6b0*/  LDC.64 R6, c[0x0][0x478] ;  /* 0x00011e00ff067b82 */ /* 0x000e620000000a00 */
[----:B---3--:R4:W-:Y:S04]  /*a6c0*/  STS.128 [UR4+0x386e0], R8 ;  /* 0x0386e008ff007988 */ /* 0x0089e80008000c04 */
[----:B-1----:R4:W-:Y:S02]  /*a6d0*/  STS.128 [UR4+0x386f0], R4 ;  /* 0x0386f004ff007988 */ /* 0x0029e40008000c04 */
.L_x_193:
[----:B--2---:R-:W-:Y:S05]  /*a6e0*/  BSYNC B0 ;  /* 0x0000000000007941 */ /* 0x004fea0003800000 */
.L_x_192:
[----:B------:R-:W-:Y:S01]  /*a6f0*/  ELECT P0, URZ, PT ;  /* 0x00000000003f782f */ /* 0x000fe20003800000 */
[----:B------:R-:W-:Y:S01]  /*a700*/  NOP ;  /* 0x0000000000007918 */ /* 0x000fe20000000000 */
[----:B------:R-:W-:Y:S11]  /*a710*/  BSSY B0, `(.L_x_194) ;  /* 0x0000050000007945 */ /* 0x000ff60003800000 */
[----:B------:R-:W-:Y:S05]  /*a720*/  @!P0 BRA `(.L_x_195) ;  /* 0x0000000400388947 */ /* 0x000fea0003800000 */
[C---:B----4-:R-:W-:Y:S01]  /*a730*/  IMAD.SHL.U32 R12, R18.reuse, 0x8, RZ ;  /* 0x00000008120c7824 */ /* 0x050fe200078e00ff */
[----:B------:R-:W-:Y:S01]  /*a740*/  ULDC.64 UR4, c[0x0][0x518] ;  /* 0x0001460000047ab9 */ /* 0x000fe20000000a00 */
[----:B------:R-:W-:Y:S01]  /*a750*/  ULDC.64 UR6, c[0x0][0x528] ;  /* 0x00014a0000067ab9 */ /* 0x000fe20000000a00 */
[----:B------:R-:W-:Y:S02]  /*a760*/  SHF.L.U64.HI R3, R18, 0x3, R3 ;  /* 0x0000000312037819 */ /* 0x000fe40000010203 */
[C---:B------:R-:W-:Y:S02]  /*a770*/  IADD3 R10, P0, R12.reuse, UR4, RZ ;  /* 0x000000040c0a7c10 */ /* 0x040fe4000ff1e0ff */
[----:B------:R-:W-:Y:S02]  /*a780*/  IADD3 R8, P1, R12, UR6, RZ ;  /* 0x000000060c087c10 */ /* 0x000fe4000ff3e0ff */
[C---:B------:R-:W-:Y:S01]  /*a790*/  IADD3.X R11, R3.reuse, UR5, RZ, P0, !PT ;  /* 0x00000005030b7c10 */ /* 0x040fe200087fe4ff */
[----:B------:R-:W-:Y:S01]  /*a7a0*/  ULDC.64 UR4, c[0x0][0x510] ;  /* 0x0001440000047ab9 */ /* 0x000fe20000000a00 */
[----:B------:R-:W-:Y:S01]  /*a7b0*/  IADD3.X R9, R3, UR7, RZ, P1, !PT ;  /* 0x0000000703097c10 */ /* 0x000fe20008ffe4ff */
[----:B------:R-:W-:-:S03]  /*a7c0*/  ULDC.64 UR6, c[0x0][0x520] ;  /* 0x0001480000067ab9 */ /* 0x000fc60000000a00 */
[----:B------:R-:W2:Y:S04]  /*a7d0*/  LDG.E.64 R10, desc[UR58][R10.64] ;  /* 0x0000003a0a0a7981 */ /* 0x000ea8000c1e1b00 */
[----:B------:R-:W4:Y:S01]  /*a7e0*/  LDG.E.64 R8, desc[UR58][R8.64] ;  /* 0x0000003a08087981 */ /* 0x000f22000c1e1b00 */
[C---:B------:R-:W-:Y:S02]  /*a7f0*/  IADD3 R14, P0, R12.reuse, UR4, RZ ;  /* 0x000000040c0e7c10 */ /* 0x040fe4000ff1e0ff */
[----:B------:R-:W-:Y:S02]  /*a800*/  IADD3 R12, P1, R12, UR6, RZ ;  /* 0x000000060c0c7c10 */ /* 0x000fe4000ff3e0ff */
[C---:B------:R-:W-:Y:S02]  /*a810*/  IADD3.X R15, R3.reuse, UR5, RZ, P0, !PT ;  /* 0x00000005030f7c10 */ /* 0x040fe400087fe4ff */
[----:B------:R-:W-:-:S04]  /*a820*/  IADD3.X R13, R3, UR7, RZ, P1, !PT ;  /* 0x00000007030d7c10 */ /* 0x000fc80008ffe4ff */
[----:B------:R-:W5:Y:S04]  /*a830*/  LDG.E.64 R14, desc[UR58][R14.64] ;  /* 0x0000003a0e0e7981 */ /* 0x000f68000c1e1b00 */
[----:B------:R-:W3:Y:S01]  /*a840*/  LDG.E.64 R12, desc[UR58][R12.64] ;  /* 0x0000003a0c0c7981 */ /* 0x000ee2000c1e1b00 */
[----:B------:R-:W-:Y:S02]  /*a850*/  UMOV UR4, 0x400 ;  /* 0x0000040000047882 */ /* 0x000fe40000000000 */
[----:B------:R-:W-:-:S04]  /*a860*/  ULEA UR4, UR42, UR4, 0x18 ;  /* 0x000000042a047291 */ /* 0x000fc8000f8ec03f */
[----:B------:R-:W-:Y:S02]  /*a870*/  UIADD3 UR5, UR4, 0x38600, URZ ;  /* 0x0003860004057890 */ /* 0x000fe4000fffe03f */
[----:B------:R-:W-:-:S03]  /*a880*/  UIADD3 UR6, UR4, 0x38680, URZ ;  /* 0x0003868004067890 */ /* 0x000fc6000fffe03f */
[----:B------:R-:W1:Y:S01]  /*a890*/  LDS R4, [UR4+0x3861c] ;  /* 0x03861c04ff047984 */ /* 0x000e620008000800 */
[----:B------:R-:W-:Y:S02]  /*a8a0*/  IMAD.U32 R20, RZ, RZ, UR5 ;  /* 0x00000005ff147e24 */ /* 0x000fe4000f8e00ff */
[----:B------:R-:W-:Y:S01]  /*a8b0*/  IMAD.U32 R22, RZ, RZ, UR6 ;  /* 0x00000006ff167e24 */ /* 0x000fe2000f8e00ff */
[----:B------:R-:W5:Y:S02]  /*a8c0*/  LDS R5, [UR4+0x3869c] ;  /* 0x03869c04ff057984 */ /* 0x000f640008000800 */
[----:B------:R-:W-:Y:S02]  /*a8d0*/  SHF.R.U64 R20, R20, 0x4, RZ ;  /* 0x0000000414147819 */ /* 0x000fe400000012ff */
[----:B------:R-:W-:Y:S01]  /*a8e0*/  SHF.R.U64 R22, R22, 0x4, RZ ;  /* 0x0000000416167819 */ /* 0x000fe200000012ff */
[----:B------:R-:W-:Y:S04]  /*a8f0*/  STS [UR4+0x38630], RZ ;  /* 0x038630ffff007988 */ /* 0x000fe80008000804 */
[----:B------:R-:W-:Y:S04]  /*a900*/  STS [UR4+0x38610], R20 ;  /* 0x03861014ff007988 */ /* 0x000fe80008000804 */
[----:B------:R-:W-:Y:S04]  /*a910*/  STS [UR4+0x38614], R20 ;  /* 0x03861414ff007988 */ /* 0x000fe80008000804 */
[----:B------:R-:W-:Y:S04]  /*a920*/  STS [UR4+0x38690], R22 ;  /* 0x03869016ff007988 */ /* 0x000fe80008000804 */
[----:B------:R-:W-:Y:S04]  /*a930*/  STS [UR4+0x38694], R22 ;  /* 0x03869416ff007988 */ /* 0x000fe80008000804 */
[----:B------:R-:W-:Y:S01]  /*a940*/  STS [UR4+0x386b0], RZ ;  /* 0x0386b0ffff007988 */ /* 0x000fe20008000804 */
[----:B--2---:R-:W-:-:S02]  /*a950*/  SHF.L.U64.HI R11, R10, 0x1, R11 ;  /* 0x000000010a0b7819 */ /* 0x004fc4000001020b */
[----:B----4-:R-:W-:Y:S02]  /*a960*/  SHF.L.U64.HI R3, R8, 0x1, R9 ;  /* 0x0000000108037819 */ /* 0x010fe40000010209 */
[----:B------:R-:W-:Y:S02]  /*a970*/  LOP3.LUT R11, R11, 0x1fffffff, RZ, 0xc0, !PT ;  /* 0x1fffffff0b0b7812 */ /* 0x000fe400078ec0ff */
[----:B------:R-:W-:Y:S02]  /*a980*/  LOP3.LUT R3, R3, 0x1fffffff, RZ, 0xc0, !PT ;  /* 0x1fffffff03037812 */ /* 0x000fe400078ec0ff */
[----:B------:R-:W-:Y:S02]  /*a990*/  SHF.R.U32.HI R7, RZ, 0x4, R11 ;  /* 0x00000004ff077819 */ /* 0x000fe4000001160b */
[----:B------:R-:W-:Y:S02]  /*a9a0*/  SHF.R.U32.HI R6, RZ, 0x4, R3 ;  /* 0x00000004ff067819 */ /* 0x000fe40000011603 */
[----:B-1----:R-:W-:Y:S01]  /*a9b0*/  LOP3.LUT R4, R4, 0xf, R7, 0xb8, !PT ;  /* 0x0000000f04047812 */ /* 0x002fe200078eb807 */
[----:B-----5:R-:W-:Y:S01]  /*a9c0*/  STS.64 [UR4+0x38600], R14 ;  /* 0x0386000eff007988 */ /* 0x020fe20008000a04 */
[----:B------:R-:W-:-:S03]  /*a9d0*/  LOP3.LUT R6, R5, 0xf, R6, 0xb8, !PT ;  /* 0x0000000f05067812 */ /* 0x000fc600078eb806 */
[----:B------:R1:W-:Y:S04]  /*a9e0*/  STS [UR4+0x3861c], R4 ;  /* 0x03861c04ff007988 */ /* 0x0003e80008000804 */
[----:B------:R-:W-:Y:S04]  /*a9f0*/  STS [UR4+0x3869c], R6 ;  /* 0x03869c06ff007988 */ /* 0x000fe80008000804 */
[----:B------:R-:W2:Y:S01]  /*aa00*/  LDS R5, [UR4+0x3861c] ;  /* 0x03861c04ff057984 */ /* 0x000ea20008000800 */
[----:B-1----:R-:W-:-:S03]  /*aa10*/  VIADD R4, R19, 0xffffffff ;  /* 0xffffffff13047836 */ /* 0x002fc60000000000 */
[----:B------:R-:W1:Y:S04]  /*aa20*/  LDS R7, [UR4+0x3869c] ;  /* 0x03869c04ff077984 */ /* 0x000e680008000800 */
[----:B---3--:R-:W-:Y:S01]  /*aa30*/  STS.64 [UR4+0x38680], R12 ;  /* 0x0386800cff007988 */ /* 0x008fe20008000a04 */
[----:B--2---:R-:W-:Y:S02]  /*aa40*/  LOP3.LUT R5, R5, 0xf0, RZ, 0xb8, !PT ;  /* 0x000000f005057812 */ /* 0x004fe400078eb8ff */
[----:B-1----:R-:W-:-:S03]  /*aa50*/  LOP3.LUT R7, R7, 0xf0, RZ, 0xb8, !PT ;  /* 0x000000f007077812 */ /* 0x002fc600078eb8ff */
[----:B------:R1:W-:Y:S04]  /*aa60*/  STS [UR4+0x3861c], R5 ;  /* 0x03861c05ff007988 */ /* 0x0003e80008000804 */
[----:B------:R2:W-:Y:S04]  /*aa70*/  STS [UR4+0x3869c], R7 ;  /* 0x03869c07ff007988 */ /* 0x0005e80008000804 */
[----:B------:R-:W3:Y:S01]  /*aa80*/  LDS R21, [UR4+0x3861c] ;  /* 0x03861c04ff157984 */ /* 0x000ee20008000800 */
[----:B-1----:R-:W-:Y:S02]  /*aa90*/  VIADD R5, R2, 0xffffffff ;  /* 0xffffffff02057836 */ /* 0x002fe40000000000 */
[----:B------:R-:W-:Y:S01]  /*aaa0*/  IMAD.SHL.U32 R2, R10, 0x2, RZ ;  /* 0x000000020a027824 */ /* 0x000fe200078e00ff */
[----:B------:R-:W1:Y:S01]  /*aab0*/  LDS R23, [UR4+0x3869c] ;  /* 0x03869c04ff177984 */ /* 0x000e620008000800 */
[----:B--2---:R-:W-:-:S03]  /*aac0*/  CS2R R6, SRZ ;  /* 0x0000000000067805 */ /* 0x004fc6000001ff00 */
[----:B------:R-:W-:Y:S02]  /*aad0*/  LOP3.LUT R2, R2, 0xfffffffe, RZ, 0xc0, !PT ;  /* 0xfffffffe02027812 */ /* 0x000fe400078ec0ff */
[----:B------:R2:W-:Y:S02]  /*aae0*/  STS.128 [UR4+0x38620], R4 ;  /* 0x03862004ff007988 */ /* 0x0005e40008000c04 */
[----:B------:R-:W-:-:S05]  /*aaf0*/  SHF.R.U64 R11, R2, 0x4, R11 ;  /* 0x00000004020b7819 */ /* 0x000fca000000120b */
[----:B------:R-:W-:Y:S01]  /*ab00*/  STS [UR4+0x3860c], R11 ;  /* 0x03860c0bff007988 */ /* 0x000fe20008000804 */
[----:B--2---:R-:W-:Y:S02]  /*ab10*/  VIADD R5, R0, 0xffffffff ;  /* 0xffffffff00057836 */ /* 0x004fe40000000000 */
[----:B------:R-:W-:-:S03]  /*ab20*/  IMAD.SHL.U32 R0, R8, 0x2, RZ ;  /* 0x0000000208007824 */ /* 0x000fc600078e00ff */
[----:B------:R-:W-:Y:S02]  /*ab30*/  STS.128 [UR4+0x386a0], R4 ;  /* 0x0386a004ff007988 */ /* 0x000fe40008000c04 */
[----:B------:R-:W-:-:S04]  /*ab40*/  LOP3.LUT R0, R0, 0xfffffffe, RZ, 0xc0, !PT ;  /* 0xfffffffe00007812 */ /* 0x000fc800078ec0ff */
[----:B------:R-:W-:Y:S02]  /*ab50*/  SHF.R.U64 R3, R0, 0x4, R3 ;  /* 0x0000000400037819 */ /* 0x000fe40000001203 */
[----:B---3--:R-:W-:-:S03]  /*ab60*/  LOP3.LUT R21, R21, 0xf00, RZ, 0xb8, !PT ;  /* 0x00000f0015157812 */ /* 0x008fc600078eb8ff */
[----:B------:R-:W-:Y:S01]  /*ab70*/  STS [UR4+0x3868c], R3 ;  /* 0x03868c03ff007988 */ /* 0x000fe20008000804 */
[----:B-1----:R-:W-:-:S03]  /*ab80*/  LOP3.LUT R23, R23, 0xf00, RZ, 0xb8, !PT ;  /* 0x00000f0017177812 */ /* 0x002fc600078eb8ff */
[----:B------:R-:W-:Y:S04]  /*ab90*/  STS.64 [UR4+0x38618], R20 ;  /* 0x03861814ff007988 */ /* 0x000fe80008000a04 */
[----:B------:R-:W-:Y:S04]  /*aba0*/  STS.64 [UR4+0x38698], R22 ;  /* 0x03869816ff007988 */ /* 0x000fe80008000a04 */
[----:B------:R-:W1:Y:S04]  /*abb0*/  LDS R24, [UR4+0x3861c] ;  /* 0x03861c04ff187984 */ /* 0x000e680008000800 */
[----:B------:R-:W2:Y:S01]  /*abc0*/  LDS R9, [UR4+0x3869c] ;  /* 0x03869c04ff097984 */ /* 0x000ea20008000800 */
[----:B-1----:R-:W-:-:S02]  /*abd0*/  LOP3.LUT R0, R24, 0xf000, RZ, 0xb8, !PT ;  /* 0x0000f00018007812 */ /* 0x002fc400078eb8ff */
[----:B--2---:R-:W-:-:S03]  /*abe0*/  LOP3.LUT R9, R9, 0xf000, RZ, 0xb8, !PT ;  /* 0x0000f00009097812 */ /* 0x004fc600078eb8ff */
[----:B------:R1:W-:Y:S04]  /*abf0*/  STS [UR4+0x3861c], R0 ;  /* 0x03861c00ff007988 */ /* 0x0003e80008000804 */
[----:B------:R1:W-:Y:S02]  /*ac00*/  STS [UR4+0x3869c], R9 ;  /* 0x03869c09ff007988 */ /* 0x0003e40008000804 */
.L_x_195:
[----:B------:R-:W-:Y:S05]  /*ac10*/  BSYNC B0 ;  /* 0x0000000000007941 */ /* 0x000fea0003800000 */
.L_x_194:
[----:B------:R-:W-:Y:S01]  /*ac20*/  ELECT P0, URZ, PT ;  /* 0x00000000003f782f */ /* 0x000fe20003800000 */
[----:B------:R-:W-:Y:S01]  /*ac30*/  NOP ;  /* 0x0000000000007918 */ /* 0x000fe20000000000 */
[----:B------:R-:W-:Y:S11]  /*ac40*/  BSSY B0, `(.L_x_196) ;  /* 0x0000004000007945 */ /* 0x000ff60003800000 */
[----:B------:R-:W-:Y:S05]  /*ac50*/  @!P0 BRA `(.L_x_197) ;  /* 0x0000000000088947 */ /* 0x000fea0003800000 */
[----:B------:R0:W-:Y:S01]  /*ac60*/  UTMACMDFLUSH ;  /* 0x00000000000079b7 */ /* 0x0001e20000000000 */
[----:B------:R-:W-:-:S04]  /*ac70*/  DEPBAR.LE SB0, 0x0 ;  /* 0x000080000000791a */ /* 0x000fc80000000000 */
.L_x_197:
[----:B------:R-:W-:Y:S05]  /*ac80*/  BSYNC B0 ;  /* 0x0000000000007941 */ /* 0x000fea0003800000 */
.L_x_196:
[----:B------:R-:W-:Y:S01]  /*ac90*/  UMOV UR4, 0x400 ;  /* 0x0000040000047882 */ /* 0x000fe20000000000 */
[----:B---3--:R-:W-:Y:S01]  /*aca0*/  IMAD.SHL.U32 R32, R32, 0x4, RZ ;  /* 0x0000000420207824 */ /* 0x008fe200078e00ff */
[----:B------:R-:W-:Y:S01]  /*acb0*/  ULEA UR16, UR42, UR4, 0x18 ;  /* 0x000000042a107291 */ /* 0x000fe2000f8ec03f */
[----:B------:R-:W-:-:S03]  /*acc0*/  ULDC UR14, c[0x0][0x884] ;  /* 0x00022100000e7ab9 */ /* 0x000fc60000000800 */
[----:B------:R-:W-:Y:S01]  /*acd0*/  UIADD3 UR18, UR16, 0x38600, URZ ;  /* 0x0003860010127890 */ /* 0x000fe2000fffe03f */
[----:B----4-:R-:W-:Y:S01]  /*ace0*/  IADD3 R4, P0, R32, UR12, RZ ;  /* 0x0000000c20047c10 */ /* 0x010fe2000ff1e0ff */
[----:B------:R-:W-:Y:S01]  /*acf0*/  UIMAD.WIDE UR14, UR14, 0x80, UR12 ;  /* 0x000000800e0e78a5 */ /* 0x000fe2000f8e020c */
[----:B------:R-:W-:-:S03]  /*ad00*/  IMAD.MOV.U32 R6, RZ, RZ, 0x1 ;  /* 0x00000001ff067424 */ /* 0x000fc600078e00ff */
[----:B------:R-:W-:Y:S02]  /*ad10*/  IMAD.X R5, RZ, RZ, UR13, P0 ;  /* 0x0000000dff057e24 */ /* 0x000fe400080e06ff */
[----:B------:R-:W-:Y:S01]  /*ad20*/  IADD3 R2, P1, R32, UR14, RZ ;  /* 0x0000000e20027c10 */ /* 0x000fe2000ff3e0ff */
[----:B------:R-:W2:Y:S01]  /*ad30*/  LDS R7, [R32+UR18] ;  /* 0x0000001220077984 */ /* 0x000ea20008000800 */
[----:B------:R-:W-:Y:S02]  /*ad40*/  IMAD.MOV.U32 R8, RZ, RZ, 0x1 ;  /* 0x00000001ff087424 */ /* 0x000fe400078e00ff */
[----:B------:R-:W-:Y:S01]  /*ad50*/  IADD3.X R3, RZ, UR15, RZ, P1, !PT ;  /* 0x0000000fff037c10 */ /* 0x000fe20008ffe4ff */
[----:B-1----:R-:W1:Y:S01]  /*ad60*/  LDS R9, [R32+UR18+0x80] ;  /* 0x0000801220097984 */ /* 0x002e620008000800 */
[----:B------:R-:W-:Y:S01]  /*ad70*/  LOP3.LUT P1, RZ, R33, 0x7f, RZ, 0xc0, !PT ;  /* 0x0000007f21ff7812 */ /* 0x000fe2000782c0ff */
[----:B------:R-:W-:Y:S01]  /*ad80*/  BSSY B0, `(.L_x_198) ;  /* 0x00000eb000007945 */ /* 0x000fe20003800000 */
[----:B------:R-:W-:-:S02]  /*ad90*/  IMAD.MOV.U32 R0, RZ, RZ, RZ ;  /* 0x000000ffff007224 */ /* 0x000fc400078e00ff */
[----:B------:R-:W-:Y:S01]  /*ada0*/  ISETP.EQ.OR P2, PT, R34, RZ, P1 ;  /* 0x000000ff2200720c */ /* 0x000fe20000f42670 */
[----:B------:R-:W-:Y:S02]  /*adb0*/  IMAD.MOV.U32 R20, RZ, RZ, 0x1 ;  /* 0x00000001ff147424 */ /* 0x000fe400078e00ff */
[----:B------:R-:W-:Y:S02]  /*adc0*/  IMAD.MOV.U32 R21, RZ, RZ, RZ ;  /* 0x000000ffff157224 */ /* 0x000fe400078e00ff */
[----:B------:R-:W-:Y:S01]  /*add0*/  IMAD.MOV.U32 R22, RZ, RZ, RZ ;  /* 0x000000ffff167224 */ /* 0x000fe200078e00ff */
[----:B------:R-:W-:Y:S02]  /*ade0*/  ULOP3.LUT UR20, UR54, 0x1, URZ, 0xfc, !UPT ;  /* 0x0000000136147892 */ /* 0x000fe4000f8efc3f */
[----:B------:R-:W-:Y:S02]  /*adf0*/  ULOP3.LUT UR17, UR53, 0x2, URZ, 0xfc, !UPT ;  /* 0x0000000235117892 */ /* 0x000fe4000f8efc3f */
[----:B------:R-:W-:Y:S01]  /*ae00*/  UIADD3 UR19, UR16, 0x38680, URZ ;  /* 0x0003868010137890 */ /* 0x000fe2000fffe03f */
[----:B--2---:R-:W5:Y:S04]  /*ae10*/  ATOMG.E.EXCH.STRONG.GPU PT, RZ, [R4], R7 ;  /* 0x0000000704ff73a8 */ /* 0x004f6800041ee100 */
[----:B-1----:R1:W5:Y:S02]  /*ae20*/  ATOMG.E.EXCH.STRONG.GPU PT, RZ, [R2], R9 ;  /* 0x0000000902ff73a8 */ /* 0x00236400041ee100 */
[----:B-1----:R-:W-:-:S02]  /*ae30*/  PRMT R2, R6, 0x7610, R2 ;  /* 0x0000761006027816 */ /* 0x002fc40000000002 */
[----:B------:R-:W-:-:S07]  /*ae40*/  PRMT R3, R8, 0x7610, R3 ;  /* 0x0000761008037816 */ /* 0x000fce0000000003 */
.L_x_218:
[----:B------:R-:W-:Y:S01]  /*ae50*/  LOP3.LUT P0, RZ, R3, 0xff, RZ, 0xc0, !PT ;  /* 0x000000ff03ff7812 */ /* 0x000fe2000780c0ff */
[----:B-----5:R-:W-:Y:S01]  /*ae60*/  VIADD R4, R19, 0x3f ;  /* 0x0000003f13047836 */ /* 0x020fe20000000000 */
[----:B------:R-:W-:Y:S05]  /*ae70*/  YIELD ;  /* 0x0000000000007946 */ /* 0x000fea0003800000 */
[----:B------:R-:W-:Y:S01]  /*ae80*/  SHF.R.S32.HI R5, RZ, 0x1f, R4 ;  /* 0x0000001fff057819 */ /* 0x000fe20000011404 */
[----:B------:R-:W-:Y:S03]  /*ae90*/  BSSY B1, `(.L_x_199) ;  /* 0x0000008000017945 */ /* 0x000fe60003800000 */
[----:B------:R-:W-:-:S02]  /*aea0*/  LEA.HI R5, R5, R4, RZ, 0x6 ;  /* 0x0000000405057211 */ /* 0x000fc400078f30ff */
[----:B------:R-:W-:Y:S05]  /*aeb0*/  @!P0 BRA `(.L_x_200) ;  /* 0x0000000000148947 */ /* 0x000fea0003800000 */
[----:B------:R-:W-:-:S04]  /*aec0*/  DEPBAR {5,4,3,2,1,0} ;  /* 0x0000003f0000791a */ /* 0x000fc80000000000 */
[----:B------:R1:W-:Y:S01]  /*aed0*/  UTMACCTL.IV [UR12] ;  /* 0x000000000c0079b9 */ /* 0x0003e20008000000 */
[----:B------:R-:W-:-:S04]  /*aee0*/  DEPBAR {5,4,3,2,1,0} ;  /* 0x0000003f0000791a */ /* 0x000fc80000000000 */
[----:B------:R1:W-:Y:S02]  /*aef0*/  UTMACCTL.IV [UR14] ;  /* 0x000000000e0079b9 */ /* 0x0003e40008000000 */
[----:B-1----:R-:W-:Y:S01]  /*af00*/  NOP ;  /* 0x0000000000007918 */ /* 0x002fe20000000000 */
.L_x_200:
[----:B------:R-:W-:Y:S05]  /*af10*/  BSYNC B1 ;  /* 0x0000000000017941 */ /* 0x000fea0003800000 */
.L_x_199:
[----:B------:R-:W-:Y:S01]  /*af20*/  UMOV UR4, 0xffffffff ;  /* 0xffffffff00047882 */ /* 0x000fe20000000000 */
[----:B------:R-:W-:Y:S02]  /*af30*/  SHF.R.S32.HI R7, RZ, 0x6, R5 ;  /* 0x00000006ff077819 */ /* 0x000fe40000011405 */
[----:B------:R-:W-:Y:S05]  /*af40*/  BRA.DIV UR4, `(.L_x_201) ;  /* 0x0000003e041c7947 */ /* 0x000fea000b800000 */
[----:B-----5:R-:W-:-:S13]  /*af50*/  ELECT P6, URZ, PT ;  /* 0x00000000003f782f */ /* 0x020fda00038c0000 */
.L_x_290:
[----:B------:R-:W-:Y:S01]  /*af60*/  ISETP.LT.OR P6, PT, R19, 0x1, !P6 ;  /* 0x000000011300780c */ /* 0x000fe200077c1670 */
[----:B------:R-:W-:-:S12]  /*af70*/  BSSY B1, `(.L_x_202) ;  /* 0x000002e000017945 */ /* 0x000fd80003800000 */
[----:B------:R-:W-:Y:S05]  /*af80*/  @P6 BRA `(.L_x_203) ;  /* 0x0000000000b06947 */ /* 0x000fea0003800000 */
[----:B------:R-:W-:Y:S01]  /*af90*/  IMAD.SHL.U32 R17, R17, 0x100, RZ ;  /* 0x0000010011117824 */ /* 0x000fe200078e00ff */
[----:B------:R-:W-:Y:S01]  /*afa0*/  MOV R10, RZ ;  /* 0x000000ff000a7202 */ /* 0x000fe20000000f00 */
[----:B------:R-:W-:Y:S02]  /*afb0*/  IMAD.SHL.U32 R16, R16, 0x80, RZ ;  /* 0x0000008010107824 */ /* 0x000fe400078e00ff */
[----:B------:R-:W-:Y:S02]  /*afc0*/  VIADD R9, R7, 0x1 ;  /* 0x0000000107097836 */ /* 0x000fe40000000000 */
[----:B------:R-:W-:Y:S02]  /*afd0*/  IMAD.MOV.U32 R3, RZ, RZ, R20 ;  /* 0x000000ffff037224 */ /* 0x000fe400078e0014 */
[----:B------:R-:W-:-:S07]  /*afe0*/  IMAD.MOV.U32 R4, RZ, RZ, R0 ;  /* 0x000000ffff047224 */ /* 0x000fce00078e0000 */
.L_x_207:
[----:B--2---:R-:W-:Y:S01]  /*aff0*/  LEA R8, R4, UR16, 0x3 ;  /* 0x0000001004087c11 */ /* 0x004fe2000f8e18ff */
[----:B------:R-:W-:Y:S05]  /*b000*/  YIELD ;  /* 0x0000000000007946 */ /* 0x000fea0003800000 */
[----:B------:R-:W-:Y:S01]  /*b010*/  SHF.L.U32 R5, R3, 0x1f, RZ ;  /* 0x0000001f03057819 */ /* 0x000fe200000006ff */
[----:B------:R-:W1:Y:S03]  /*b020*/  @!P1 LDC R6, c[0x0][0x500] ;  /* 0x00014000ff069b82 */ /* 0x000e660000000800 */
[----:B------:R-:W2:Y:S02]  /*b030*/  SYNCS.PHASECHK.TRANS64.TRYWAIT P0, [R8+URZ+0x384a0], R5 ;  /* 0x0384a005080075a7 */ /* 0x000ea4000800017f */
[----:B--2---:R-:W-:Y:S05]  /*b040*/  @!P0 BRA `(.L_x_204) ;  /* 0x0000003800fc8947 */ /* 0x004fea0003800000 */
.L_x_291:
[----:B------:R-:W-:Y:S01]  /*b050*/  UPRMT UR4, UR17, 0x9910, URZ ;  /* 0x0000991011047896 */ /* 0x000fe2000800003f */
[----:B-1----:R1:W-:Y:S03]  /*b060*/  @!P1 SYNCS.ARRIVE.TRANS64 RZ, [R8+URZ+0x38480], R6 ;  /* 0x0384800608ff99a7 */ /* 0x0023e6000800003f */
[----:B------:R-:W-:-:S06]  /*b070*/  UISETP.NE.AND UP0, UPT, UR4, 0x2, UPT ;  /* 0x000000020400788c */ /* 0x000fcc000bf05270 */
[----:B------:R-:W-:-:S13]  /*b080*/  PLOP3.LUT P0, PT, PT, PT, UP0, 0x80, 0x0 ;  /* 0x000000000000781c */ /* 0x000fda0003f0f008 */
[----:B-1----:R-:W-:Y:S05]  /*b090*/  @P0 BRA `(.L_x_205) ;  /* 0x0000000000040947 */ /* 0x002fea0003800000 */
[----:B------:R-:W-:Y:S01]  /*b0a0*/  BPT.TRAP 0x1 ;  /* 0x000000040000795c */ /* 0x000fe20000300000 */
.L_x_205:
[----:B------:R-:W-:Y:S05]  /*b0b0*/  @P2 BRA `(.L_x_206) ;  /* 0x0000000000042947 */ /* 0x000fea0003800000 */
[----:B------:R-:W-:Y:S01]  /*b0c0*/  BPT.TRAP 0x1 ;  /* 0x000000040000795c */ /* 0x000fe20000300000 */
.L_x_206:
[----:B------:R-:W-:Y:S01]  /*b0d0*/  R2UR UR8, R4 ;  /* 0x00000000040872ca */ /* 0x000fe200000e0000 */
[----:B------:R-:W-:Y:S01]  /*b0e0*/  VIADD R9, R9, 0xffffffff ;  /* 0xffffffff09097836 */ /* 0x000fe20000000000 */
[----:B------:R-:W-:Y:S01]  /*b0f0*/  R2UR UR9, R8 ;  /* 0x00000000080972ca */ /* 0x000fe200000e0000 */
[----:B------:R-:W-:Y:S01]  /*b100*/  VIADD R4, R4, 0x1 ;  /* 0x0000000104047836 */ /* 0x000fe20000000000 */
[----:B------:R-:W-:Y:S01]  /*b110*/  R2UR UR10, R10 ;  /* 0x000000000a0a72ca */ /* 0x000fe200000e0000 */
[----:B------:R-:W-:Y:S01]  /*b120*/  UMOV UR22, 0x0 ;  /* 0x0000000000167882 */ /* 0x000fe20000000000 */
[----:B------:R-:W-:Y:S01]  /*b130*/  R2UR UR11, R16 ;  /* 0x00000000100b72ca */ /* 0x000fe200000e0000 */
[----:B------:R-:W-:Y:S01]  /*b140*/  UMOV UR23, 0x10000000 ;  /* 0x1000000000177882 */ /* 0x000fe20000000000 */
[----:B------:R-:W-:Y:S01]  /*b150*/  R2UR UR7, R17 ;  /* 0x00000000110772ca */ /* 0x000fe200000e0000 */
[----:B------:R-:W-:Y:S01]  /*b160*/  VIADD R10, R10, 0x40 ;  /* 0x000000400a0a7836 */ /* 0x000fe20000000000 */
[----:B------:R-:W-:-:S02]  /*b170*/  ISETP.GT.AND P3, PT, R9, 0x1, PT ;  /* 0x000000010900780c */ /* 0x000fc40003f64270 */
[C---:B------:R-:W-:Y:S01]  /*b180*/  ISETP.NE.AND P0, PT, R4.reuse, 0x4, PT ;  /* 0x000000040400780c */ /* 0x040fe20003f05270 */
[----:B------:R-:W-:Y:S02]  /*b190*/  ULEA UR4, UR8, UR16, 0xf ;  /* 0x0000001008047291 */ /* 0x000fe4000f8e783f */
[----:B------:R-:W-:Y:S01]  /*b1a0*/  ULEA UR8, UR8, UR16, 0xe ;  /* 0x0000001008087291 */ /* 0x000fe2000f8e703f */
[----:B------:R-:W-:Y:S01]  /*b1b0*/  SEL R6, RZ, 0x1, P0 ;  /* 0x00000001ff067807 */ /* 0x000fe20000000000 */
[----:B------:R-:W-:Y:S01]  /*b1c0*/  UIADD3 UR9, UR9, 0x38480, URZ ;  /* 0x0003848009097890 */ /* 0x000fe2000fffe03f */
[----:B------:R-:W-:Y:S01]  /*b1d0*/  SEL R4, R4, RZ, P0 ;  /* 0x000000ff04047207 */ /* 0x000fe20000000000 */
[----:B------:R-:W-:Y:S01]  /*b1e0*/  UIADD3 UR4, UR4, 0x10000, URZ ;  /* 0x0001000004047890 */ /* 0x000fe2000fffe03f */
[----:B------:R-:W-:Y:S01]  /*b1f0*/  LOP3.LUT R3, R3, R6, RZ, 0x3c, !PT ;  /* 0x0000000603037212 */ /* 0x000fe200078e3cff */
[----:B------:R-:W-:-:S03]  /*b200*/  UMOV UR6, UR10 ;  /* 0x0000000a00067c82 */ /* 0x000fc60008000000 */
[----:B------:R-:W-:Y:S02]  /*b210*/  UMOV UR5, UR9 ;  /* 0x0000000900057c82 */ /* 0x000fe40008000000 */
[----:B------:R1:W-:Y:S02]  /*b220*/  UTMALDG.2D [UR8], [UR12], desc[UR22] ;  /* 0x000016080c0075b4 */ /* 0x0003e40008009000 */
[----:B------:R1:W-:Y:S02]  /*b230*/  UTMALDG.2D [UR4], [UR14], desc[UR22] ;  /* 0x000016040e0075b4 */ /* 0x0003e40008009000 */
[----:B-1----:R-:W-:Y:S05]  /*b240*/  @P3 BRA `(.L_x_207) ;  /* 0xfffffffc00683947 */ /* 0x002fea000383ffff */
.L_x_203:
[----:B------:R-:W-:Y:S05]  /*b250*/  BSYNC B1 ;  /* 0x0000000000017941 */ /* 0x000fea0003800000 */
.L_x_202:
[----:B------:R-:W-:Y:S01]  /*b260*/  IMAD.IADD R0, R7, 0x1, R0 ;  /* 0x0000000107007824 */ /* 0x000fe200078e0200 */
[----:B------:R-:W-:-:S04]  /*b270*/  LOP3.LUT P0, RZ, R2, 0xff, RZ, 0xc0, !PT ;  /* 0x000000ff02ff7812 */ /* 0x000fc8000780c0ff */
[----:B------:R-:W-:-:S04]  /*b280*/  SHF.R.U32.HI R2, RZ, 0x2, R0 ;  /* 0x00000002ff027819 */ /* 0x000fc80000011600 */
[----:B------:R-:W-:-:S04]  /*b290*/  LOP3.LUT R2, R2, 0x1, RZ, 0xc0, !PT ;  /* 0x0000000102027812 */ /* 0x000fc800078ec0ff */
[----:B------:R-:W-:Y:S01]  /*b2a0*/  ISETP.NE.U32.AND P3, PT, R2, 0x1, PT ;  /* 0x000000010200780c */ /* 0x000fe20003f65070 */
[----:B------:R-:W-:Y:S01]  /*b2b0*/  IMAD.U32 R2, RZ, RZ, UR20 ;  /* 0x00000014ff027e24 */ /* 0x000fe2000f8e00ff */
[----:B------:R-:W-:Y:S01]  /*b2c0*/  @P0 SYNCS.ARRIVE.TRANS64.A1T0 RZ, [UR16+0x38508], RZ ;  /* 0x038508ffffff09a7 */ /* 0x000fe20008100010 */
[----:B------:R-:W-:Y:S02]  /*b2d0*/  ISETP.GT.U32.AND P0, PT, R0, 0x3, PT ;  /* 0x000000030000780c */ /* 0x000fe40003f04070 */
[C---:B------:R-:W-:Y:S02]  /*b2e0*/  ISETP.GT.U32.AND P3, PT, R7.reuse, 0x3, !P3 ;  /* 0x000000030700780c */ /* 0x040fe40005f64070 */
[----:B------:R-:W-:Y:S02]  /*b2f0*/  ISETP.NE.AND P4, PT, R2, 0x3, PT ;  /* 0x000000030200780c */ /* 0x000fe40003f85270 */
[----:B------:R-:W-:Y:S02]  /*b300*/  ISETP.LT.U32.AND P0, PT, R7, 0x4, P0 ;  /* 0x000000040700780c */ /* 0x000fe40000701070 */
[----:B------:R-:W-:-:S02]  /*b310*/  SEL R2, RZ, 0x1, !P3 ;  /* 0x00000001ff027807 */ /* 0x000fc40005800000 */
[----:B------:R-:W-:Y:S02]  /*b320*/  SEL R3, RZ, 0x1, !P0 ;  /* 0x00000001ff037807 */ /* 0x000fe40004000000 */
[----:B------:R-:W-:Y:S02]  /*b330*/  LOP3.LUT R0, R0, 0x3, RZ, 0xc0, !PT ;  /* 0x0000000300007812 */ /* 0x000fe400078ec0ff */
[----:B------:R-:W-:-:S03]  /*b340*/  LOP3.LUT R20, R2, R20, R3, 0x96, !PT ;  /* 0x0000001402147212 */ /* 0x000fc600078e9603 */
[----:B------:R-:W-:Y:S05]  /*b350*/  @!P4 BRA `(.L_x_208) ;  /* 0x000000000004c947 */ /* 0x000fea0003800000 */
[----:B------:R-:W-:Y:S01]  /*b360*/  BPT.TRAP 0x1 ;  /* 0x000000040000795c */ /* 0x000fe20000300000 */
.L_x_208:
[C---:B------:R-:W-:Y:S01]  /*b370*/  LEA R3, R21.reuse, UR16, 0x3 ;  /* 0x0000001015037c11 */ /* 0x040fe2000f8e18ff */
[----:B------:R-:W-:Y:S01]  /*b380*/  BSSY B1, `(.L_x_209) ;  /* 0x0000005000017945 */ /* 0x000fe20003800000 */
[----:B------:R-:W-:Y:S02]  /*b390*/  SHF.L.U32 R2, R22, 0x1f, RZ ;  /* 0x0000001f16027819 */ /* 0x000fe400000006ff */
[----:B--2---:R-:W-:Y:S02]  /*b3a0*/  LEA R8, R21, UR16, 0x4 ;  /* 0x0000001015087c11 */ /* 0x004fe4000f8e20ff */
[----:B------:R-:W1:Y:S02]  /*b3b0*/  SYNCS.PHASECHK.TRANS64.TRYWAIT P0, [R3+URZ+0x38400], R2 ;  /* 0x03840002030075a7 */ /* 0x000e64000800017f */
[----:B-1----:R-:W-:Y:S05]  /*b3c0*/  @!P0 BRA `(.L_x_210) ;  /* 0x0000003800308947 */ /* 0x002fea0003800000 */
.L_x_292:
[----:B------:R-:W-:Y:S05]  /*b3d0*/  BSYNC B1 ;  /* 0x0000000000017941 */ /* 0x000fea0003800000 */
.L_x_209:
[----:B------:R-:W2:Y:S01]  /*b3e0*/  LDS.128 R8, [R8+0x38510] ;  /* 0x0385100008087984 */ /* 0x000ea20000000c00 */
[----:B------:R-:W-:Y:S01]  /*b3f0*/  @!PT LDS RZ, [RZ] ;  /* 0x00000000fffff984 */ /* 0x000fe20000000800 */
[----:B------:R-:W-:Y:S01]  /*b400*/  @!PT LDS RZ, [RZ] ;  /* 0x00000000fffff984 */ /* 0x000fe20000000800 */
[----:B------:R-:W-:Y:S01]  /*b410*/  @!PT LDS RZ, [RZ] ;  /* 0x00000000fffff984 */ /* 0x000fe20000000800 */
[----:B------:R-:W-:Y:S01]  /*b420*/  @!PT LDS RZ, [RZ] ;  /* 0x00000000fffff984 */ /* 0x000fe20000000800 */
[----:B------:R3:W-:Y:S06]  /*b430*/  MEMBAR.ALL.CTA ;  /* 0x0000000000007992 */ /* 0x0007ec0000008000 */
[----:B---3--:R-:W3:Y:S01]  /*b440*/  FENCE.VIEW.ASYNC.S ;  /* 0x00000000000073c6 */ /* 0x008ee20000000000 */
[----:B--2---:R-:W-:Y:S02]  /*b450*/  IMAD.MOV.U32 R17, RZ, RZ, R9 ;  /* 0x000000ffff117224 */ /* 0x004fe400078e0009 */
[----:B------:R-:W-:Y:S01]  /*b460*/  IMAD.MOV.U32 R16, RZ, RZ, R8 ;  /* 0x000000ffff107224 */ /* 0x000fe200078e0008 */
[----:B---3--:R-:W-:Y:S06]  /*b470*/  @!P4 BRA `(.L_x_211) ;  /* 0x000000000004c947 */ /* 0x008fec0003800000 */
[----:B------:R-:W-:Y:S01]  /*b480*/  BPT.TRAP 0x1 ;  /* 0x000000040000795c */ /* 0x000fe20000300000 */
.L_x_211:
[----:B------:R-:W2:Y:S01]  /*b490*/  S2R R5, SR_CgaCtaId ;  /* 0x0000000000057919 */ /* 0x000ea20000008800 */
[----:B------:R-:W-:Y:S01]  /*b4a0*/  ISETP.NE.AND P0, PT, R11, RZ, PT ;  /* 0x000000ff0b00720c */ /* 0x000fe20003f05270 */
[----:B-1----:R-:W-:Y:S01]  /*b4b0*/  VIADD R2, R3, 0x38440 ;  /* 0x0003844003027836 */ /* 0x002fe20000000000 */
[CC--:B------:R-:W-:Y:S02]  /*b4c0*/  ISETP.NE.AND P3, PT, R10.reuse, R18.reuse, PT ;  /* 0x000000120a00720c */ /* 0x0c0fe40003f65270 */
[----:B------:R-:W-:Y:S02]  /*b4d0*/  ISETP.EQ.OR P0, PT, R10, R18, !P0 ;  /* 0x000000120a00720c */ /* 0x000fe40004702670 */
[----:B--2---:R-:W-:-:S04]  /*b4e0*/  PRMT R2, R5, 0x654, R2 ;  /* 0x0000065405027816 */ /* 0x004fc80000000002 */
[----:B------:R1:W-:Y:S07]  /*b4f0*/  SYNCS.ARRIVE.TRANS64.RED.A1T0 RZ, [R2+URZ], RZ ;  /* 0x000000ff02ff79a7 */ /* 0x0003ee000810043f */
[----:B------:R-:W-:Y:S05]  /*b500*/  @P0 BRA `(.L_x_212) ;  /* 0x0000000400a40947 */ /* 0x000fea0003800000 */
[----:B-1----:R-:W1:Y:S02]  /*b510*/  LDC.64 R2, c[0x0][0x290] ;  /* 0x0000a400ff027b82 */ /* 0x002e640000000a00 */
[----:B-1----:R-:W-:-:S05]  /*b520*/  IMAD.WIDE R2, R10, 0xc, R2 ;  /* 0x0000000c0a027825 */ /* 0x002fca00078e0202 */
[----:B------:R1:W5:Y:S01]  /*b530*/  LDG.E R19, desc[UR58][R2.64+0x8] ;  /* 0x0000083a02137981 */ /* 0x000362000c1e1900 */
[----:B------:R-:W-:-:S03]  /*b540*/  UMOV UR4, 0xffffffff ;  /* 0xffffffff00047882 */ /* 0x000fc60000000000 */
[----:B------:R-:W-:Y:S05]  /*b550*/  BRA.DIV UR4, `(.L_x_213) ;  /* 0x0000003604e07947 */ /* 0x000fea000b800000 */
[----:B------:R-:W-:-:S13]  /*b560*/  ELECT P6, URZ, PT ;  /* 0x00000000003f782f */ /* 0x000fda00038c0000 */
.L_x_295:
[----:B------:R-:W-:Y:S04]  /*b570*/  BSSY B1, `(.L_x_214) ;  /* 0x000004f000017945 */ /* 0x000fe80003800000 */
[----:B------:R-:W-:Y:S05]  /*b580*/  @!P6 BRA `(.L_x_215) ;  /* 0x000000040034e947 */ /* 0x000fea0003800000 */
[----:B------:R-:W-:Y:S01]  /*b590*/  SHF.R.S32.HI R5, RZ, 0x1f, R10 ;  /* 0x0000001fff057819 */ /* 0x000fe2000001140a */
[----:B------:R-:W-:Y:S01]  /*b5a0*/  ULDC.64 UR4, c[0x0][0x510] ;  /* 0x0001440000047ab9 */ /* 0x000fe20000000a00 */
[C---:B------:R-:W-:Y:S01]  /*b5b0*/  SHF.L.U32 R4, R10.reuse, 0x3, RZ ;  /* 0x000000030a047819 */ /* 0x040fe200000006ff */
[----:B------:R-:W-:Y:S01]  /*b5c0*/  ULDC.64 UR6, c[0x0][0x520] ;  /* 0x0001480000067ab9 */ /* 0x000fe20000000a00 */
[----:B------:R-:W-:Y:S01]  /*b5d0*/  SHF.L.U64.HI R5, R10, 0x3, R5 ;  /* 0x000000030a057819 */ /* 0x000fe20000010205 */
[----:B------:R-:W2:Y:S01]  /*b5e0*/  LDG.E R18, desc[UR58][R2.64] ;  /* 0x0000003a02127981 */ /* 0x000ea2000c1e1900 */
[C---:B------:R-:W-:Y:S02]  /*b5f0*/  IADD3 R12, P0, R4.reuse, UR4, RZ ;  /* 0x00000004040c7c10 */ /* 0x040fe4000ff1e0ff */
[C---:B------:R-:W-:Y:S02]  /*b600*/  IADD3 R8, P4, R4.reuse, UR6, RZ ;  /* 0x0000000604087c10 */ /* 0x040fe4000ff9e0ff */
[C---:B------:R-:W-:Y:S01]  /*b610*/  IADD3.X R13, R5.reuse, UR5, RZ, P0, !PT ;  /* 0x00000005050d7c10 */ /* 0x040fe200087fe4ff */
[----:B------:R-:W-:Y:S01]  /*b620*/  ULDC.64 UR4, c[0x0][0x518] ;  /* 0x0001460000047ab9 */ /* 0x000fe20000000a00 */
[----:B------:R-:W-:Y:S01]  /*b630*/  IADD3.X R9, R5, UR7, RZ, P4, !PT ;  /* 0x0000000705097c10 */ /* 0x000fe2000a7fe4ff */
[----:B-1----:R1:W3:Y:S04]  /*b640*/  LDG.E R2, desc[UR58][R2.64+0x4] ;  /* 0x0000043a02027981 */ /* 0x0022e8000c1e1900 */
[----:B------:R-:W4:Y:S04]  /*b650*/  LDG.E.64 R12, desc[UR58][R12.64] ;  /* 0x0000003a0c0c7981 */ /* 0x000f28000c1e1b00 */
[----:B------:R-:W2:Y:S01]  /*b660*/  LDG.E.64 R8, desc[UR58][R8.64] ;  /* 0x0000003a08087981 */ /* 0x000ea2000c1e1b00 */
[----:B------:R-:W-:-:S04]  /*b670*/  IADD3 R6, P0, R4, UR4, RZ ;  /* 0x0000000404067c10 */ /* 0x000fc8000ff1e0ff */
[----:B------:R-:W-:Y:S01]  /*b680*/  IADD3.X R7, R5, UR5, RZ, P0, !PT ;  /* 0x0000000505077c10 */ /* 0x000fe200087fe4ff */
[----:B------:R-:W-:-:S05]  /*b690*/  ULDC.64 UR4, c[0x0][0x528] ;  /* 0x00014a0000047ab9 */ /* 0x000fca0000000a00 */
[----:B------:R-:W3:Y:S01]  /*b6a0*/  LDG.E.64 R6, desc[UR58][R6.64] ;  /* 0x0000003a06067981 */ /* 0x000ee2000c1e1b00 */
[----:B------:R-:W-:-:S04]  /*b6b0*/  IADD3 R4, P0, R4, UR4, RZ ;  /* 0x0000000404047c10 */ /* 0x000fc8000ff1e0ff */
[----:B------:R-:W-:-:S06]  /*b6c0*/  IADD3.X R5, R5, UR5, RZ, P0, !PT ;  /* 0x0000000505057c10 */ /* 0x000fcc00087fe4ff */
[----:B------:R-:W3:Y:S04]  /*b6d0*/  LDG.E.64 R4, desc[UR58][R4.64] ;  /* 0x0000003a04047981 */ /* 0x000ee8000c1e1b00 */
[----:B----4-:R-:W-:Y:S04]  /*b6e0*/  STS.64 [UR18], R12 ;  /* 0x0000000cff007988 */ /* 0x010fe80008000a12 */
[----:B--2---:R-:W-:Y:S04]  /*b6f0*/  STS.64 [UR19], R8 ;  /* 0x00000008ff007988 */ /* 0x004fe80008000a13 */
[----:B------:R-:W2:Y:S01]  /*b700*/  LDS R14, [UR18+0x1c] ;  /* 0x00001c12ff0e7984 */ /* 0x000ea20008000800 */
[----:B---3--:R-:W-:-:S04]  /*b710*/  SHF.L.U64.HI R24, R6, 0x1, R7 ;  /* 0x0000000106187819 */ /* 0x008fc80000010207 */
[----:B------:R-:W-:-:S04]  /*b720*/  LOP3.LUT R24, R24, 0x1fffffff, RZ, 0xc0, !PT ;  /* 0x1fffffff18187812 */ /* 0x000fc800078ec0ff */
[----:B------:R-:W-:-:S04]  /*b730*/  SHF.R.U32.HI R7, RZ, 0x4, R24 ;  /* 0x00000004ff077819 */ /* 0x000fc80000011618 */
[----:B--2---:R-:W-:-:S05]  /*b740*/  LOP3.LUT R14, R14, 0xf, R7, 0xb8, !PT ;  /* 0x0000000f0e0e7812 */ /* 0x004fca00078eb807 */
[----:B------:R-:W-:Y:S04]  /*b750*/  STS [UR18+0x1c], R14 ;  /* 0x00001c0eff007988 */ /* 0x000fe80008000812 */
[----:B------:R-:W2:Y:S02]  /*b760*/  LDS R7, [UR18+0x1c] ;  /* 0x00001c12ff077984 */ /* 0x000ea40008000800 */
[----:B--2---:R-:W-:-:S05]  /*b770*/  LOP3.LUT R7, R7, 0xf0, RZ, 0xb8, !PT ;  /* 0x000000f007077812 */ /* 0x004fca00078eb8ff */
[----:B------:R-:W-:Y:S04]  /*b780*/  STS [UR18+0x1c], R7 ;  /* 0x00001c07ff007988 */ /* 0x000fe80008000812 */
[----:B------:R-:W2:Y:S01]  /*b790*/  LDS R9, [UR18+0x1c] ;  /* 0x00001c12ff097984 */ /* 0x000ea20008000800 */
[----:B------:R-:W-:-:S05]  /*b7a0*/  IMAD.U32 R8, RZ, RZ, UR18 ;  /* 0x00000012ff087e24 */ /* 0x000fca000f8e00ff */
[----:B------:R-:W-:Y:S02]  /*b7b0*/  SHF.R.U64 R8, R8, 0x4, RZ ;  /* 0x0000000408087819 */ /* 0x000fe400000012ff */
[----:B--2---:R-:W-:-:S05]  /*b7c0*/  LOP3.LUT R9, R9, 0xf00, RZ, 0xb8, !PT ;  /* 0x00000f0009097812 */ /* 0x004fca00078eb8ff */
[----:B------:R-:W-:Y:S04]  /*b7d0*/  STS.64 [UR18+0x18], R8 ;  /* 0x00001808ff007988 */ /* 0x000fe80008000a12 */
[----:B------:R-:W1:Y:S01]  /*b7e0*/  LDS R25, [UR18+0x1c] ;  /* 0x00001c12ff197984 */ /* 0x000e620008000800 */
[----:B------:R-:W-:Y:S01]  /*b7f0*/  IMAD.SHL.U32 R23, R6, 0x2, RZ ;  /* 0x0000000206177824 */ /* 0x000fe200078e00ff */
[----:B------:R-:W-:-:S04]  /*b800*/  CS2R R14, SRZ ;  /* 0x00000000000e7805 */ /* 0x000fc8000001ff00 */
[----:B------:R-:W-:Y:S01]  /*b810*/  LOP3.LUT R23, R23, 0xfffffffe, RZ, 0xc0, !PT ;  /* 0xfffffffe17177812 */ /* 0x000fe200078ec0ff */
[----:B-----5:R-:W-:Y:S02]  /*b820*/  VIADD R12, R19, 0xffffffff ;  /* 0xffffffff130c7836 */ /* 0x020fe40000000000 */
[----:B------:R-:W-:Y:S01]  /*b830*/  VIADD R13, R18, 0xffffffff ;  /* 0xffffffff120d7836 */ /* 0x000fe20000000000 */
[----:B------:R-:W-:Y:S01]  /*b840*/  SHF.R.U64 R23, R23, 0x4, R24 ;  /* 0x0000000417177819 */ /* 0x000fe20000001218 */
[----:B------:R-:W-:Y:S04]  /*b850*/  STS [UR18+0x10], R8 ;  /* 0x00001008ff007988 */ /* 0x000fe80008000812 */
[----:B------:R-:W-:Y:S04]  /*b860*/  STS [UR18+0x14], R8 ;  /* 0x00001408ff007988 */ /* 0x000fe80008000812 */
[----:B------:R-:W-:Y:S04]  /*b870*/  STS.128 [UR18+0x20], R12 ;  /* 0x0000200cff007988 */ /* 0x000fe80008000c12 */
[----:B------:R-:W-:Y:S04]  /*b880*/  STS [UR18+0xc], R23 ;  /* 0x00000c17ff007988 */ /* 0x000fe80008000812 */
[----:B------:R-:W-:Y:S01]  /*b890*/  STS [UR18+0x30], RZ ;  /* 0x000030ffff007988 */ /* 0x000fe20008000812 */
[----:B-1----:R-:W-:-:S05]  /*b8a0*/  LOP3.LUT R3, R25, 0xf000, RZ, 0xb8, !PT ;  /* 0x0000f00019037812 */ /* 0x002fca00078eb8ff */
[----:B------:R-:W-:Y:S04]  /*b8b0*/  STS [UR18+0x1c], R3 ;  /* 0x00001c03ff007988 */ /* 0x000fe80008000812 */
[----:B------:R-:W1:Y:S01]  /*b8c0*/  LDS R6, [UR19+0x1c] ;  /* 0x00001c13ff067984 */ /* 0x000e620008000800 */
[----:B------:R-:W-:-:S04]  /*b8d0*/  SHF.L.U64.HI R18, R4, 0x1, R5 ;  /* 0x0000000104127819 */ /* 0x000fc80000010205 */
[----:B------:R-:W-:-:S04]  /*b8e0*/  LOP3.LUT R18, R18, 0x1fffffff, RZ, 0xc0, !PT ;  /* 0x1fffffff12127812 */ /* 0x000fc800078ec0ff */
[----:B------:R-:W-:-:S04]  /*b8f0*/  SHF.R.U32.HI R5, RZ, 0x4, R18 ;  /* 0x00000004ff057819 */ /* 0x000fc80000011612 */
[----:B-1----:R-:W-:-:S05]  /*b900*/  LOP3.LUT R5, R6, 0xf, R5, 0xb8, !PT ;  /* 0x0000000f06057812 */ /* 0x002fca00078eb805 */
[----:B------:R-:W-:Y:S04]  /*b910*/  STS [UR19+0x1c], R5 ;  /* 0x00001c05ff007988 */ /* 0x000fe80008000813 */
[----:B------:R-:W1:Y:S02]  /*b920*/  LDS R8, [UR19+0x1c] ;  /* 0x00001c13ff087984 */ /* 0x000e640008000800 */
[----:B-1----:R-:W-:-:S05]  /*b930*/  LOP3.LUT R8, R8, 0xf0, RZ, 0xb8, !PT ;  /* 0x000000f008087812 */ /* 0x002fca00078eb8ff */
[----:B------:R-:W-:Y:S04]  /*b940*/  STS [UR19+0x1c], R8 ;  /* 0x00001c08ff007988 */ /* 0x000fe80008000813 */
[----:B------:R-:W1:Y:S01]  /*b950*/  LDS R7, [UR19+0x1c] ;  /* 0x00001c13ff077984 */ /* 0x000e620008000800 */
[----:B------:R-:W-:-:S05]  /*b960*/  IMAD.U32 R6, RZ, RZ, UR19 ;  /* 0x00000013ff067e24 */ /* 0x000fca000f8e00ff */
[----:B------:R-:W-:Y:S02]  /*b970*/  SHF.R.U64 R6, R6, 0x4, RZ ;  /* 0x0000000406067819 */ /* 0x000fe400000012ff */
[----:B-1----:R-:W-:-:S05]  /*b980*/  LOP3.LUT R7, R7, 0xf00, RZ, 0xb8, !PT ;  /* 0x00000f0007077812 */ /* 0x002fca00078eb8ff */
[----:B------:R-:W-:Y:S04]  /*b990*/  STS.64 [UR19+0x18], R6 ;  /* 0x00001806ff007988 */ /* 0x000fe80008000a13 */
[----:B------:R-:W1:Y:S01]  /*b9a0*/  LDS R9, [UR19+0x1c] ;  /* 0x00001c13ff097984 */ /* 0x000e620008000800 */
[----:B------:R-:W-:Y:S02]  /*b9b0*/  IMAD.SHL.U32 R3, R4, 0x2, RZ ;  /* 0x0000000204037824 */ /* 0x000fe400078e00ff */
[----:B------:R-:W-:-:S03]  /*b9c0*/  VIADD R13, R2, 0xffffffff ;  /* 0xffffffff020d7836 */ /* 0x000fc60000000000 */
[----:B------:R-:W-:-:S04]  /*b9d0*/  LOP3.LUT R3, R3, 0xfffffffe, RZ, 0xc0, !PT ;  /* 0xfffffffe03037812 */ /* 0x000fc800078ec0ff */
[----:B------:R-:W-:Y:S01]  /*b9e0*/  SHF.R.U64 R3, R3, 0x4, R18 ;  /* 0x0000000403037819 */ /* 0x000fe20000001212 */
[----:B------:R2:W-:Y:S04]  /*b9f0*/  STS.128 [UR19+0x20], R12 ;  /* 0x0000200cff007988 */ /* 0x0005e80008000c13 */
[----:B------:R2:W-:Y:S04]  /*ba00*/  STS [UR19+0xc], R3 ;  /* 0x00000c03ff007988 */ /* 0x0005e80008000813 */
[----:B------:R2:W-:Y:S04]  /*ba10*/  STS [UR19+0x10], R6 ;  /* 0x00001006ff007988 */ /* 0x0005e80008000813 */
[----:B------:R2:W-:Y:S04]  /*ba20*/  STS [UR19+0x14], R6 ;  /* 0x00001406ff007988 */ /* 0x0005e80008000813 */
[----:B------:R-:W-:Y:S01]  /*ba30*/  STS [UR19+0x30], RZ ;  /* 0x000030ffff007988 */ /* 0x000fe20008000813 */
[----:B-1----:R-:W-:-:S05]  /*ba40*/  LOP3.LUT R2, R9, 0xf000, RZ, 0xb8, !PT ;  /* 0x0000f00009027812 */ /* 0x002fca00078eb8ff */
[----:B------:R2:W-:Y:S02]  /*ba50*/  STS [UR19+0x1c], R2 ;  /* 0x00001c02ff007988 */ /* 0x0005e40008000813 */
.L_x_215:
[----:B------:R-:W-:Y:S05]  /*ba60*/  BSYNC B1 ;  /* 0x0000000000017941 */ /* 0x000fea0003800000 */
.L_x_214:
[----:B------:R-:W-:-:S03]  /*ba70*/  UMOV UR4, 0xffffffff ;  /* 0xffffffff00047882 */ /* 0x000fc60000000000 */
[----:B------:R-:W-:Y:S05]  /*ba80*/  BRA.DIV UR4, `(.L_x_216) ;  /* 0x0000003204b47947 */ /* 0x000fea000b800000 */
[----:B------:R-:W-:Y:S01]  /*ba90*/  ELECT P6, URZ, PT ;  /* 0x00000000003f782f */ /* 0x000fe200038c0000 */
[----:B------:R-:W-:-:S12]  /*baa0*/  NOP ;  /* 0x0000000000007918 */ /* 0x000fd80000000000 */
.L_x_299:
[----:B-12---:R-:W1:Y:S02]  /*bab0*/  S2R R2, SR_LANEID ;  /* 0x0000000000027919 */ /* 0x006e640000000000 */
[----:B-1----:R-:W-:-:S05]  /*bac0*/  IMAD.SHL.U32 R6, R2, 0x4, RZ ;  /* 0x0000000402067824 */ /* 0x002fca00078e00ff */
[----:B------:R1:W2:Y:S01]  /*bad0*/  LDS R7, [R6+UR18] ;  /* 0x0000001206077984 */ /* 0x0002a20008000800 */
[C---:B------:R-:W-:Y:S02]  /*bae0*/  IADD3 R4, P0, R6.reuse, UR12, RZ ;  /* 0x0000000c06047c10 */ /* 0x040fe4000ff1e0ff */
[----:B------:R-:W-:Y:S01]  /*baf0*/  IADD3 R2, P4, R6, UR14, RZ ;  /* 0x0000000e06027c10 */ /* 0x000fe2000ff9e0ff */
[----:B------:R1:W3:Y:S01]  /*bb00*/  LDS R9, [R6+UR18+0x80] ;  /* 0x0000801206097984 */ /* 0x0002e20008000800 */
[----:B------:R-:W-:Y:S11]  /*bb10*/  @!P6 BRA `(.L_x_217) ;  /* 0x000000000008e947 */ /* 0x000ff60003800000 */
[----:B------:R0:W-:Y:S01]  /*bb20*/  UTMACMDFLUSH ;  /* 0x00000000000079b7 */ /* 0x0001e20000000000 */
[----:B------:R-:W-:-:S04]  /*bb30*/  DEPBAR.LE SB0, 0x0 ;  /* 0x000080000000791a */ /* 0x000fc80000000000 */
.L_x_217:
[----:B------:R-:W-:Y:S01]  /*bb40*/  IMAD.X R5, RZ, RZ, UR13, P0 ;  /* 0x0000000dff057e24 */ /* 0x000fe200080e06ff */
[----:B------:R-:W-:Y:S05]  /*bb50*/  WARPSYNC.ALL ;  /* 0x0000000000007948 */ /* 0x000fea0003800000 */
[----:B------:R-:W-:Y:S01]  /*bb60*/  IMAD.X R3, RZ, RZ, UR15, P4 ;  /* 0x0000000fff037e24 */ /* 0x000fe2000a0e06ff */
[----:B--2---:R2:W5:Y:S04]  /*bb70*/  ATOMG.E.EXCH.STRONG.GPU PT, RZ, [R4], R7 ;  /* 0x0000000704ff73a8 */ /* 0x00456800041ee100 */
[----:B---3--:R2:W5:Y:S01]  /*bb80*/  ATOMG.E.EXCH.STRONG.GPU PT, RZ, [R2], R9 ;  /* 0x0000000902ff73a8 */ /* 0x00856200041ee100 */
[----:B------:R-:W-:-:S07]  /*bb90*/  MOV R18, R10 ;  /* 0x0000000a00127202 */ /* 0x000fce0000000f00 */
.L_x_212:
[----:B------:R-:W-:Y:S01]  /*bba0*/  ISETP.NE.AND P4, PT, R11, RZ, PT ;  /* 0x000000ff0b00720c */ /* 0x000fe20003f85270 */
[----:B------:R-:W-:Y:S01]  /*bbb0*/  VIADD R21, R21, 0x1 ;  /* 0x0000000115157836 */ /* 0x000fe20000000000 */
[----:B--2---:R-:W-:Y:S02]  /*bbc0*/  SEL R3, RZ, 0x1, !P3 ;  /* 0x00000001ff037807 */ /* 0x004fe40005800000 */
[----:B-1----:R-:W-:Y:S02]  /*bbd0*/  PRMT R2, RZ, 0x7610, R2 ;  /* 0x00007610ff027816 */ /* 0x002fe40000000002 */
[----:B------:R-:W-:-:S04]  /*bbe0*/  ISETP.NE.AND P0, PT, R21, 0x8, PT ;  /* 0x000000081500780c */ /* 0x000fc80003f05270 */
[----:B------:R-:W-:Y:S02]  /*bbf0*/  SEL R5, RZ, 0x1, P0 ;  /* 0x00000001ff057807 */ /* 0x000fe40000000000 */
[----:B------:R-:W-:Y:S02]  /*bc00*/  SEL R21, R21, RZ, P0 ;  /* 0x000000ff15157207 */ /* 0x000fe40000000000 */
[----:B------:R-:W-:Y:S01]  /*bc10*/  LOP3.LUT R22, R22, R5, RZ, 0x3c, !PT ;  /* 0x0000000516167212 */ /* 0x000fe200078e3cff */
[----:B------:R-:W-:Y:S06]  /*bc20*/  @P4 BRA `(.L_x_218) ;  /* 0xfffffff000884947 */ /* 0x000fec000383ffff */
[----:B------:R-:W-:Y:S05]  /*bc30*/  BSYNC B0 ;  /* 0x0000000000007941 */ /* 0x000fea0003800000 */
.L_x_198:
[----:B------:R-:W-:-:S03]  /*bc40*/  UMOV UR4, 0xffffffff ;  /* 0xffffffff00047882 */ /* 0x000fc60000000000 */
[----:B------:R-:W-:Y:S05]  /*bc50*/  BRA.DIV UR4, `(.L_x_219) ;  /* 0x0000003204707947 */ /* 0x000fea000b800000 */
[----:B-----5:R-:W-:-:S13]  /*bc60*/  ELECT P6, URZ, PT ;  /* 0x00000000003f782f */ /* 0x020fda00038c0000 */
.L_x_302:
[----:B------:R-:W-:Y:S04]  /*bc70*/  BSSY B0, `(.L_x_220) ;  /* 0x000002a000007945 */ /* 0x000fe80003800000 */
[----:B------:R-:W-:Y:S05]  /*bc80*/  @!P6 BRA `(.L_x_221) ;  /* 0x0000000000a0e947 */ /* 0x000fea0003800000 */
[----:B------:R-:W-:-:S04]  /*bc90*/  ULOP3.LUT UR4, UR53, 0x2, URZ, 0xfc, !UPT ;  /* 0x0000000235047892 */ /* 0x000fc8000f8efc3f */
[----:B------:R-:W-:-:S06]  /*bca0*/  UISETP.NE.AND UP0, UPT, UR4, 0x3, UPT ;  /* 0x000000030400788c */ /* 0x000fcc000bf05270 */
[----:B------:R-:W-:-:S13]  /*bcb0*/  PLOP3.LUT P0, PT, PT, PT, UP0, 0x80, 0x0 ;  /* 0x000000000000781c */ /* 0x000fda0003f0f008 */
[----:B------:R-:W-:Y:S05]  /*bcc0*/  @!P0 BRA `(.L_x_222) ;  /* 0x0000000000048947 */ /* 0x000fea0003800000 */
[----:B------:R-:W-:Y:S01]  /*bcd0*/  BPT.TRAP 0x1 ;  /* 0x000000040000795c */ /* 0x000fe20000300000 */
.L_x_222:
[----:B------:R-:W-:Y:S01]  /*bce0*/  IMAD.U32 R3, RZ, RZ, UR16 ;  /* 0x00000010ff037e24 */ /* 0x000fe2000f8e00ff */
[----:B------:R-:W-:-:S03]  /*bcf0*/  SHF.L.U32 R2, R20, 0x1f, RZ ;  /* 0x0000001f14027819 */ /* 0x000fc600000006ff */
[----:B------:R-:W-:-:S04]  /*bd00*/  VIADD R3, R3, 0x384a0 ;  /* 0x000384a003037836 */ /* 0x000fc80000000000 */
[C---:B------:R-:W-:Y:S02]  /*bd10*/  IMAD R7, R0.reuse, 0x8, R3 ;  /* 0x0000000800077824 */ /* 0x040fe400078e0203 */
[----:B------:R-:W-:Y:S02]  /*bd20*/  VIADD R0, R0, 0x1 ;  /* 0x0000000100007836 */ /* 0x000fe40000000000 */
[----:B------:R-:W1:Y:S03]  /*bd30*/  SYNCS.PHASECHK.TRANS64.TRYWAIT P0, [R7+URZ], R2 ;  /* 0x00000002070075a7 */ /* 0x000e66000800017f */
[----:B------:R-:W-:-:S04]  /*bd40*/  ISETP.NE.AND P1, PT, R0, 0x4, PT ;  /* 0x000000040000780c */ /* 0x000fc80003f25270 */
[----:B------:R-:W-:Y:S02]  /*bd50*/  SEL R5, RZ, 0x1, P1 ;  /* 0x00000001ff057807 */ /* 0x000fe40000800000 */
[----:B------:R-:W-:Y:S02]  /*bd60*/  SEL R0, R0, RZ, P1 ;  /* 0x000000ff00007207 */ /* 0x000fe40000800000 */
[----:B------:R-:W-:-:S03]  /*bd70*/  LOP3.LUT R5, R20, R5, RZ, 0x3c, !PT ;  /* 0x0000000514057212 */ /* 0x000fc600078e3cff */
[----:B------:R-:W-:Y:S01]  /*bd80*/  IMAD R9, R0, 0x8, R3 ;  /* 0x0000000800097824 */ /* 0x000fe200078e0203 */
[----:B------:R-:W-:Y:S01]  /*bd90*/  SHF.L.U32 R4, R5, 0x1f, RZ ;  /* 0x0000001f05047819 */ /* 0x000fe200000006ff */
[----:B-1----:R-:W-:Y:S06]  /*bda0*/  @!P0 BRA `(.L_x_223) ;  /* 0x00000030003c8947 */ /* 0x002fec0003800000 */
.L_x_303:
[----:B------:R-:W2:Y:S01]  /*bdb0*/  SYNCS.PHASECHK.TRANS64.TRYWAIT P0, [R9+URZ], R4 ;  /* 0x00000004090075a7 */ /* 0x000ea2000800017f */
[----:B------:R-:W-:-:S05]  /*bdc0*/  VIADD R0, R0, 0x1 ;  /* 0x0000000100007836 */ /* 0x000fca0000000000 */
[----:B------:R-:W-:-:S04]  /*bdd0*/  ISETP.NE.AND P1, PT, R0, 0x4, PT ;  /* 0x000000040000780c */ /* 0x000fc80003f25270 */
[----:B-1----:R-:W-:Y:S02]  /*bde0*/  SEL R2, RZ, 0x1, P1 ;  /* 0x00000001ff027807 */ /* 0x002fe40000800000 */
[----:B------:R-:W-:Y:S02]  /*bdf0*/  SEL R0, R0, RZ, P1 ;  /* 0x000000ff00007207 */ /* 0x000fe40000800000 */
[----:B------:R-:W-:-:S03]  /*be00*/  LOP3.LUT R7, R5, R2, RZ, 0x3c, !PT ;  /* 0x0000000205077212 */ /* 0x000fc600078e3cff */
[----:B------:R-:W-:Y:S01]  /*be10*/  IMAD R6, R0, 0x8, R3 ;  /* 0x0000000800067824 */ /* 0x000fe200078e0203 */
[----:B------:R-:W-:Y:S01]  /*be20*/  SHF.L.U32 R5, R7, 0x1f, RZ ;  /* 0x0000001f07057819 */ /* 0x000fe200000006ff */
[----:B--2---:R-:W-:Y:S06]  /*be30*/  @!P0 BRA `(.L_x_224) ;  /* 0x00000030002c8947 */ /* 0x004fec0003800000 */
.L_x_304:
[----:B------:R-:W2:Y:S01]  /*be40*/  SYNCS.PHASECHK.TRANS64.TRYWAIT P0, [R6+URZ], R5 ;  /* 0x00000005060075a7 */ /* 0x000ea2000800017f */
[----:B------:R-:W-:-:S05]  /*be50*/  VIADD R0, R0, 0x1 ;  /* 0x0000000100007836 */ /* 0x000fca0000000000 */
[----:B------:R-:W-:-:S04]  /*be60*/  ISETP.NE.AND P1, PT, R0, 0x4, PT ;  /* 0x000000040000780c */ /* 0x000fc80003f25270 */
[----:B------:R-:W-:Y:S02]  /*be70*/  SEL R2, RZ, 0x1, P1 ;  /* 0x00000001ff027807 */ /* 0x000fe40000800000 */
[----:B------:R-:W-:Y:S02]  /*be80*/  SEL R0, R0, RZ, P1 ;  /* 0x000000ff00007207 */ /* 0x000fe40000800000 */
[----:B------:R-:W-:Y:S01]  /*be90*/  LOP3.LUT R2, R7, R2, RZ, 0x3c, !PT ;  /* 0x0000000207027212 */ /* 0x000fe200078e3cff */
[----:B--2---:R-:W-:Y:S06]  /*bea0*/  @!P0 BRA `(.L_x_225) ;  /* 0x0000003000248947 */ /* 0x004fec0003800000 */
.L_x_305:
[----:B------:R-:W-:Y:S01]  /*beb0*/  IMAD R3, R0, 0x8, R3 ;  /* 0x0000000800037824 */ /* 0x000fe200078e0203 */
[----:B------:R-:W-:-:S07]  /*bec0*/  SHF.L.U32 R0, R2, 0x1f, RZ ;  /* 0x0000001f02007819 */ /* 0x000fce00000006ff */
.L_x_226:
[----:B---3--:R3:W4:Y:S02]  /*bed0*/  SYNCS.PHASECHK.TRANS64.TRYWAIT P0, [R3+URZ], R0 ;  /* 0x00000000030075a7 */ /* 0x008724000800017f */
[----:B----4-:R-:W-:Y:S05]  /*bee0*/  @!P0 NANOSLEEP.SYNCS 0x989680 ;  /* 0x009896800000895d */ /* 0x010fea0003900000 */
[----:B------:R-:W4:Y:S02]  /*bef0*/  @!P0 SYNCS.PHASECHK.TRANS64 P0, [R3+URZ], R0 ;  /* 0x00000000030085a7 */ /* 0x000f24000800007f */
[----:B----4-:R-:W-:Y:S05]  /*bf00*/  @!P0 BRA `(.L_x_226) ;  /* 0xfffffffc00f08947 */ /* 0x010fea000383ffff */
.L_x_221:
[----:B------:R-:W-:Y:S05]  /*bf10*/  BSYNC B0 ;  /* 0x0000000000007941 */ /* 0x000fea0003800000 */
.L_x_220:
[----:B------:R-:W-:Y:S05]  /*bf20*/  EXIT ;  /* 0x000000000000794d */ /* 0x000fea0003800000 */
.L_x_111:
[----:B------:R-:W-:Y:S01]  /*bf30*/  PLOP3.LUT P1, PT, PT, PT, UP3, 0x80, 0x0 ;  /* 0x000000000000781c */ /* 0x000fe20003f2f038 */
[----:B------:R-:W-:Y:S01]  /*bf40*/  ULDC UR20, c[0x0][0x10] ;  /* 0x0000040000147ab9 */ /* 0x000fe20000000800 */
[----:B------:R-:W-:Y:S01]  /*bf50*/  ULDC UR24, c[0x0][0x904] ;  /* 0x0002410000187ab9 */ /* 0x000fe20000000800 */
[----:B------:R-:W-:Y:S01]  /*bf60*/  UMOV UR19, 0xffffffff ;  /* 0xffffffff00137882 */ /* 0x000fe20000000000 */
[----:B------:R-:W-:Y:S01]  /*bf70*/  P2R R0, PR, RZ, 0x2 ;  /* 0x00000002ff007803 */ /* 0x000fe20000000000 */
[----:B------:R-:W-:Y:S01]  /*bf80*/  ULDC.64 UR12, c[0x0][0x8c8] ;  /* 0x00023200000c7ab9 */ /* 0x000fe20000000a00 */
[----:B------:R-:W-:Y:S01]  /*bf90*/  UIMAD.WIDE.U32 UR20, UR41, UR20, URZ ;  /* 0x00000014291472a5 */ /* 0x000fe2000f8e003f */
[----:B------:R-:W-:Y:S01]  /*bfa0*/  IMAD.MOV.U32 R16, RZ, RZ, RZ ;  /* 0x000000ffff107224 */ /* 0x000fe200078e00ff */
[----:B------:R-:W-:Y:S01]  /*bfb0*/  ULDC.64 UR14, c[0x0][0x8e0] ;  /* 0x00023800000e7ab9 */ /* 0x000fe20000000a00 */
[----:B------:R-:W-:Y:S02]  /*bfc0*/  USHF.L.U32 UR25, UR19, UR24, URZ ;  /* 0x0000001813197299 */ /* 0x000fe4000800063f */
[----:B------:R-:W-:-:S02]  /*bfd0*/  UIADD3 UR11, UP1, UR12, -0x1, URZ ;  /* 0xffffffff0c0b7890 */ /* 0x000fc4000ff3e03f */
[----:B------:R-:W1:Y:S01]  /*bfe0*/  @P1 S2R R0, SR_CTAID.Y ;  /* 0x0000000000001919 */ /* 0x000e620000002600 */
[----:B------:R-:W-:Y:S01]  /*bff0*/  ULDC UR19, c[0x0][0x14] ;  /* 0x0000050000137ab9 */ /* 0x000fe20000000800 */
[----:B------:R-:W-:Y:S02]  /*c000*/  UIADD3 UR12, UP2, UR14, -0x1, URZ ;  /* 0xffffffff0e0c7890 */ /* 0x000fe4000ff5e03f */
[----:B------:R-:W-:Y:S02]  /*c010*/  UIMAD.WIDE.U32 UR22, UR20, UR19, URZ ;  /* 0x00000013141672a5 */ /* 0x000fe4000f8e003f */
[----:B------:R-:W-:Y:S01]  /*c020*/  UIMAD UR21, UR21, UR19, URZ ;  /* 0x00000013151572a4 */ /* 0x000fe2000f8e023f */
[----:B------:R-:W-:Y:S01]  /*c030*/  ULDC UR18, c[0x0][0x8a8] ;  /* 0x00022a0000127ab9 */ /* 0x000fe20000000800 */
[----:B------:R-:W-:Y:S01]  /*c040*/  UMOV UR26, 0x1 ;  /* 0x00000001001a7882 */ /* 0x000fe20000000000 */
[----:B------:R-:W-:Y:S02]  /*c050*/  UIADD3.X UR14, UR15, -0x1, URZ, UP2, !UPT ;  /* 0xffffffff0f0e7890 */ /* 0x000fe400097fe43f */
[----:B------:R-:W-:-:S02]  /*c060*/  UIADD3.X UR13, UR13, -0x1, URZ, UP1, !UPT ;  /* 0xffffffff0d0d7890 */ /* 0x000fc40008ffe43f */
[----:B------:R-:W-:Y:S02]  /*c070*/  ULOP3.LUT UR15, UR54, 0x2, URZ, 0xfc, !UPT ;  /* 0x00000002360f7892 */ /* 0x000fe4000f8efc3f */
[----:B------:R-:W-:Y:S02]  /*c080*/  UIADD3 UR16, UR8, -0x1, URZ ;  /* 0xffffffff08107890 */ /* 0x000fe4000fffe03f */
[----:B------:R-:W-:Y:S02]  /*c090*/  UIADD3 UR17, UR7, -0x1, URZ ;  /* 0xffffffff07117890 */ /* 0x000fe4000fffe03f */
[----:B------:R-:W-:Y:S02]  /*c0a0*/  UIADD3 UR18, UR18, -0x1, URZ ;  /* 0xffffffff12127890 */ /* 0x000fe4000fffe03f */
[----:B------:R-:W-:Y:S02]  /*c0b0*/  USHF.L.U32 UR19, UR26, UR24, URZ ;  /* 0x000000181a137299 */ /* 0x000fe4000800063f */
[----:B------:R-:W-:-:S02]  /*c0c0*/  ULOP3.LUT UR20, URZ, UR25, URZ, 0x33, !UPT ;  /* 0x000000193f147292 */ /* 0x000fc4000f8e333f */
[----:B------:R-:W-:Y:S01]  /*c0d0*/  UIADD3 UR21, UR23, UR21, URZ ;  /* 0x0000001517157290 */ /* 0x000fe2000fffe03f */
[----:B-1----:R-:W-:Y:S02]  /*c0e0*/  @P1 R2UR UR40, R0 ;  /* 0x00000000002812ca */ /* 0x002fe400000e0000 */
[----:B------:R-:W-:-:S13]  /*c0f0*/  MOV R0, 0x1 ;  /* 0x0000000100007802 */ /* 0x000fda0000000f00 */
.L_x_247:
[----:B------:R-:W1:Y:S01]  /*c100*/  LDC.64 R2, c[0x0][0x8f8] ;  /* 0x00023e00ff027b82 */ /* 0x000e620000000a00 */
[----:B------:R-:W-:Y:S01]  /*c110*/  UIADD3 UR10, UP1, UR10, UR22, URZ ;  /* 0x000000160a0a7290 */ /* 0x000fe2000ff3e03f */
[----:B------:R-:W-:Y:S01]  /*c120*/  ISETP.NE.AND P2, PT, R20, RZ, PT ;  /* 0x000000ff1400720c */ /* 0x000fe20003f45270 */
[----:B------:R-:W-:Y:S01]  /*c130*/  UMOV UR24, 0xffffffff ;  /* 0xffffffff00187882 */ /* 0x000fe20000000000 */
[----:B------:R-:W-:Y:S01]  /*c140*/  UMOV UR25, 0xffffffff ;  /* 0xffffffff00197882 */ /* 0x000fe20000000000 */
[----:B------:R-:W-:Y:S01]  /*c150*/  UIADD3.X UR9, UR9, UR21, URZ, UP1, !UPT ;  /* 0x0000001509097290 */ /* 0x000fe20008ffe43f */
[----:B------:R-:W-:Y:S01]  /*c160*/  IMAD.MOV.U32 R15, RZ, RZ, RZ ;  /* 0x000000ffff0f7224 */ /* 0x000fe200078e00ff */
[----:B------:R-:W-:Y:S01]  /*c170*/  UMOV UR26, 0xffffffff ;  /* 0xffffffff001a7882 */ /* 0x000fe20000000000 */
[----:B-1----:R-:W-:-:S03]  /*c180*/  ISETP.LE.U32.AND P1, PT, R2, UR10, PT ;  /* 0x0000000a02007c0c */ /* 0x002fc6000bf23070 */
[----:B------:R-:W-:-:S05]  /*c190*/  IMAD.U32 R2, RZ, RZ, UR9 ;  /* 0x00000009ff027e24 */ /* 0x000fca000f8e00ff */
[----:B------:R-:W-:-:S13]  /*c1a0*/  ISETP.GE.U32.AND.EX P1, PT, R2, R3, PT, P1 ;  /* 0x000000030200720c */ /* 0x000fda0003f26110 */
[----:B---345:R-:W-:Y:S05]  /*c1b0*/  @P2 BRA P1, `(.L_x_227) ;  /* 0x0000001800402947 */ /* 0x038fea0000800000 */
[----:B------:R-:W-:-:S04]  /*c1c0*/  IADD3 R2, P2, R6, UR5, RZ ;  /* 0x0000000506027c10 */ /* 0x000fc8000ff5e0ff */
[----:B------:R-:W-:Y:S02]  /*c1d0*/  ISETP.GT.U32.AND P1, PT, R2, UR10, PT ;  /* 0x0000000a02007c0c */ /* 0x000fe4000bf24070 */
[----:B------:R-:W-:-:S04]  /*c1e0*/  IADD3.X R2, R7, UR4, RZ, P2, !PT ;  /* 0x0000000407027c10 */ /* 0x000fc800097fe4ff */
[----:B------:R-:W-:-:S13]  /*c1f0*/  ISETP.GT.U32.AND.EX P1, PT, R2, UR9, PT, P1 ;  /* 0x0000000902007c0c */ /* 0x000fda000bf24110 */
[----:B------:R-:W-:Y:S05]  /*c200*/  @P1 BRA `(.L_x_228) ;  /* 0x0000001400201947 */ /* 0x000fea0003800000 */
[----:B------:R-:W-:Y:S01]  /*c210*/  VIADD R12, R34, UR6 ;  /* 0x00000006220c7c36 */ /* 0x000fe20008000000 */
[----:B------:R-:W-:Y:S01]  /*c220*/  ULDC UR24, c[0x0][0x910] ;  /* 0x0002440000187ab9 */ /* 0x000fe20000000800 */
[----:B------:R-:W-:Y:S02]  /*c230*/  IMAD.MOV.U32 R22, RZ, RZ, R8 ;  /* 0x000000ffff167224 */ /* 0x000fe400078e0008 */
[----:B------:R-:W-:Y:S02]  /*c240*/  VIADD R13, R12, 0x20 ;  /* 0x000000200c0d7836 */ /* 0x000fe40000000000 */
[----:B------:R-:W-:-:S03]  /*c250*/  IMAD.MOV.U32 R14, RZ, RZ, R9 ;  /* 0x000000ffff0e7224 */ /* 0x000fc600078e0009 */
[----:B------:R-:W-:-:S13]  /*c260*/  ISETP.GE.AND P1, PT, R13, UR24, PT ;  /* 0x000000180d007c0c */ /* 0x000fda000bf26270 */
[----:B------:R-:W1:Y:S01]  /*c270*/  @!P1 LDC.64 R2, c[0x0][0x918] ;  /* 0x00024600ff029b82 */ /* 0x000e620000000a00 */
[----:B------:R-:W-:Y:S01]  /*c280*/  @!P1 VIADD R7, R12, 0x20 ;  /* 0x000000200c079836 */ /* 0x000fe20000000000 */
[----:B------:R-:W-:Y:S01]  /*c290*/  BSSY B0, `(.L_x_229) ;  /* 0x0000064000007945 */ /* 0x000fe20003800000 */
[----:B------:R-:W-:Y:S02]  /*c2a0*/  IMAD.MOV.U32 R6, RZ, RZ, 0x7fffffff ;  /* 0x7fffffffff067424 */ /* 0x000fe400078e00ff */
[----:B-1----:R-:W-:-:S05]  /*c2b0*/  @!P1 IMAD.WIDE R2, R7, 0xc, R2 ;  /* 0x0000000c07029825 */ /* 0x002fca00078e0202 */
[----:B------:R1:W5:Y:S04]  /*c2c0*/  @!P1 LDG.E R8, desc[UR58][R2.64] ;  /* 0x0000003a02089981 */ /* 0x000368000c1e1900 */
[----:B------:R1:W5:Y:S01]  /*c2d0*/  @!P1 LDG.E R9, desc[UR58][R2.64+0x4] ;  /* 0x0000043a02099981 */ /* 0x000362000c1e1900 */
[----:B------:R-:W-:Y:S01]  /*c2e0*/  ISETP.GE.AND P1, PT, R12, UR24, PT ;  /* 0x000000180c007c0c */ /* 0x000fe2000bf26270 */
[----:B------:R-:W-:-:S12]  /*c2f0*/  IMAD.MOV.U32 R7, RZ, RZ, RZ ;  /* 0x000000ffff077224 */ /* 0x000fd800078e00ff */
[----:B-1----:R-:W-:Y:S05]  /*c300*/  @P1 BRA `(.L_x_230) ;  /* 0x0000000400701947 */ /* 0x002fea0003800000 */
[----:B------:R-:W-:Y:S01]  /*c310*/  IABS R7, R11 ;  /* 0x0000000b00077213 */ /* 0x000fe20000000000 */
[----:B------:R-:W-:Y:S01]  /*c320*/  ULDC UR25, c[0x0][0x8f0] ;  /* 0x00023c0000197ab9 */ /* 0x000fe20000000800 */
[----:B------:R-:W-:Y:S02]  /*c330*/  IABS R6, R10 ;  /* 0x0000000a00067213 */ /* 0x000fe40000000000 */
[----:B------:R-:W1:Y:S01]  /*c340*/  I2F.RP R3, R7 ;  /* 0x0000000700037306 */ /* 0x000e620000209400 */
[----:B------:R-:W-:Y:S02]  /*c350*/  PLOP3.LUT P3, PT, PT, PT, UP0, 0x80, 0x0 ;  /* 0x000000000000781c */ /* 0x000fe40003f6f008 */
[----:B------:R-:W-:Y:S02]  /*c360*/  IADD3 R21, P2, R14, UR12, RZ ;  /* 0x0000000c0e157c10 */ /* 0x000fe4000ff5e0ff */
[----:B------:R-:W-:Y:S02]  /*c370*/  IADD3 R19, P1, R22, UR11, RZ ;  /* 0x0000000b16137c10 */ /* 0x000fe4000ff3e0ff */
[----:B------:R-:W-:Y:S01]  /*c380*/  LEA.HI.X.SX32 R24, R14, UR14, 0x1, P2 ;  /* 0x0000000e0e187c11 */ /* 0x000fe200090f0eff */
[----:B------:R-:W3:Y:S01]  /*c390*/  I2F.RP R2, R6 ;  /* 0x0000000600027306 */ /* 0x000ee20000209400 */
[----:B------:R-:W-:-:S07]  /*c3a0*/  LEA.HI.X.SX32 R22, R22, UR13, 0x1, P1 ;  /* 0x0000000d16167c11 */ /* 0x000fce00088f0eff */
[----:B-1----:R-:W1:Y:S08]  /*c3b0*/  MUFU.RCP R3, R3 ;  /* 0x0000000300037308 */ /* 0x002e700000001000 */
[----:B---3--:R-:W3:Y:S01]  /*c3c0*/  MUFU.RCP R2, R2 ;  /* 0x0000000200027308 */ /* 0x008ee20000001000 */
[----:B-1----:R-:W-:-:S07]  /*c3d0*/  IADD3 R17, R3, 0xffffffe, RZ ;  /* 0x0ffffffe03117810 */ /* 0x002fce0007ffe0ff */
[----:B------:R-:W1:Y:S01]  /*c3e0*/  F2I.FTZ.U32.TRUNC.NTZ R17, R17 ;  /* 0x0000001100117305 */ /* 0x000e62000021f000 */
[----:B---3--:R-:W-:-:S07]  /*c3f0*/  VIADD R15, R2, 0xffffffe ;  /* 0x0ffffffe020f7836 */ /* 0x008fce0000000000 */
[----:B------:R-:W3:Y:S01]  /*c400*/  F2I.FTZ.U32.TRUNC.NTZ R15, R15 ;  /* 0x0000000f000f7305 */ /* 0x000ee2000021f000 */
[----:B-1----:R-:W-:Y:S02]  /*c410*/  IMAD.MOV R18, RZ, RZ, -R17 ;  /* 0x000000ffff127224 */ /* 0x002fe400078e0a11 */
[----:B---3--:R-:W-:Y:S01]  /*c420*/  IMAD.MOV R14, RZ, RZ, -R15 ;  /* 0x000000ffff0e7224 */ /* 0x008fe200078e0a0f */
[----:B------:R-:W-:Y:S06]  /*c430*/  @!P3 BRA `(.L_x_231) ;  /* 0x000000000034b947 */ /* 0x000fec0003800000 */
[----:B------:R-:W-:Y:S01]  /*c440*/  ULDC UR6, c[0x0][0x8dc] ;  /* 0x0002370000067ab9 */ /* 0x000fe20000000800 */
[----:B------:R-:W-:Y:S01]  /*c450*/  ULDC.64 UR26, c[0x0][0x8d0] ;  /* 0x00023400001a7ab9 */ /* 0x000fe20000000a00 */
[----:B------:R-:W-:-:S05]  /*c460*/  IADD3 R3, P1, R19, UR6, RZ ;  /* 0x0000000613037c10 */ /* 0x000fca000ff3e0ff */
[----:B------:R-:W-:-:S04]  /*c470*/  IMAD.X R19, RZ, RZ, R22, P1 ;  /* 0x000000ffff137224 */ /* 0x000fc800008e0616 */
[----:B------:R-:W-:-:S04]  /*c480*/  IMAD.WIDE.U32 R4, R19, UR26, RZ ;  /* 0x0000001a13047c25 */ /* 0x000fc8000f8e00ff */
[----:B------:R-:W-:-:S04]  /*c490*/  IMAD.WIDE.U32 R4, P1, R3, UR27, R4 ;  /* 0x0000001b03047c25 */ /* 0x000fc8000f820004 */
[----:B------:R-:W-:-:S04]  /*c4a0*/  IMAD.WIDE.U32 R2, R3, UR26, RZ ;  /* 0x0000001a03027c25 */ /* 0x000fc8000f8e00ff */
[----:B------:R-:W-:Y:S01]  /*c4b0*/  IMAD.MOV.U32 R2, RZ, RZ, R5 ;  /* 0x000000ffff027224 */ /* 0x000fe200078e0005 */
[----:B------:R-:W-:Y:S01]  /*c4c0*/  IADD3 RZ, P2, R3, R4, RZ ;  /* 0x0000000403ff7210 */ /* 0x000fe20007f5e0ff */
[----:B------:R-:W-:-:S04]  /*c4d0*/  IMAD.X R3, RZ, RZ, RZ, P1 ;  /* 0x000000ffff037224 */ /* 0x000fc800008e06ff */
[----:B------:R-:W-:-:S04]  /*c4e0*/  IMAD.WIDE.U32.X R2, R19, UR27, R2, P2 ;  /* 0x0000001b13027c25 */ /* 0x000fc800090e0402 */
[----:B------:R-:W-:Y:S02]  /*c4f0*/  IMAD.MOV.U32 R19, RZ, RZ, R2 ;  /* 0x000000ffff137224 */ /* 0x000fe400078e0002 */
[----:B------:R-:W-:-:S07]  /*c500*/  IMAD.MOV.U32 R22, RZ, RZ, R3 ;  /* 0x000000ffff167224 */ /* 0x000fce00078e0003 */
.L_x_231:
[----:B------:R-:W-:Y:S05]  /*c510*/  @!P0 BRA `(.L_x_232) ;  /* 0x0000000000348947 */ /* 0x000fea0003800000 */
[----:B------:R-:W-:Y:S01]  /*c520*/  ULDC UR6, c[0x0][0x8f4] ;  /* 0x00023d0000067ab9 */ /* 0x000fe20000000800 */
[----:B------:R-:W-:Y:S01]  /*c530*/  ULDC.64 UR26, c[0x0][0x8e8] ;  /* 0x00023a00001a7ab9 */ /* 0x000fe20000000a00 */
[----:B------:R-:W-:-:S05]  /*c540*/  IADD3 R3, P1, R21, UR6, RZ ;  /* 0x0000000615037c10 */ /* 0x000fca000ff3e0ff */
[----:B------:R-:W-:-:S04]  /*c550*/  IMAD.X R21, RZ, RZ, R24, P1 ;  /* 0x000000ffff157224 */ /* 0x000fc800008e0618 */
[----:B------:R-:W-:-:S04]  /*c560*/  IMAD.WIDE.U32 R4, R21, UR26, RZ ;  /* 0x0000001a15047c25 */ /* 0x000fc8000f8e00ff */
[----:B------:R-:W-:-:S04]  /*c570*/  IMAD.WIDE.U32 R4, P1, R3, UR27, R4 ;  /* 0x0000001b03047c25 */ /* 0x000fc8000f820004 */
[----:B------:R-:W-:Y:S01]  /*c580*/  IMAD.WIDE.U32 R2, R3, UR26, RZ ;  /* 0x0000001a03027c25 */ /* 0x000fe2000f8e00ff */
[----:B------:R-:W-:-:S04]  /*c590*/  MOV R2, R5 ;  /* 0x0000000500027202 */ /* 0x000fc80000000f00 */
[----:B------:R-:W-:Y:S01]  /*c5a0*/  IADD3 RZ, P2, R3, R4, RZ ;  /* 0x0000000403ff7210 */ /* 0x000fe20007f5e0ff */
[----:B------:R-:W-:-:S04]  /*c5b0*/  IMAD.X R3, RZ, RZ, RZ, P1 ;  /* 0x000000ffff037224 */ /* 0x000fc800008e06ff */
[----:B------:R-:W-:-:S04]  /*c5c0*/  IMAD.WIDE.U32.X R2, R21, UR27, R2, P2 ;  /* 0x0000001b15027c25 */ /* 0x000fc800090e0402 */
[----:B------:R-:W-:Y:S02]  /*c5d0*/  IMAD.MOV.U32 R21, RZ, RZ, R2 ;  /* 0x000000ffff157224 */ /* 0x000fe400078e0002 */
[----:B------:R-:W-:-:S07]  /*c5e0*/  IMAD.MOV.U32 R24, RZ, RZ, R3 ;  /* 0x000000ffff187224 */ /* 0x000fce00078e0003 */
.L_x_232:
[----:B------:R-:W-:Y:S01]  /*c5f0*/  IMAD R18, R18, R7, RZ ;  /* 0x0000000712127224 */ /* 0x000fe200078e02ff */
[----:B------:R-:W-:Y:S01]  /*c600*/  ULDC UR6, c[0x0][0x8d8] ;  /* 0x0002360000067ab9 */ /* 0x000fe20000000800 */
[----:B------:R-:W-:Y:S01]  /*c610*/  IMAD.MOV.U32 R2, RZ, RZ, RZ ;  /* 0x000000ffff027224 */ /* 0x000fe200078e00ff */
[----:B------:R-:W-:Y:S01]  /*c620*/  SHF.R.U64 R21, R21, UR25, R24 ;  /* 0x0000001915157c19 */ /* 0x000fe20008001218 */
[----:B------:R-:W-:Y:S01]  /*c630*/  IMAD.MOV.U32 R3, RZ, RZ, R17 ;  /* 0x000000ffff037224 */ /* 0x000fe200078e0011 */
[----:B------:R-:W-:Y:S01]  /*c640*/  SHF.R.U64 R19, R19, UR6, R22 ;  /* 0x0000000613137c19 */ /* 0x000fe20008001216 */
[----:B------:R-:W-:Y:S01]  /*c650*/  IMAD R4, R14, R6, RZ ;  /* 0x000000060e047224 */ /* 0x000fe200078e02ff */
[----:B------:R-:W-:Y:S01]  /*c660*/  PLOP3.LUT P5, PT, PT, PT, UP3, 0x80, 0x0 ;  /* 0x000000000000781c */ /* 0x000fe20003faf038 */
[----:B------:R-:W-:-:S04]  /*c670*/  IMAD.HI.U32 R17, R17, R18, R2 ;  /* 0x0000001211117227 */ /* 0x000fc800078e0002 */
[----:B------:R-:W-:Y:S02]  /*c680*/  IMAD.MOV.U32 R3, RZ, RZ, R15 ;  /* 0x000000ffff037224 */ /* 0x000fe400078e000f */
[----:B------:R-:W-:Y:S02]  /*c690*/  VIADD R21, R21, UR17 ;  /* 0x0000001115157c36 */ /* 0x000fe40008000000 */
[----:B------:R-:W-:Y:S02]  /*c6a0*/  VIADD R14, R19, UR16 ;  /* 0x00000010130e7c36 */ /* 0x000fe40008000000 */
[----:B------:R-:W-:Y:S01]  /*c6b0*/  IMAD.HI.U32 R2, R15, R4, R2 ;  /* 0x000000040f027227 */ /* 0x000fe200078e0002 */
[----:B------:R-:W-:Y:S02]  /*c6c0*/  IABS R15, R11 ;  /* 0x0000000b000f7213 */ /* 0x000fe40000000000 */
[----:B------:R-:W-:Y:S02]  /*c6d0*/  IABS R3, R10 ;  /* 0x0000000a00037213 */ /* 0x000fe40000000000 */
[----:B------:R-:W-:Y:S01]  /*c6e0*/  IABS R4, R21 ;  /* 0x0000001500047213 */ /* 0x000fe20000000000 */
[----:B------:R-:W-:Y:S01]  /*c6f0*/  IMAD.MOV R18, RZ, RZ, -R15 ;  /* 0x000000ffff127224 */ /* 0x000fe200078e0a0f */
[----:B------:R-:W-:Y:S01]  /*c700*/  IABS R5, R14 ;  /* 0x0000000e00057213 */ /* 0x000fe20000000000 */
[----:B------:R-:W-:-:S02]  /*c710*/  IMAD.MOV R15, RZ, RZ, -R3 ;  /* 0x000000ffff0f7224 */ /* 0x000fc400078e0a03 */
[----:B------:R-:W-:-:S04]  /*c720*/  IMAD.HI.U32 R3, R17, R4, RZ ;  /* 0x0000000411037227 */ /* 0x000fc800078e00ff */
[----:B------:R-:W-:-:S04]  /*c730*/  IMAD.HI.U32 R2, R2, R5, RZ ;  /* 0x0000000502027227 */ /* 0x000fc800078e00ff */
[----:B------:R-:W-:Y:S02]  /*c740*/  IMAD R4, R3, R18, R4 ;  /* 0x0000001203047224 */ /* 0x000fe400078e0204 */
[----:B------:R-:W-:-:S03]  /*c750*/  IMAD R3, R2, R15, R5 ;  /* 0x0000000f02037224 */ /* 0x000fc600078e0205 */
[----:B------:R-:W-:Y:S02]  /*c760*/  ISETP.GT.U32.AND P2, PT, R7, R4, PT ;  /* 0x000000040700720c */ /* 0x000fe40003f44070 */
[----:B------:R-:W-:-:S11]  /*c770*/  ISETP.GT.U32.AND P1, PT, R6, R3, PT ;  /* 0x000000030600720c */ /* 0x000fd60003f24070 */
[----:B------:R-:W-:Y:S01]  /*c780*/  @!P2 IMAD.IADD R4, R4, 0x1, -R7 ;  /* 0x000000010404a824 */ /* 0x000fe200078e0a07 */
[----:B------:R-:W-:Y:S02]  /*c790*/  ISETP.GE.AND P2, PT, R21, RZ, PT ;  /* 0x000000ff1500720c */ /* 0x000fe40003f46270 */
[----:B------:R-:W-:Y:S02]  /*c7a0*/  @!P1 IADD3 R3, R3, -R6, RZ ;  /* 0x8000000603039210 */ /* 0x000fe40007ffe0ff */
[----:B------:R-:W-:Y:S02]  /*c7b0*/  ISETP.GT.U32.AND P4, PT, R7, R4, PT ;  /* 0x000000040700720c */ /* 0x000fe40003f84070 */
[----:B------:R-:W-:Y:S02]  /*c7c0*/  ISETP.GT.U32.AND P3, PT, R6, R3, PT ;  /* 0x000000030600720c */ /* 0x000fe40003f64070 */
[----:B------:R-:W-:-:S09]  /*c7d0*/  ISETP.GE.AND P1, PT, R14, RZ, PT ;  /* 0x000000ff0e00720c */ /* 0x000fd20003f26270 */
[----:B------:R-:W-:Y:S01]  /*c7e0*/  @!P4 IMAD.IADD R4, R4, 0x1, -R7 ;  /* 0x000000010404c824 */ /* 0x000fe200078e0a07 */
[----:B------:R-:W-:Y:S01]  /*c7f0*/  ISETP.NE.AND P4, PT, RZ, UR7, PT ;  /* 0x00000007ff007c0c */ /* 0x000fe2000bf85270 */
[----:B------:R-:W-:Y:S01]  /*c800*/  @!P3 IMAD.IADD R3, R3, 0x1, -R6 ;  /* 0x000000010303b824 */ /* 0x000fe200078e0a06 */
[----:B------:R-:W-:Y:S01]  /*c810*/  ISETP.NE.AND P3, PT, RZ, UR8, PT ;  /* 0x00000008ff007c0c */ /* 0x000fe2000bf65270 */
[----:B------:R-:W-:Y:S02]  /*c820*/  @!P2 IMAD.MOV R4, RZ, RZ, -R4 ;  /* 0x000000ffff04a224 */ /* 0x000fe400078e0a04 */
[----:B------:R-:W-:-:S08]  /*c830*/  @!P1 IMAD.MOV R3, RZ, RZ, -R3 ;  /* 0x000000ffff039224 */ /* 0x000fd000078e0a03 */
[----:B------:R-:W-:Y:S02]  /*c840*/  @!P4 LOP3.LUT R4, RZ, UR7, RZ, 0x33, !PT ;  /* 0x00000007ff04cc12 */ /* 0x000fe4000f8e33ff */
[----:B------:R-:W-:-:S03]  /*c850*/  @!P3 LOP3.LUT R3, RZ, UR8, RZ, 0x33, !PT ;  /* 0x00000008ff03bc12 */ /* 0x000fc6000f8e33ff */
[----:B------:R-:W-:Y:S02]  /*c860*/  IMAD.IADD R4, R21, 0x1, -R4 ;  /* 0x0000000115047824 */ /* 0x000fe400078e0a04 */
[----:B------:R-:W-:-:S04]  /*c870*/  IMAD.IADD R3, R14, 0x1, -R3 ;  /* 0x000000010e037824 */ /* 0x000fc800078e0a03 */
[----:B------:R-:W-:Y:S01]  /*c880*/  IMAD R6, R3, R4, RZ ;  /* 0x0000000403067224 */ /* 0x000fe200078e02ff */
[----:B------:R-:W-:-:S04]  /*c890*/  SEL R2, R4, R3, !P5 ;  /* 0x0000000304027207 */ /* 0x000fc80006800000 */
[--C-:B------:R-:W-:Y:S01]  /*c8a0*/  SHF.R.S32.HI R5, RZ, 0x1f, R2.reuse ;  /* 0x0000001fff057819 */ /* 0x100fe20000011402 */
[----:B------:R-:W-:Y:S01]  /*c8b0*/  IMAD.MOV.U32 R4, RZ, RZ, R2 ;  /* 0x000000ffff047224 */ /* 0x000fe200078e0002 */
[----:B------:R-:W-:-:S07]  /*c8c0*/  SHF.R.S32.HI R7, RZ, 0x1f, R6 ;  /* 0x0000001fff077819 */ /* 0x000fce0000011406 */
.L_x_230:
[----:B--2---:R-:W-:Y:S05]  /*c8d0*/  BSYNC B0 ;  /* 0x0000000000007941 */ /* 0x004fea0003800000 */
.L_x_229:
[----:B------:R-:W1:Y:S01]  /*c8e0*/  SHFL.UP PT, R3, R6, 0x1, RZ ;  /* 0x0420000006037989 */ /* 0x000e6200000e00ff */
[----:B------:R-:W-:-:S03]  /*c8f0*/  ISETP.NE.AND P1, PT, R34, RZ, PT ;  /* 0x000000ff2200720c */ /* 0x000fc60003f25270 */
[----:B------:R-:W2:Y:S01]  /*c900*/  SHFL.UP PT, R2, R7, 0x1, RZ ;  /* 0x0420000007027989 */ /* 0x000ea200000e00ff */
[----:B-1----:R-:W-:Y:S02]  /*c910*/  SEL R3, R3, RZ, P1 ;  /* 0x000000ff03037207 */ /* 0x002fe40000800000 */
[----:B--2---:R-:W-:Y:S02]  /*c920*/  SEL R2, R2, RZ, P1 ;  /* 0x000000ff02027207 */ /* 0x004fe40000800000 */
[----:B------:R-:W-:-:S05]  /*c930*/  IADD3 R18, P2, R3, R6, RZ ;  /* 0x0000000603127210 */ /* 0x000fca0007f5e0ff */
[----:B------:R-:W-:Y:S01]  /*c940*/  IMAD.X R15, R2, 0x1, R7, P2 ;  /* 0x00000001020f7824 */ /* 0x000fe200010e0607 */
[----:B------:R-:W1:Y:S01]  /*c950*/  SHFL.UP PT, R3, R18, 0x2, RZ ;  /* 0x0440000012037989 */ /* 0x000e6200000e00ff */
[----:B------:R-:W-:-:S03]  /*c960*/  ISETP.GE.U32.AND P2, PT, R34, 0x2, PT ;  /* 0x000000022200780c */ /* 0x000fc60003f46070 */
[----:B------:R-:W2:Y:S01]  /*c970*/  SHFL.UP PT, R2, R15, 0x2, RZ ;  /* 0x044000000f027989 */ /* 0x000ea200000e00ff */
[----:B-1----:R-:W-:-:S04]  /*c980*/  SEL R3, R3, RZ, P2 ;  /* 0x000000ff03037207 */ /* 0x002fc80001000000 */
[----:B------:R-:W-:Y:S02]  /*c990*/  IADD3 R14, P3, R3, R18, RZ ;  /* 0x00000012030e7210 */ /* 0x000fe40007f7e0ff */
[----:B--2---:R-:W-:-:S03]  /*c9a0*/  SEL R2, R2, RZ, P2 ;  /* 0x000000ff02027207 */ /* 0x004fc60001000000 */
[----:B------:R-:W1:Y:S02]  /*c9b0*/  SHFL.UP PT, R3, R14, 0x4, RZ ;  /* 0x048000000e037989 */ /* 0x000e6400000e00ff */
[----:B------:R-:W-:Y:S01]  /*c9c0*/  IMAD.X R17, R2, 0x1, R15, P3 ;  /* 0x0000000102117824 */ /* 0x000fe200018e060f */
[----:B------:R-:W-:-:S04]  /*c9d0*/  ISETP.GE.U32.AND P3, PT, R34, 0x4, PT ;  /* 0x000000042200780c */ /* 0x000fc80003f66070 */
        /* <DEDUP_REMOVED lines=11> */
[----:B------:R-:W1:Y:S01]  /*ca90*/  SHFL.UP PT, R3, R14, 0x10, RZ ;  /* 0x060000000e037989 */ /* 0x000e6200000e00ff */
[----:B------:R-:W-:Y:S02]  /*caa0*/  IADD3.X R17, R2, R15, RZ, P5, !PT ;  /* 0x0000000f02117210 */ /* 0x000fe40002ffe4ff */
[----:B------:R-:W-:-:S03]  /*cab0*/  ISETP.GE.U32.AND P5, PT, R34, 0x10, PT ;  /* 0x000000102200780c */ /* 0x000fc60003fa6070 */
[----:B------:R-:W2:Y:S01]  /*cac0*/  SHFL.UP PT, R2, R17, 0x10, RZ ;  /* 0x0600000011027989 */ /* 0x000ea200000e00ff */
[----:B-1----:R-:W-:-:S04]  /*cad0*/  SEL R3, R3, RZ, P5 ;  /* 0x000000ff03037207 */ /* 0x002fc80002800000 */
[----:B------:R-:W-:Y:S02]  /*cae0*/  IADD3 R15, P6, R3, R14, RZ ;  /* 0x0000000e030f7210 */ /* 0x000fe40007fde0ff */
[----:B--2---:R-:W-:-:S05]  /*caf0*/  SEL R2, R2, RZ, P5 ;  /* 0x000000ff02027207 */ /* 0x004fca0002800000 */
[----:B------:R-:W-:Y:S01]  /*cb00*/  IMAD.X R22, R2, 0x1, R17, P6 ;  /* 0x0000000102167824 */ /* 0x000fe200030e0611 */
[----:B------:R-:W-:-:S04]  /*cb10*/  IADD3 R2, P6, R15, UR5, RZ ;  /* 0x000000050f027c10 */ /* 0x000fc8000ffde0ff */
[----:B------:R-:W-:Y:S02]  /*cb20*/  IADD3.X R3, R22, UR4, RZ, P6, !PT ;  /* 0x0000000416037c10 */ /* 0x000fe4000b7fe4ff */
[----:B------:R-:W-:-:S04]  /*cb30*/  ISETP.GT.U32.AND P6, PT, R2, UR10, PT ;  /* 0x0000000a02007c0c */ /* 0x000fc8000bfc4070 */
[----:B------:R-:W-:-:S13]  /*cb40*/  ISETP.GT.U32.AND.EX P6, PT, R3, UR9, PT, P6 ;  /* 0x0000000903007c0c */ /* 0x000fda000bfc4160 */
[----:B------:R-:W-:-:S04]  /*cb50*/  VOTE.ANY R14, PT, P6 ;  /* 0x00000000000e7806 */ /* 0x000fc800030e0100 */
[----:B------:R-:W-:-:S13]  /*cb60*/  ISETP.NE.AND P6, PT, R14, RZ, PT ;  /* 0x000000ff0e00720c */ /* 0x000fda0003fc5270 */
[----:B------:R-:W-:Y:S05]  /*cb70*/  @P6 BRA `(.L_x_233) ;  /* 0x0000000800746947 */ /* 0x000fea0003800000 */
[----:B------:R-:W-:Y:S01]  /*cb80*/  IMAD.MOV.U32 R17, RZ, RZ, R2 ;  /* 0x000000ffff117224 */ /* 0x000fe200078e0002 */
[----:B------:R-:W-:Y:S01]  /*cb90*/  ULDC UR24, c[0x0][0x910] ;  /* 0x0002440000187ab9 */ /* 0x000fe20000000800 */
[----:B------:R-:W-:Y:S01]  /*cba0*/  IMAD.MOV.U32 R19, RZ, RZ, R3 ;  /* 0x000000ffff137224 */ /* 0x000fe200078e0003 */
[----:B------:R-:W-:Y:S01]  /*cbb0*/  ULDC UR25, c[0x0][0x8f4] ;  /* 0x00023d0000197ab9 */ /* 0x000fe20000000800 */
[----:B------:R-:W-:Y:S01]  /*cbc0*/  ULDC UR6, c[0x0][0x8dc] ;  /* 0x0002370000067ab9 */ /* 0x000fe20000000800 */
[----:B------:R-:W-:Y:S01]  /*cbd0*/  ULDC UR30, c[0x0][0x8d8] ;  /* 0x00023600001e7ab9 */ /* 0x000fe20000000800 */
[----:B------:R-:W-:Y:S01]  /*cbe0*/  ULDC UR31, c[0x0][0x8f0] ;  /* 0x00023c00001f7ab9 */ /* 0x000fe20000000800 */
[----:B------:R-:W-:Y:S01]  /*cbf0*/  ULDC.64 UR26, c[0x0][0x8d0] ;  /* 0x00023400001a7ab9 */ /* 0x000fe20000000a00 */
[----:B------:R-:W-:-:S05]  /*cc00*/  ULDC.64 UR28, c[0x0][0x8e8] ;  /* 0x00023a00001c7ab9 */ /* 0x000fca0000000a00 */
.L_x_238:
[----:B------:R-:W-:Y:S02]  /*cc10*/  IMAD.MOV.U32 R12, RZ, RZ, R13 ;  /* 0x000000ffff0c7224 */ /* 0x000fe400078e000d */
[----:B------:R-:W-:Y:S02]  /*cc20*/  VIADD R13, R13, 0x20 ;  /* 0x000000200d0d7836 */ /* 0x000fe40000000000 */
[----:B-----5:R-:W-:Y:S02]  /*cc30*/  IMAD.MOV.U32 R14, RZ, RZ, R8 ;  /* 0x000000ffff0e7224 */ /* 0x020fe400078e0008 */
[----:B------:R-:W-:Y:S01]  /*cc40*/  IMAD.MOV.U32 R15, RZ, RZ, R9 ;  /* 0x000000ffff0f7224 */ /* 0x000fe200078e0009 */
[----:B------:R-:W-:-:S13]  /*cc50*/  ISETP.GE.AND P6, PT, R13, UR24, PT ;  /* 0x000000180d007c0c */ /* 0x000fda000bfc6270 */
[----:B------:R-:W1:Y:S01]  /*cc60*/  @!P6 LDC.64 R2, c[0x0][0x918] ;  /* 0x00024600ff02eb82 */ /* 0x000e620000000a00 */
[----:B------:R-:W2:Y:S01]  /*cc70*/  SHFL.IDX PT, R19, R19, 0x1f, 0x1f ;  /* 0x03e01f0013137f89 */ /* 0x000ea200000e0000 */
[----:B------:R-:W-:-:S03]  /*cc80*/  @!P6 VIADD R7, R12, 0x20 ;  /* 0x000000200c07e836 */ /* 0x000fc60000000000 */
[----:B------:R-:W3:Y:S01]  /*cc90*/  SHFL.IDX PT, R17, R17, 0x1f, 0x1f ;  /* 0x03e01f0011117f89 */ /* 0x000ee200000e0000 */
[----:B------:R-:W-:Y:S01]  /*cca0*/  BSSY B0, `(.L_x_234) ;  /* 0x0000063000007945 */ /* 0x000fe20003800000 */
[----:B-1----:R-:W-:-:S05]  /*ccb0*/  @!P6 IMAD.WIDE R2, R7, 0xc, R2 ;  /* 0x0000000c0702e825 */ /* 0x002fca00078e0202 */
[----:B------:R1:W5:Y:S04]  /*ccc0*/  @!P6 LDG.E R8, desc[UR58][R2.64] ;  /* 0x0000003a0208e981 */ /* 0x000368000c1e1900 */
[----:B------:R1:W5:Y:S01]  /*ccd0*/  @!P6 LDG.E R9, desc[UR58][R2.64+0x4] ;  /* 0x0000043a0209e981 */ /* 0x000362000c1e1900 */
[----:B------:R-:W-:Y:S01]  /*cce0*/  ISETP.GE.AND P6, PT, R12, UR24, PT ;  /* 0x000000180c007c0c */ /* 0x000fe2000bfc6270 */
[----:B------:R-:W-:Y:S01]  /*ccf0*/  IMAD.MOV.U32 R6, RZ, RZ, 0x7fffffff ;  /* 0x7fffffffff067424 */ /* 0x000fe200078e00ff */
[----:B--2---:R-:W-:Y:S01]  /*cd00*/  R2UR UR4, R19 ;  /* 0x00000000130472ca */ /* 0x004fe200000e0000 */
[----:B------:R-:W-:Y:S01]  /*cd10*/  IMAD.MOV.U32 R7, RZ, RZ, RZ ;  /* 0x000000ffff077224 */ /* 0x000fe200078e00ff */
[----:B---3--:R-:W-:-:S09]  /*cd20*/  R2UR UR5, R17 ;  /* 0x00000000110572ca */ /* 0x008fd200000e0000 */
[----:B-1----:R-:W-:Y:S06]  /*cd30*/  @P6 BRA `(.L_x_235) ;  /* 0x0000000400646947 */ /* 0x002fec0003800000 */
[----:B------:R-:W-:-:S04]  /*cd40*/  IADD3 R17, P6, R14, UR11, RZ ;  /* 0x0000000b0e117c10 */ /* 0x000fc8000ffde0ff */
[----:B------:R-:W-:Y:S02]  /*cd50*/  LEA.HI.X.SX32 R22, R14, UR13, 0x1, P6 ;  /* 0x0000000d0e167c11 */ /* 0x000fe4000b0f0eff */
[----:B------:R-:W-:Y:S02]  /*cd60*/  IABS R14, R11 ;  /* 0x0000000b000e7213 */ /* 0x000fe40000000000 */
[C---:B------:R-:W-:Y:S02]  /*cd70*/  IADD3 R19, P6, R15.reuse, UR12, RZ ;  /* 0x0000000c0f137c10 */ /* 0x040fe4000ffde0ff */
[----:B------:R-:W1:Y:S02]  /*cd80*/  I2F.RP R2, R14 ;  /* 0x0000000e00027306 */ /* 0x000e640000209400 */
[----:B------:R-:W-:Y:S02]  /*cd90*/  LEA.HI.X.SX32 R24, R15, UR14, 0x1, P6 ;  /* 0x0000000e0f187c11 */ /* 0x000fe4000b0f0eff */
[----:B------:R-:W-:-:S04]  /*cda0*/  PLOP3.LUT P6, PT, PT, PT, UP0, 0x80, 0x0 ;  /* 0x000000000000781c */ /* 0x000fc80003fcf008 */
[----:B-1----:R-:W1:Y:S02]  /*cdb0*/  MUFU.RCP R2, R2 ;  /* 0x0000000200027308 */ /* 0x002e640000001000 */
[----:B-1----:R-:W-:-:S06]  /*cdc0*/  IADD3 R15, R2, 0xffffffe, RZ ;  /* 0x0ffffffe020f7810 */ /* 0x002fcc0007ffe0ff */
[----:B------:R-:W1:Y:S02]  /*cdd0*/  F2I.FTZ.U32.TRUNC.NTZ R15, R15 ;  /* 0x0000000f000f7305 */ /* 0x000e64000021f000 */
[----:B-1----:R-:W-:Y:S01]  /*cde0*/  IMAD.MOV R18, RZ, RZ, -R15 ;  /* 0x000000ffff127224 */ /* 0x002fe200078e0a0f */
[----:B------:R-:W-:Y:S06]  /*cdf0*/  @!P6 BRA `(.L_x_236) ;  /* 0x00000000002ce947 */ /* 0x000fec0003800000 */
        /* <DEDUP_REMOVED lines=11> */
.L_x_236:
[----:B------:R-:W-:Y:S05]  /*ceb0*/  @!P0 BRA `(.L_x_237) ;  /* 0x00000000002c8947 */ /* 0x000fea0003800000 */
        /* <DEDUP_REMOVED lines=11> */
.L_x_237:
[----:B------:R-:W-:Y:S01]  /*cf70*/  SHF.R.U64 R4, R19, UR31, R24 ;  /* 0x0000001f13047c19 */ /* 0x000fe20008001218 */
[----:B------:R-:W-:Y:S01]  /*cf80*/  IMAD R5, R18, R14, RZ ;  /* 0x0000000e12057224 */ /* 0x000fe200078e02ff */
[----:B------:R-:W-:Y:S01]  /*cf90*/  IABS R2, R11 ;  /* 0x0000000b00027213 */ /* 0x000fe20000000000 */
[----:B------:R-:W-:Y:S01]  /*cfa0*/  IMAD.MOV.U32 R3, RZ, RZ, R15 ;  /* 0x000000ffff037224 */ /* 0x000fe200078e000f */
[----:B------:R-:W-:Y:S01]  /*cfb0*/  SHF.R.U64 R17, R17, UR30, R22 ;  /* 0x0000001e11117c19 */ /* 0x000fe20008001216 */
[----:B------:R-:W-:Y:S01]  /*cfc0*/  VIADD R4, R4, UR17 ;  /* 0x0000001104047c36 */ /* 0x000fe20008000000 */
[----:B------:R-:W-:Y:S01]  /*cfd0*/  IABS R19, R10 ;  /* 0x0000000a00137213 */ /* 0x000fe20000000000 */
[----:B------:R-:W-:Y:S02]  /*cfe0*/  IMAD.MOV R7, RZ, RZ, -R2 ;  /* 0x000000ffff077224 */ /* 0x000fe400078e0a02 */
[----:B------:R-:W-:Y:S01]  /*cff0*/  IMAD.MOV.U32 R2, RZ, RZ, RZ ;  /* 0x000000ffff027224 */ /* 0x000fe200078e00ff */
[----:B------:R-:W-:Y:S01]  /*d000*/  IABS R6, R4 ;  /* 0x0000000400067213 */ /* 0x000fe20000000000 */
[----:B------:R-:W-:-:S02]  /*d010*/  VIADD R17, R17, UR16 ;  /* 0x0000001011117c36 */ /* 0x000fc40008000000 */
[----:B------:R-:W-:-:S04]  /*d020*/  IMAD.HI.U32 R2, R15, R5, R2 ;  /* 0x000000050f027227 */ /* 0x000fc800078e0002 */
[----:B------:R-:W-:Y:S01]  /*d030*/  IMAD.MOV.U32 R3, RZ, RZ, R7 ;  /* 0x000000ffff037224 */ /* 0x000fe200078e0007 */
[----:B------:R-:W-:Y:S01]  /*d040*/  IABS R7, R10 ;  /* 0x0000000a00077213 */ /* 0x000fe20000000000 */
[----:B------:R-:W-:-:S03]  /*d050*/  IMAD.MOV.U32 R5, RZ, RZ, R6 ;  /* 0x000000ffff057224 */ /* 0x000fc600078e0006 */
[----:B------:R-:W1:Y:S01]  /*d060*/  I2F.RP R6, R7 ;  /* 0x0000000700067306 */ /* 0x000e620000209400 */
[----:B------:R-:W-:-:S04]  /*d070*/  IMAD.HI.U32 R2, R2, R5, RZ ;  /* 0x0000000502027227 */ /* 0x000fc800078e00ff */
[----:B------:R-:W-:-:S05]  /*d080*/  IMAD R5, R2, R3, R5 ;  /* 0x0000000302057224 */ /* 0x000fca00078e0205 */
[----:B------:R-:W-:Y:S01]  /*d090*/  ISETP.GT.U32.AND P6, PT, R14, R5, PT ;  /* 0x000000050e00720c */ /* 0x000fe20003fc4070 */
[----:B-1----:R-:W1:-:S12]  /*d0a0*/  MUFU.RCP R6, R6 ;  /* 0x0000000600067308 */ /* 0x002e580000001000 */
[----:B------:R-:W-:Y:S02]  /*d0b0*/  @!P6 IMAD.IADD R5, R5, 0x1, -R14 ;  /* 0x000000010505e824 */ /* 0x000fe400078e0a0e */
[----:B-1----:R-:W-:-:S04]  /*d0c0*/  VIADD R2, R6, 0xffffffe ;  /* 0x0ffffffe06027836 */ /* 0x002fc80000000000 */
[----:B------:R1:W2:Y:S02]  /*d0d0*/  F2I.FTZ.U32.TRUNC.NTZ R3, R2 ;  /* 0x0000000200037305 */ /* 0x0002a4000021f000 */
[----:B-1----:R-:W-:Y:S01]  /*d0e0*/  MOV R2, RZ ;  /* 0x000000ff00027202 */ /* 0x002fe20000000f00 */
[----:B--2---:R-:W-:-:S04]  /*d0f0*/  IMAD.MOV R18, RZ, RZ, -R3 ;  /* 0x000000ffff127224 */ /* 0x004fc800078e0a03 */
[----:B------:R-:W-:Y:S01]  /*d100*/  IMAD R15, R18, R7, RZ ;  /* 0x00000007120f7224 */ /* 0x000fe200078e02ff */
[----:B------:R-:W-:-:S03]  /*d110*/  IABS R18, R17 ;  /* 0x0000001100127213 */ /* 0x000fc60000000000 */
[----:B------:R-:W-:-:S04]  /*d120*/  IMAD.HI.U32 R6, R3, R15, R2 ;  /* 0x0000000f03067227 */ /* 0x000fc800078e0002 */
[----:B------:R-:W-:Y:S02]  /*d130*/  IMAD.MOV.U32 R3, RZ, RZ, R18 ;  /* 0x000000ffff037224 */ /* 0x000fe400078e0012 */
[----:B------:R-:W-:Y:S02]  /*d140*/  IMAD.MOV R15, RZ, RZ, -R19 ;  /* 0x000000ffff0f7224 */ /* 0x000fe400078e0a13 */
        /* <DEDUP_REMOVED lines=22> */
[----:B------:R-:W-:Y:S02]  /*d2b0*/  SHF.R.S32.HI R5, RZ, 0x1f, R4 ;  /* 0x0000001fff057819 */ /* 0x000fe40000011404 */
[----:B------:R-:W-:-:S07]  /*d2c0*/  SHF.R.S32.HI R7, RZ, 0x1f, R6 ;  /* 0x0000001fff077819 */ /* 0x000fce0000011406 */
.L_x_235:
[----:B------:R-:W-:Y:S05]  /*d2d0*/  BSYNC B0 ;  /* 0x0000000000007941 */ /* 0x000fea0003800000 */
.L_x_234:
[----:B------:R-:W1:Y:S04]  /*d2e0*/  SHFL.UP PT, R3, R6, 0x1, RZ ;  /* 0x0420000006037989 */ /* 0x000e6800000e00ff */
[----:B------:R-:W2:Y:S01]  /*d2f0*/  SHFL.UP PT, R2, R7, 0x1, RZ ;  /* 0x0420000007027989 */ /* 0x000ea200000e00ff */
[----:B-1----:R-:W-:Y:S02]  /*d300*/  SEL R3, R3, RZ, P1 ;  /* 0x000000ff03037207 */ /* 0x002fe40000800000 */
[----:B--2---:R-:W-:Y:S02]  /*d310*/  SEL R2, R2, RZ, P1 ;  /* 0x000000ff02027207 */ /* 0x004fe40000800000 */
[----:B------:R-:W-:-:S04]  /*d320*/  IADD3 R18, P6, R3, R6, RZ ;  /* 0x0000000603127210 */ /* 0x000fc80007fde0ff */
[----:B------:R-:W-:Y:S01]  /*d330*/  IADD3.X R15, R2, R7, RZ, P6, !PT ;  /* 0x00000007020f7210 */ /* 0x000fe200037fe4ff */
[----:B------:R-:W1:Y:S04]  /*d340*/  SHFL.UP PT, R3, R18, 0x2, RZ ;  /* 0x0440000012037989 */ /* 0x000e6800000e00ff */
[----:B------:R-:W2:Y:S01]  /*d350*/  SHFL.UP PT, R2, R15, 0x2, RZ ;  /* 0x044000000f027989 */ /* 0x000ea200000e00ff */
[----:B-1----:R-:W-:Y:S02]  /*d360*/  SEL R3, R3, RZ, P2 ;  /* 0x000000ff03037207 */ /* 0x002fe40001000000 */
[----:B--2---:R-:W-:Y:S02]  /*d370*/  SEL R2, R2, RZ, P2 ;  /* 0x000000ff02027207 */ /* 0x004fe40001000000 */
[----:B------:R-:W-:-:S05]  /*d380*/  IADD3 R14, P6, R3, R18, RZ ;  /* 0x00000012030e7210 */ /* 0x000fca0007fde0ff */
[----:B------:R-:W-:Y:S01]  /*d390*/  IMAD.X R19, R2, 0x1, R15, P6 ;  /* 0x0000000102137824 */ /* 0x000fe200030e060f */
        /* <DEDUP_REMOVED lines=18> */
[----:B------:R-:W-:-:S04]  /*d4c0*/  IADD3 R17, P6, R2, UR5, RZ ;  /* 0x0000000502117c10 */ /* 0x000fc8000ffde0ff */
[----:B------:R-:W-:Y:S02]  /*d4d0*/  IADD3.X R19, R3, UR4, RZ, P6, !PT ;  /* 0x0000000403137c10 */ /* 0x000fe4000b7fe4ff */
[----:B------:R-:W-:-:S04]  /*d4e0*/  ISETP.GT.U32.AND P6, PT, R17, UR10, PT ;  /* 0x0000000a11007c0c */ /* 0x000fc8000bfc4070 */
[----:B------:R-:W-:-:S13]  /*d4f0*/  ISETP.GT.U32.AND.EX P6, PT, R19, UR9, PT, P6 ;  /* 0x0000000913007c0c */ /* 0x000fda000bfc4160 */
[----:B------:R-:W-:-:S04]  /*d500*/  VOTE.ANY R14, PT, P6 ;  /* 0x00000000000e7806 */ /* 0x000fc800030e0100 */
[----:B------:R-:W-:-:S13]  /*d510*/  ISETP.NE.AND P6, PT, R14, RZ, PT ;  /* 0x000000ff0e00720c */ /* 0x000fda0003fc5270 */
[----:B------:R-:W-:Y:S05]  /*d520*/  @!P6 BRA `(.L_x_238) ;  /* 0xfffffff400b8e947 */ /* 0x000fea000383ffff */
[----:B------:R-:W-:Y:S02]  /*d530*/  IMAD.MOV.U32 R15, RZ, RZ, R2 ;  /* 0x000000ffff0f7224 */ /* 0x000fe400078e0002 */
[----:B------:R-:W-:-:S07]  /*d540*/  IMAD.MOV.U32 R22, RZ, RZ, R3 ;  /* 0x000000ffff167224 */ /* 0x000fce00078e0003 */
.L_x_233:
[----:B------:R-:W1:Y:S08]  /*d550*/  BREV R14, R14 ;  /* 0x0000000e000e7301 */ /* 0x000e700000000000 */
[----:B-1----:R-:W1:Y:S02]  /*d560*/  FLO.U32.SH R13, R14 ;  /* 0x0000000e000d7300 */ /* 0x002e6400000e0400 */
[----:B-1----:R-:W1:Y:S02]  /*d570*/  SHFL.IDX PT, R12, R12, R13, 0x1f ;  /* 0x00001f0d0c0c7589 */ /* 0x002e6400000e0000 */
[----:B-1----:R-:W-:-:S13]  /*d580*/  R2UR UR6, R12 ;  /* 0x000000000c0672ca */ /* 0x002fda00000e0000 */
[----:B------:R-:W-:-:S05]  /*d590*/  VIADD R17, R34, UR6 ;  /* 0x0000000622117c36 */ /* 0x000fca0008000000 */
[----:B------:R-:W-:-:S13]  /*d5a0*/  ISETP.GE.AND P1, PT, R17, UR24, PT ;  /* 0x0000001811007c0c */ /* 0x000fda000bf26270 */
[----:B------:R-:W1:Y:S02]  /*d5b0*/  @!P1 LDC.64 R2, c[0x0][0x918] ;  /* 0x00024600ff029b82 */ /* 0x000e640000000a00 */
[----:B-1----:R-:W-:-:S05]  /*d5c0*/  @!P1 IMAD.WIDE R2, R17, 0xc, R2 ;  /* 0x0000000c11029825 */ /* 0x002fca00078e0202 */
[----:B-----5:R1:W5:Y:S04]  /*d5d0*/  @!P1 LDG.E R8, desc[UR58][R2.64] ;  /* 0x0000003a02089981 */ /* 0x020368000c1e1900 */
[----:B------:R1:W5:Y:S01]  /*d5e0*/  @!P1 LDG.E R9, desc[UR58][R2.64+0x4] ;  /* 0x0000043a02099981 */ /* 0x000362000c1e1900 */
[----:B------:R-:W-:-:S03]  /*d5f0*/  IADD3 R18, P1, P2, R15, UR5, -R6 ;  /* 0x000000050f127c10 */ /* 0x000fc6000fa3e806 */
[----:B------:R-:W-:Y:S01]  /*d600*/  SHFL.IDX PT, R6, R6, R13, 0x1f ;  /* 0x00001f0d06067589 */ /* 0x000fe200000e0000 */
[----:B------:R-:W-:-:S03]  /*d610*/  IADD3.X R22, R22, UR4, ~R7, P1, P2 ;  /* 0x0000000416167c10 */ /* 0x000fc60008fe4c07 */
[----:B------:R-:W2:Y:S04]  /*d620*/  SHFL.IDX PT, R18, R18, R13, 0x1f ;  /* 0x00001f0d12127589 */ /* 0x000ea800000e0000 */
[----:B------:R-:W3:Y:S04]  /*d630*/  SHFL.IDX PT, R22, R22, R13, 0x1f ;  /* 0x00001f0d16167589 */ /* 0x000ee800000e0000 */
[----:B------:R1:W4:Y:S04]  /*d640*/  SHFL.IDX PT, R7, R7, R13, 0x1f ;  /* 0x00001f0d07077589 */ /* 0x00032800000e0000 */
[----:B------:R1:W1:Y:S04]  /*d650*/  SHFL.IDX PT, R5, R5, R13, 0x1f ;  /* 0x00001f0d05057589 */ /* 0x00026800000e0000 */
[----:B------:R1:W1:Y:S01]  /*d660*/  SHFL.IDX PT, R4, R4, R13, 0x1f ;  /* 0x00001f0d04047589 */ /* 0x00026200000e0000 */
[----:B--2---:R-:W-:-:S02]  /*d670*/  R2UR UR5, R18 ;  /* 0x00000000120572ca */ /* 0x004fc400000e0000 */
[----:B---3--:R-:W-:-:S15]  /*d680*/  R2UR UR4, R22 ;  /* 0x00000000160472ca */ /* 0x008fde00000e0000 */
.L_x_228:
[----:B-1----:R-:W1:Y:S01]  /*d690*/  LDC R2, c[0x0][0x910] ;  /* 0x00024400ff027b82 */ /* 0x002e620000000800 */
[----:B------:R-:W-:Y:S01]  /*d6a0*/  UMOV UR24, 0xffffffff ;  /* 0xffffffff00187882 */ /* 0x000fe20000000000 */
[----:B------:R-:W-:Y:S01]  /*d6b0*/  UMOV UR25, 0xffffffff ;  /* 0xffffffff00197882 */ /* 0x000fe20000000000 */
[----:B------:R-:W-:Y:S01]  /*d6c0*/  UMOV UR26, 0xffffffff ;  /* 0xffffffff001a7882 */ /* 0x000fe20000000000 */
[----:B------:R-:W-:Y:S01]  /*d6d0*/  IMAD.MOV.U32 R15, RZ, RZ, RZ ;  /* 0x000000ffff0f7224 */ /* 0x000fe200078e00ff */
[----:B-1----:R-:W-:-:S13]  /*d6e0*/  ISETP.LE.AND P1, PT, R2, UR6, PT ;  /* 0x0000000602007c0c */ /* 0x002fda000bf23270 */
[----:B------:R-:W-:Y:S05]  /*d6f0*/  @P1 BRA `(.L_x_227) ;  /* 0x0000000000f01947 */ /* 0x000fea0003800000 */
[C---:B------:R-:W-:Y:S01]  /*d700*/  R2UR UR24, R4.reuse ;  /* 0x00000000041872ca */ /* 0x040fe200000e0000 */
[----:B------:R-:W-:Y:S01]  /*d710*/  UIADD3 UR30, UP1, -UR5, UR10, URZ ;  /* 0x0000000a051e7290 */ /* 0x000fe2000ff3e13f */
[----:B------:R-:W-:Y:S01]  /*d720*/  R2UR UR25, R5 ;  /* 0x00000000051972ca */ /* 0x000fe200000e0000 */
[----:B------:R-:W-:Y:S01]  /*d730*/  ULDC UR26, c[0x0][0x8c0] ;  /* 0x00023000001a7ab9 */ /* 0x000fe20000000800 */
[----:B------:R-:W-:Y:S01]  /*d740*/  ULDC UR27, c[0x0][0x8b0] ;  /* 0x00022c00001b7ab9 */ /* 0x000fe20000000800 */
[----:B------:R-:W-:Y:S01]  /*d750*/  ULDC UR28, c[0x0][0x904] ;  /* 0x00024100001c7ab9 */ /* 0x000fe20000000800 */
[----:B------:R-:W-:-:S03]  /*d760*/  SHF.R.U64 R2, R4, UR27, R5 ;  /* 0x0000001b04027c19 */ /* 0x000fc60008001205 */
[----:B------:R-:W-:Y:S01]  /*d770*/  UIADD3.X UR24, ~UR4, UR9, URZ, UP1, !UPT ;  /* 0x0000000904187290 */ /* 0x000fe20008ffe53f */
[----:B------:R-:W-:-:S03]  /*d780*/  R2UR UR32, R2 ;  /* 0x00000000022072ca */ /* 0x000fc600000e0000 */
[----:B------:R-:W-:Y:S02]  /*d790*/  USHF.R.U32.HI UR31, URZ, UR26, UR24 ;  /* 0x0000001a3f1f7299 */ /* 0x000fe40008011618 */
[----:B------:R-:W-:Y:S02]  /*d7a0*/  USHF.R.U32.HI UR35, URZ, UR27, UR25 ;  /* 0x0000001b3f237299 */ /* 0x000fe40008011619 */
[----:B------:R-:W-:Y:S02]  /*d7b0*/  USHF.R.U32.HI UR33, URZ, UR27, UR31 ;  /* 0x0000001b3f217299 */ /* 0x000fe4000801161f */
[----:B------:R-:W-:Y:S02]  /*d7c0*/  USHF.R.U64 UR30, UR30, UR26, UR24 ;  /* 0x0000001a1e1e7299 */ /* 0x000fe40008001218 */
[----:B------:R-:W-:Y:S02]  /*d7d0*/  USHF.R.U32.HI UR34, URZ, UR28, UR33 ;  /* 0x0000001c3f227299 */ /* 0x000fe40008011621 */
[----:B------:R-:W-:-:S02]  /*d7e0*/  USHF.R.U64 UR31, UR30, UR27, UR31 ;  /* 0x0000001b1e1f7299 */ /* 0x000fc4000800121f */
[----:B------:R-:W-:Y:S02]  /*d7f0*/  ULOP3.LUT UR24, UR34, UR35, URZ, 0xfc, !UPT ;  /* 0x0000002322187292 */ /* 0x000fe4000f8efc3f */
[----:B------:R-:W-:-:S04]  /*d800*/  USHF.R.U64 UR33, UR31, UR28, UR33 ;  /* 0x0000001c1f217299 */ /* 0x000fc80008001221 */
[----:B------:R-:W-:-:S13]  /*d810*/  ISETP.NE.U32.AND P1, PT, RZ, UR24, PT ;  /* 0x00000018ff007c0c */ /* 0x000fda000bf25070 */
[----:B------:R-:W-:Y:S05]  /*d820*/  @!P1 BRA `(.L_x_239) ;  /* 0x0000000000189947 */ /* 0x000fea0003800000 */
[----:B------:R-:W-:-:S07]  /*d830*/  MOV R12, 0xd850 ;  /* 0x0000d850000c7802 */ /* 0x000fce0000000f00 */
[----:B--2-45:R-:W-:Y:S05]  /*d840*/  CALL.REL.NOINC `(.L_x_240) ;  /* 0x0000001c00707944 */ /* 0x034fea0003c00000 */
[----:B------:R-:W-:-:S04]  /*d850*/  UIADD3 UR24, -UR25, URZ, URZ ;  /* 0x0000003f19187290 */ /* 0x000fc8000fffe13f */
[----:B------:R-:W-:-:S03]  /*d860*/  UIMAD UR32, UR32, UR24, UR33 ;  /* 0x00000018202072a4 */ /* 0x000fc6000f8e0221 */
[----:B------:R-:W-:Y:S01]  /*d870*/  UMOV UR24, UR25 ;  /* 0x0000001900187c82 */ /* 0x000fe20008000000 */
[----:B------:R-:W-:Y:S08]  /*d880*/  BRA `(.L_x_241) ;  /* 0x0000000000587947 */ /* 0x000ff00003800000 */
.L_x_239:
[----:B------:R-:W1:Y:S01]  /*d890*/  I2F.U32.RP R2, UR32 ;  /* 0x0000002000027d06 */ /* 0x000e620008209000 */
[----:B------:R-:W-:Y:S01]  /*d8a0*/  UMOV UR24, URZ ;  /* 0x0000003f00187c82 */ /* 0x000fe20008000000 */
[----:B------:R-:W-:-:S06]  /*d8b0*/  UISETP.NE.U32.AND UP4, UPT, UR32, URZ, UPT ;  /* 0x0000003f2000728c */ /* 0x000fcc000bf85070 */
[----:B-1----:R-:W1:Y:S02]  /*d8c0*/  MUFU.RCP R2, R2 ;  /* 0x0000000200027308 */ /* 0x002e640000001000 */
[----:B-1----:R-:W-:-:S06]  /*d8d0*/  VIADD R3, R2, 0xffffffe ;  /* 0x0ffffffe02037836 */ /* 0x002fcc0000000000 */
[----:B------:R-:W1:Y:S02]  /*d8e0*/  F2I.FTZ.U32.TRUNC.NTZ R3, R3 ;  /* 0x0000000300037305 */ /* 0x000e64000021f000 */
[----:B-1----:R-:W-:-:S13]  /*d8f0*/  R2UR UR25, R3 ;  /* 0x00000000031972ca */ /* 0x002fda00000e0000 */
[----:B------:R-:W-:-:S04]  /*d900*/  UIADD3 UR26, URZ, -UR25, URZ ;  /* 0x800000193f1a7290 */ /* 0x000fc8000fffe03f */
[----:B------:R-:W-:-:S04]  /*d910*/  UIMAD UR26, UR26, UR32, URZ ;  /* 0x000000201a1a72a4 */ /* 0x000fc8000f8e023f */
[----:B------:R-:W-:-:S04]  /*d920*/  UIMAD.WIDE.U32 UR24, UR25, UR26, UR24 ;  /* 0x0000001a191872a5 */ /* 0x000fc8000f8e0018 */
[----:B------:R-:W-:-:S04]  /*d930*/  UIMAD.WIDE.U32 UR24, UR25, UR33, URZ ;  /* 0x00000021191872a5 */ /* 0x000fc8000f8e003f */
[----:B------:R-:W-:-:S04]  /*d940*/  UIADD3 UR24, -UR25, URZ, URZ ;  /* 0x0000003f19187290 */ /* 0x000fc8000fffe13f */
[----:B------:R-:W-:-:S04]  /*d950*/  UIMAD UR24, UR32, UR24, UR33 ;  /* 0x00000018201872a4 */ /* 0x000fc8000f8e0221 */
[----:B------:R-:W-:-:S11]  /*d960*/  UISETP.GE.U32.AND UP1, UPT, UR24, UR32, UPT ;  /* 0x000000201800728c */ /* 0x000fd6000bf26070 */
[----:B------:R-:W-:Y:S02]  /*d970*/  @UP1 UIADD3 UR24, UR24, -UR32, URZ ;  /* 0x8000002018181290 */ /* 0x000fe4000fffe03f */
[----:B------:R-:W-:Y:S02]  /*d980*/  @UP1 UIADD3 UR25, UR25, 0x1, URZ ;  /* 0x0000000119191890 */ /* 0x000fe4000fffe03f */
[----:B------:R-:W-:-:S11]  /*d990*/  UISETP.GE.U32.AND UP2, UPT, UR24, UR32, UPT ;  /* 0x000000201800728c */ /* 0x000fd6000bf46070 */
[----:B------:R-:W-:Y:S02]  /*d9a0*/  @UP2 UIADD3 UR25, UR25, 0x1, URZ ;  /* 0x0000000119192890 */ /* 0x000fe4000fffe03f */
[----:B------:R-:W-:-:S04]  /*d9b0*/  @!UP4 ULOP3.LUT UR25, URZ, UR32, URZ, 0x33, !UPT ;  /* 0x000000203f19c292 */ /* 0x000fc8000f8e333f */
[----:B------:R-:W-:-:S04]  /*d9c0*/  UIADD3 UR24, -UR25, URZ, URZ ;  /* 0x0000003f19187290 */ /* 0x000fc8000fffe13f */
[----:B------:R-:W-:-:S03]  /*d9d0*/  UIMAD UR32, UR32, UR24, UR33 ;  /* 0x00000018202072a4 */ /* 0x000fc6000f8e0221 */
[----:B------:R-:W-:-:S09]  /*d9e0*/  UMOV UR24, UR25 ;  /* 0x0000001900187c82 */ /* 0x000fd20008000000 */
.L_x_241:
[----:B------:R-:W-:Y:S01]  /*d9f0*/  ULOP3.LUT UR31, UR31, UR20, URZ, 0xc0, !UPT ;  /* 0x000000141f1f7292 */ /* 0x000fe2000f8ec03f */
[----:B------:R-:W-:Y:S01]  /*da00*/  IMAD.MOV.U32 R15, RZ, RZ, 0x1 ;  /* 0x00000001ff0f7424 */ /* 0x000fe200078e00ff */
[----:B------:R-:W-:Y:S02]  /*da10*/  ULOP3.LUT UR30, UR30, UR18, URZ, 0xc0, !UPT ;  /* 0x000000121e1e7292 */ /* 0x000fe4000f8ec03f */
[----:B------:R-:W-:Y:S01]  /*da20*/  UIMAD UR24, UR19, UR24, UR31 ;  /* 0x00000018131872a4 */ /* 0x000fe2000f8e021f */
[----:B------:R-:W-:Y:S01]  /*da30*/  ULDC UR26, c[0x0][0x8a8] ;  /* 0x00022a00001a7ab9 */ /* 0x000fe20000000800 */
[----:B------:R-:W-:Y:S01]  /*da40*/  ULDC UR25, c[0x0][0x8b8] ;  /* 0x00022e0000197ab9 */ /* 0x000fe20000000800 */
[----:B------:R-:W-:Y:S02]  /*da50*/  UIMAD UR30, UR32, UR26, UR30 ;  /* 0x0000001a201e72a4 */ /* 0x000fe4000f8e021e */
[----:B------:R-:W-:Y:S01]  /*da60*/  UIMAD UR25, UR24, UR25, UR40 ;  /* 0x00000019181972a4 */ /* 0x000fe2000f8e0228 */
[----:B------:R-:W-:Y:S01]  /*da70*/  @UP3 UMOV UR26, UR6 ;  /* 0x00000006001a3c82 */ /* 0x000fe20008000000 */
[----:B------:R-:W-:-:S03]  /*da80*/  @!UP3 UMOV UR26, UR6 ;  /* 0x00000006001abc82 */ /* 0x000fc60008000000 */
[----:B------:R-:W-:Y:S02]  /*da90*/  @UP3 UMOV UR24, UR30 ;  /* 0x0000001e00183c82 */ /* 0x000fe40008000000 */
[----:B------:R-:W-:Y:S01]  /*daa0*/  @!UP3 UMOV UR24, UR25 ;  /* 0x000000190018bc82 */ /* 0x000fe20008000000 */
[----:B------:R-:W-:-:S05]  /*dab0*/  @!UP3 UMOV UR25, UR30 ;  /* 0x0000001e0019bc82 */ /* 0x000fca0008000000 */
.L_x_227:
[----:B------:R-:W-:-:S06]  /*dac0*/  UISETP.NE.AND UP1, UPT, UR15, 0x3, UPT ;  /* 0x000000030f00788c */ /* 0x000fcc000bf25270 */
[----:B------:R-:W-:-:S13]  /*dad0*/  PLOP3.LUT P1, PT, PT, PT, UP1, 0x80, 0x0 ;  /* 0x000000000000781c */ /* 0x000fda0003f2f018 */
[----:B------:R-:W-:Y:S05]  /*dae0*/  @!P1 BRA `(.L_x_242) ;  /* 0x0000000000049947 */ /* 0x000fea0003800000 */
[----:B--2---:R-:W-:Y:S01]  /*daf0*/  BPT.TRAP 0x1 ;  /* 0x000000040000795c */ /* 0x004fe20000300000 */
.L_x_242:
[----:B------:R-:W1:Y:S01]  /*db00*/  S2R R2, SR_CgaCtaId ;  /* 0x0000000000027919 */ /* 0x000e620000008800 */
[----:B------:R-:W-:-:S04]  /*db10*/  MOV R3, 0x400 ;  /* 0x0000040000037802 */ /* 0x000fc80000000f00 */
[----:B-1----:R-:W-:Y:S02]  /*db20*/  LEA R3, R2, R3, 0x18 ;  /* 0x0000000302037211 */ /* 0x002fe400078ec0ff */
[----:B------:R-:W-:Y:S02]  /*db30*/  SHF.L.U32 R2, R0, 0x1f, RZ ;  /* 0x0000001f00027819 */ /* 0x000fe400000006ff */
[----:B------:R-:W-:-:S04]  /*db40*/  LEA R17, R16, R3, 0x3 ;  /* 0x0000000310117211 */ /* 0x000fc800078e18ff */
[----:B------:R-:W1:Y:S02]  /*db50*/  SYNCS.PHASECHK.TRANS64.TRYWAIT P2, [R17+URZ+0x38440], R2 ;  /* 0x03844002110075a7 */ /* 0x000e64000804017f */
[----:B-1----:R-:W-:Y:S05]  /*db60*/  @!P2 BRA `(.L_x_243) ;  /* 0x000000140008a947 */ /* 0x002fea0003800000 */
.L_x_306:
[----:B------:R-:W-:Y:S01]  /*db70*/  ELECT P2, URZ, PT ;  /* 0x00000000003f782f */ /* 0x000fe20003840000 */
[----:B------:R-:W-:-:S12]  /*db80*/  BSSY B0, `(.L_x_244) ;  /* 0x0000010000007945 */ /* 0x000fd80003800000 */
[----:B------:R-:W-:Y:S05]  /*db90*/  @!P2 BRA `(.L_x_245) ;  /* 0x000000000038a947 */ /* 0x000fea0003800000 */
[----:B-1----:R-:W-:Y:S02]  /*dba0*/  IMAD R2, R16, 0x10, R3 ;  /* 0x0000001010027824 */ /* 0x002fe400078e0203 */
[----:B------:R-:W-:Y:S02]  /*dbb0*/  IMAD.U32 R14, RZ, RZ, UR26 ;  /* 0x0000001aff0e7e24 */ /* 0x000fe4000f8e00ff */
[----:B------:R-:W-:Y:S02]  /*dbc0*/  IMAD.U32 R13, RZ, RZ, UR25 ;  /* 0x00000019ff0d7e24 */ /* 0x000fe4000f8e00ff */
[----:B------:R-:W-:-:S05]  /*dbd0*/  IMAD.U32 R12, RZ, RZ, UR24 ;  /* 0x00000018ff0c7e24 */ /* 0x000fca000f8e00ff */
[----:B------:R1:W-:Y:S01]  /*dbe0*/  STS.128 [R2+0x38510], R12 ;  /* 0x0385100c02007388 */ /* 0x0003e20000000c00 */
[----:B------:R-:W-:Y:S01]  /*dbf0*/  @!PT LDS RZ, [RZ] ;  /* 0x00000000fffff984 */ /* 0x000fe20000000800 */
[----:B------:R-:W-:Y:S01]  /*dc00*/  @!PT LDS RZ, [RZ] ;  /* 0x00000000fffff984 */ /* 0x000fe20000000800 */
[----:B------:R-:W-:Y:S01]  /*dc10*/  @!PT LDS RZ, [RZ] ;  /* 0x00000000fffff984 */ /* 0x000fe20000000800 */
[----:B------:R-:W-:Y:S01]  /*dc20*/  @!PT LDS RZ, [RZ] ;  /* 0x00000000fffff984 */ /* 0x000fe20000000800 */
[----:B------:R3:W-:Y:S06]  /*dc30*/  MEMBAR.ALL.CTA ;  /* 0x0000000000007992 */ /* 0x0007ec0000008000 */
[----:B---3--:R-:W3:Y:S01]  /*dc40*/  FENCE.VIEW.ASYNC.S ;  /* 0x00000000000073c6 */ /* 0x008ee20000000000 */
[----:B------:R-:W-:Y:S05]  /*dc50*/  @!P1 BRA `(.L_x_246) ;  /* 0x0000000000049947 */ /* 0x000fea0003800000 */
[----:B--2---:R-:W-:Y:S01]  /*dc60*/  BPT.TRAP 0x1 ;  /* 0x000000040000795c */ /* 0x004fe20000300000 */
.L_x_246:
[----:B---3--:R3:W-:Y:S02]  /*dc70*/  SYNCS.ARRIVE.TRANS64.A1T0 RZ, [R17+URZ+0x38400], RZ ;  /* 0x038400ff11ff79a7 */ /* 0x0087e4000810003f */
.L_x_245:
[----:B--2---:R-:W-:Y:S05]  /*dc80*/  BSYNC B0 ;  /* 0x0000000000007941 */ /* 0x004fea0003800000 */
.L_x_244:
[----:B------:R-:W-:Y:S01]  /*dc90*/  ISETP.NE.AND P3, PT, R15, RZ, PT ;  /* 0x000000ff0f00720c */ /* 0x000fe20003f65270 */
[----:B------:R-:W-:-:S05]  /*dca0*/  VIADD R16, R16, 0x1 ;  /* 0x0000000110107836 */ /* 0x000fca0000000000 */
[----:B------:R-:W-:-:S04]  /*dcb0*/  ISETP.NE.AND P2, PT, R16, 0x8, PT ;  /* 0x000000081000780c */ /* 0x000fc80003f45270 */
[----:B-1----:R-:W-:Y:S02]  /*dcc0*/  SEL R13, RZ, 0x1, P2 ;  /* 0x00000001ff0d7807 */ /* 0x002fe40001000000 */
[----:B------:R-:W-:Y:S02]  /*dcd0*/  SEL R16, R16, RZ, P2 ;  /* 0x000000ff10107207 */ /* 0x000fe40001000000 */
[----:B------:R-:W-:Y:S01]  /*dce0*/  LOP3.LUT R0, R0, R13, RZ, 0x3c, !PT ;  /* 0x0000000d00007212 */ /* 0x000fe200078e3cff */
[----:B------:R-:W-:Y:S06]  /*dcf0*/  @P3 BRA `(.L_x_247) ;  /* 0xffffffe400003947 */ /* 0x000fec000383ffff */
[----:B------:R-:W-:Y:S05]  /*dd00*/  @!P1 BRA `(.L_x_248) ;  /* 0x0000000000049947 */ /* 0x000fea0003800000 */
[----:B------:R-:W-:Y:S01]  /*dd10*/  BPT.TRAP 0x1 ;  /* 0x000000040000795c */ /* 0x000fe20000300000 */
.L_x_248:
[----:B------:R-:W-:Y:S01]  /*dd20*/  IMAD R5, R16, 0x8, R3 ;  /* 0x0000000810057824 */ /* 0x000fe200078e0203 */
[----:B------:R-:W-:-:S04]  /*dd30*/  SHF.L.U32 R2, R0, 0x1f, RZ ;  /* 0x0000001f00027819 */ /* 0x000fc800000006ff */
[----:B------:R-:W1:Y:S02]  /*dd40*/  SYNCS.PHASECHK.TRANS64.TRYWAIT P0, [R5+URZ+0x38440], R2 ;  /* 0x03844002050075a7 */ /* 0x000e64000800017f */
[----:B-1----:R-:W-:Y:S05]  /*dd50*/  @!P0 BRA `(.L_x_249) ;  /* 0x0000001000a08947 */ /* 0x002fea0003800000 */
.L_x_307:
[----:B------:R-:W-:Y:S05]  /*dd60*/  @!P1 BRA `(.L_x_250) ;  /* 0x0000000000049947 */ /* 0x000fea0003800000 */
[----:B------:R-:W-:Y:S01]  /*dd70*/  BPT.TRAP 0x1 ;  /* 0x000000040000795c */ /* 0x000fe20000300000 */
.L_x_250:
[----:B------:R-:W-:-:S05]  /*dd80*/  VIADD R16, R16, 0x1 ;  /* 0x0000000110107836 */ /* 0x000fca0000000000 */
[----:B------:R-:W-:-:S04]  /*dd90*/  ISETP.NE.AND P0, PT, R16, 0x8, PT ;  /* 0x000000081000780c */ /* 0x000fc80003f05270 */
[----:B-1----:R-:W-:Y:S02]  /*dda0*/  SEL R5, RZ, 0x1, P0 ;  /* 0x00000001ff057807 */ /* 0x002fe40000000000 */
[----:B------:R-:W-:Y:S02]  /*ddb0*/  SEL R16, R16, RZ, P0 ;  /* 0x000000ff10107207 */ /* 0x000fe40000000000 */
[----:B------:R-:W-:-:S03]  /*ddc0*/  LOP3.LUT R5, R0, R5, RZ, 0x3c, !PT ;  /* 0x0000000500057212 */ /* 0x000fc600078e3cff */
[----:B----4-:R-:W-:Y:S01]  /*ddd0*/  IMAD R7, R16, 0x8, R3 ;  /* 0x0000000810077824 */ /* 0x010fe200078e0203 */
[----:B------:R-:W-:-:S04]  /*dde0*/  SHF.L.U32 R0, R5, 0x1f, RZ ;  /* 0x0000001f05007819 */ /* 0x000fc800000006ff */
[----:B------:R-:W1:Y:S02]  /*ddf0*/  SYNCS.PHASECHK.TRANS64.TRYWAIT P0, [R7+URZ+0x38440], R0 ;  /* 0x03844000070075a7 */ /* 0x000e64000800017f */
[----:B-1----:R-:W-:Y:S05]  /*de00*/  @!P0 BRA `(.L_x_251) ;  /* 0x0000001000888947 */ /* 0x002fea0003800000 */
.L_x_308:
[----:B------:R-:W-:Y:S05]  /*de10*/  @!P1 BRA `(.L_x_252) ;  /* 0x0000000000049947 */ /* 0x000fea0003800000 */
[----:B------:R-:W-:Y:S01]  /*de20*/  BPT.TRAP 0x1 ;  /* 0x000000040000795c */ /* 0x000fe20000300000 */
.L_x_252:
[----:B-1----:R-:W-:-:S05]  /*de30*/  VIADD R0, R16, 0x1 ;  /* 0x0000000110007836 */ /* 0x002fca0000000000 */
[----:B------:R-:W-:-:S04]  /*de40*/  ISETP.NE.AND P0, PT, R0, 0x8, PT ;  /* 0x000000080000780c */ /* 0x000fc80003f05270 */
[----:B------:R-:W-:Y:S02]  /*de50*/  SEL R2, RZ, 0x1, P0 ;  /* 0x00000001ff027807 */ /* 0x000fe40000000000 */
[----:B------:R-:W-:Y:S02]  /*de60*/  SEL R4, R0, RZ, P0 ;  /* 0x000000ff00047207 */ /* 0x000fe40000000000 */
[----:B------:R-:W-:Y:S02]  /*de70*/  LOP3.LUT R5, R5, R2, RZ, 0x3c, !PT ;  /* 0x0000000205057212 */ /* 0x000fe400078e3cff */
[----:B------:R-:W-:Y:S02]  /*de80*/  LEA R7, R4, R3, 0x3 ;  /* 0x0000000304077211 */ /* 0x000fe400078e18ff */
[----:B------:R-:W-:-:S04]  /*de90*/  SHF.L.U32 R0, R5, 0x1f, RZ ;  /* 0x0000001f05007819 */ /* 0x000fc800000006ff */
[----:B------:R-:W1:Y:S02]  /*dea0*/  SYNCS.PHASECHK.TRANS64.TRYWAIT P0, [R7+URZ+0x38440], R0 ;  /* 0x03844000070075a7 */ /* 0x000e64000800017f */
[----:B-1----:R-:W-:Y:S05]  /*deb0*/  @!P0 BRA `(.L_x_253) ;  /* 0x0000001000708947 */ /* 0x002fea0003800000 */
.L_x_309:
[----:B------:R-:W-:Y:S05]  /*dec0*/  @!P1 BRA `(.L_x_254) ;  /* 0x0000000000049947 */ /* 0x000fea0003800000 */
[----:B------:R-:W-:Y:S01]  /*ded0*/  BPT.TRAP 0x1 ;  /* 0x000000040000795c */ /* 0x000fe20000300000 */
.L_x_254:
[----:B-1----:R-:W-:-:S05]  /*dee0*/  VIADD R0, R4, 0x1 ;  /* 0x0000000104007836 */ /* 0x002fca0000000000 */
[----:B------:R-:W-:-:S04]  /*def0*/  ISETP.NE.AND P0, PT, R0, 0x8, PT ;  /* 0x000000080000780c */ /* 0x000fc80003f05270 */
[----:B------:R-:W-:Y:S02]  /*df00*/  SEL R2, RZ, 0x1, P0 ;  /* 0x00000001ff027807 */ /* 0x000fe40000000000 */
[----:B------:R-:W-:Y:S02]  /*df10*/  SEL R4, R0, RZ, P0 ;  /* 0x000000ff00047207 */ /* 0x000fe40000000000 */
[----:B------:R-:W-:-:S03]  /*df20*/  LOP3.LUT R5, R5, R2, RZ, 0x3c, !PT ;  /* 0x0000000205057212 */ /* 0x000fc600078e3cff */
[----:B------:R-:W-:Y:S01]  /*df30*/  IMAD R7, R4, 0x8, R3 ;  /* 0x0000000804077824 */ /* 0x000fe200078e0203 */
[----:B------:R-:W-:-:S04]  /*df40*/  SHF.L.U32 R0, R5, 0x1f, RZ ;  /* 0x0000001f05007819 */ /* 0x000fc800000006ff */
[----:B------:R-:W1:Y:S02]  /*df50*/  SYNCS.PHASECHK.TRANS64.TRYWAIT P0, [R7+URZ+0x38440], R0 ;  /* 0x03844000070075a7 */ /* 0x000e64000800017f */
[----:B-1----:R-:W-:Y:S05]  /*df60*/  @!P0 BRA `(.L_x_255) ;  /* 0x0000001000588947 */ /* 0x002fea0003800000 */
.L_x_310:
[----:B------:R-:W-:Y:S05]  /*df70*/  @!P1 BRA `(.L_x_256) ;  /* 0x0000000000049947 */ /* 0x000fea0003800000 */
[----:B------:R-:W-:Y:S01]  /*df80*/  BPT.TRAP 0x1 ;  /* 0x000000040000795c */ /* 0x000fe20000300000 */
.L_x_256:
        /* <DEDUP_REMOVED lines=9> */
.L_x_311:
[----:B------:R-:W-:Y:S05]  /*e020*/  @!P1 BRA `(.L_x_258) ;  /* 0x0000000000049947 */ /* 0x000fea0003800000 */
[----:B------:R-:W-:Y:S01]  /*e030*/  BPT.TRAP 0x1 ;  /* 0x000000040000795c */ /* 0x000fe20000300000 */
.L_x_258:
        /* <DEDUP_REMOVED lines=9> */
.L_x_312:
[----:B------:R-:W-:Y:S05]  /*e0d0*/  @!P1 BRA `(.L_x_260) ;  /* 0x0000000000049947 */ /* 0x000fea0003800000 */
[----:B------:R-:W-:Y:S01]  /*e0e0*/  BPT.TRAP 0x1 ;  /* 0x000000040000795c */ /* 0x000fe20000300000 */
.L_x_260:
        /* <DEDUP_REMOVED lines=9> */
.L_x_313:
[----:B------:R-:W-:Y:S05]  /*e180*/  @!P1 BRA `(.L_x_262) ;  /* 0x0000000000049947 */ /* 0x000fea0003800000 */
[----:B------:R-:W-:Y:S01]  /*e190*/  BPT.TRAP 0x1 ;  /* 0x000000040000795c */ /* 0x000fe20000300000 */
.L_x_262:
[----:B-1----:R-:W-:-:S05]  /*e1a0*/  VIADD R0, R4, 0x1 ;  /* 0x0000000104007836 */ /* 0x002fca0000000000 */
[----:B------:R-:W-:-:S04]  /*e1b0*/  ISETP.NE.AND P0, PT, R0, 0x8, PT ;  /* 0x000000080000780c */ /* 0x000fc80003f05270 */
[----:B------:R-:W-:Y:S02]  /*e1c0*/  SEL R2, RZ, 0x1, P0 ;  /* 0x00000001ff027807 */ /* 0x000fe40000000000 */
[----:B------:R-:W-:Y:S02]  /*e1d0*/  SEL R0, R0, RZ, P0 ;  /* 0x000000ff00007207 */ /* 0x000fe40000000000 */
[----:B------:R-:W-:Y:S02]  /*e1e0*/  LOP3.LUT R2, R5, R2, RZ, 0x3c, !PT ;  /* 0x0000000205027212 */ /* 0x000fe400078e3cff */
[----:B------:R-:W-:Y:S02]  /*e1f0*/  LEA R3, R0, R3, 0x3 ;  /* 0x0000000300037211 */ /* 0x000fe400078e18ff */
[----:B------:R-:W-:-:S07]  /*e200*/  SHF.L.U32 R0, R2, 0x1f, RZ ;  /* 0x0000001f02007819 */ /* 0x000fce00000006ff */
.L_x_263:
[----:B-1----:R1:W2:Y:S02]  /*e210*/  SYNCS.PHASECHK.TRANS64.TRYWAIT P0, [R3+URZ+0x38440], R0 ;  /* 0x03844000030075a7 */ /* 0x0022a4000800017f */
[----:B--2---:R-:W-:Y:S05]  /*e220*/  @!P0 NANOSLEEP.SYNCS 0x989680 ;  /* 0x009896800000895d */ /* 0x004fea0003900000 */
[----:B------:R-:W2:Y:S02]  /*e230*/  @!P0 SYNCS.PHASECHK.TRANS64 P0, [R3+URZ+0x38440], R0 ;  /* 0x03844000030085a7 */ /* 0x000ea4000800007f */
[----:B--2---:R-:W-:Y:S05]  /*e240*/  @P0 EXIT ;  /* 0x000000000000094d */ /* 0x004fea0003800000 */
[----:B------:R-:W-:Y:S05]  /*e250*/  BRA `(.L_x_263) ;  /* 0xfffffffc00ec7947 */ /* 0x000fea000383ffff */
.L_x_33:
[----:B--2---:R-:W-:-:S04]  /*e260*/  IMAD.U32 R3, RZ, RZ, UR4 ;  /* 0x00000004ff037e24 */ /* 0x004fc8000f8e00ff */
[----:B------:R2:W3:Y:S03]  /*e270*/  SYNCS.PHASECHK.TRANS64.TRYWAIT P0, [R3+URZ+0x38480], R0 ;  /* 0x03848000030075a7 */ /* 0x0004e6000800017f */
[----:B---3--:R-:W-:Y:S05]  /*e280*/  @!P0 NANOSLEEP.SYNCS 0x989680 ;  /* 0x009896800000895d */ /* 0x008fea0003900000 */
[----:B------:R-:W3:Y:S02]  /*e290*/  @!P0 SYNCS.PHASECHK.TRANS64 P0, [R3+URZ+0x38480], R0 ;  /* 0x03848000030085a7 */ /* 0x000ee4000800007f */
[----:B---3--:R-:W-:Y:S05]  /*e2a0*/  @!P0 BRA `(.L_x_33) ;  /* 0xfffffffc00ec8947 */ /* 0x008fea000383ffff */
[----:B------:R-:W-:Y:S05]  /*e2b0*/  BRA `(.L_x_32) ;  /* 0xffffff58005c7947 */ /* 0x000fea000383ffff */
.L_x_38:
[----:B--2---:R-:W-:-:S04]  /*e2c0*/  IMAD.U32 R6, RZ, RZ, UR4 ;  /* 0x00000004ff067e24 */ /* 0x004fc8000f8e00ff */
[----:B------:R2:W3:Y:S03]  /*e2d0*/  SYNCS.PHASECHK.TRANS64.TRYWAIT P0, [R6+URZ+0x38480], R3 ;  /* 0x03848003060075a7 */ /* 0x0004e6000800017f */
[----:B---3--:R-:W-:Y:S05]  /*e2e0*/  @!P0 NANOSLEEP.SYNCS 0x989680 ;  /* 0x009896800000895d */ /* 0x008fea0003900000 */
[----:B------:R-:W3:Y:S02]  /*e2f0*/  @!P0 SYNCS.PHASECHK.TRANS64 P0, [R6+URZ+0x38480], R3 ;  /* 0x03848003060085a7 */ /* 0x000ee4000800007f */
[----:B---3--:R-:W-:Y:S05]  /*e300*/  @!P0 BRA `(.L_x_38) ;  /* 0xfffffffc00ec8947 */ /* 0x008fea000383ffff */
[----:B------:R-:W-:Y:S05]  /*e310*/  BRA `(.L_x_37) ;  /* 0xffffff5c00587947 */ /* 0x000fea000383ffff */
.L_x_55:
[----:B------:R-:W-:-:S07]  /*e320*/  IMAD.MOV.U32 R15, RZ, RZ, -0x1 ;  /* 0xffffffffff0f7424 */ /* 0x000fce00078e00ff */
[----:B-12--5:R-:W-:Y:S05]  /*e330*/  WARPSYNC.COLLECTIVE R15, `(.L_x_264) ;  /* 0x000000000f0c7348 */ /* 0x026fea0003c00000 */
[----:B------:R-:W-:Y:S02]  /*e340*/  ELECT P6, UR62, PT ;  /* 0x00000000003e782f */ /* 0x000fe400038c0000 */
[----:B------:R-:W-:Y:S01]  /*e350*/  MOV R14, UR62 ;  /* 0x0000003e000e7c02 */ /* 0x000fe20008000f00 */
[----:B-12--5:R-:W-:Y:S10]  /*e360*/  ENDCOLLECTIVE ;  /* 0x000000000000791b */ /* 0x026ff40003800000 */
.L_x_264:
[----:B------:R-:W-:Y:S05]  /*e370*/  BRA `(.L_x_265) ;  /* 0xffffff6400e47947 */ /* 0x000fea000383ffff */
.L_x_57:
[----:B-1----:R-:W-:-:S04]  /*e380*/  IMAD.U32 R6, RZ, RZ, UR47 ;  /* 0x0000002fff067e24 */ /* 0x002fc8000f8e00ff */
[----:B------:R1:W2:Y:S03]  /*e390*/  SYNCS.PHASECHK.TRANS64.TRYWAIT P2, [R6+URZ+0x384c0], R3 ;  /* 0x0384c003060075a7 */ /* 0x0002a6000804017f */
[----:B--2---:R-:W-:Y:S05]  /*e3a0*/  @!P2 NANOSLEEP.SYNCS 0x989680 ;  /* 0x009896800000a95d */ /* 0x004fea0003900000 */
[----:B------:R-:W2:Y:S02]  /*e3b0*/  @!P2 SYNCS.PHASECHK.TRANS64 P2, [R6+URZ+0x384c0], R3 ;  /* 0x0384c0030600a5a7 */ /* 0x000ea4000804007f */
[----:B--2---:R-:W-:Y:S05]  /*e3c0*/  @!P2 BRA `(.L_x_57) ;  /* 0xfffffffc00eca947 */ /* 0x004fea000383ffff */
[----:B------:R-:W-:Y:S05]  /*e3d0*/  BRA `(.L_x_266) ;  /* 0xffffff6400fc7947 */ /* 0x000fea000383ffff */
.L_x_65:
[----:B--2---:R-:W-:-:S04]  /*e3e0*/  IMAD.U32 R14, RZ, RZ, UR47 ;  /* 0x0000002fff0e7e24 */ /* 0x004fc8000f8e00ff */
[----:B------:R2:W3:Y:S03]  /*e3f0*/  SYNCS.PHASECHK.TRANS64.TRYWAIT P3, [R14+URZ+0x384c8], R3 ;  /* 0x0384c8030e0075a7 */ /* 0x0004e6000806017f */
[----:B---3--:R-:W-:Y:S05]  /*e400*/  @!P3 NANOSLEEP.SYNCS 0x989680 ;  /* 0x009896800000b95d */ /* 0x008fea0003900000 */
[----:B------:R-:W3:Y:S02]  /*e410*/  @!P3 SYNCS.PHASECHK.TRANS64 P3, [R14+URZ+0x384c8], R3 ;  /* 0x0384c8030e00b5a7 */ /* 0x000ee4000806007f */
[----:B---3--:R-:W-:Y:S05]  /*e420*/  @!P3 BRA `(.L_x_65) ;  /* 0xfffffffc00ecb947 */ /* 0x008fea000383ffff */
[----:B------:R-:W-:Y:S05]  /*e430*/  BRA `(.L_x_267) ;  /* 0xffffff6c008c7947 */ /* 0x000fea000383ffff */
.L_x_70:
[----:B--2---:R-:W-:-:S04]  /*e440*/  IMAD.U32 R14, RZ, RZ, UR47 ;  /* 0x0000002fff0e7e24 */ /* 0x004fc8000f8e00ff */
[----:B------:R2:W3:Y:S03]  /*e450*/  SYNCS.PHASECHK.TRANS64.TRYWAIT P3, [R14+URZ+0x384d0], R3 ;  /* 0x0384d0030e0075a7 */ /* 0x0004e6000806017f */
[----:B---3--:R-:W-:Y:S05]  /*e460*/  @!P3 NANOSLEEP.SYNCS 0x989680 ;  /* 0x009896800000b95d */ /* 0x008fea0003900000 */
[----:B------:R-:W3:Y:S02]  /*e470*/  @!P3 SYNCS.PHASECHK.TRANS64 P3, [R14+URZ+0x384d0], R3 ;  /* 0x0384d0030e00b5a7 */ /* 0x000ee4000806007f */
[----:B---3--:R-:W-:Y:S05]  /*e480*/  @!P3 BRA `(.L_x_70) ;  /* 0xfffffffc00ecb947 */ /* 0x008fea000383ffff */
[----:B------:R-:W-:Y:S05]  /*e490*/  BRA `(.L_x_268) ;  /* 0xffffff7000e87947 */ /* 0x000fea000383ffff */
.L_x_75:
[----:B--2---:R-:W-:-:S04]  /*e4a0*/  IMAD.U32 R14, RZ, RZ, UR47 ;  /* 0x0000002fff0e7e24 */ /* 0x004fc8000f8e00ff */
[----:B------:R2:W3:Y:S03]  /*e4b0*/  SYNCS.PHASECHK.TRANS64.TRYWAIT P3, [R14+URZ+0x384d8], R3 ;  /* 0x0384d8030e0075a7 */ /* 0x0004e6000806017f */
[----:B---3--:R-:W-:Y:S05]  /*e4c0*/  @!P3 NANOSLEEP.SYNCS 0x989680 ;  /* 0x009896800000b95d */ /* 0x008fea0003900000 */
[----:B------:R-:W3:Y:S02]  /*e4d0*/  @!P3 SYNCS.PHASECHK.TRANS64 P3, [R14+URZ+0x384d8], R3 ;  /* 0x0384d8030e00b5a7 */ /* 0x000ee4000806007f */
[----:B---3--:R-:W-:Y:S05]  /*e4e0*/  @!P3 BRA `(.L_x_75) ;  /* 0xfffffffc00ecb947 */ /* 0x008fea000383ffff */
[----:B------:R-:W-:Y:S05]  /*e4f0*/  BRA `(.L_x_269) ;  /* 0xffffff7800507947 */ /* 0x000fea000383ffff */
.L_x_80:
[----:B--2---:R-:W-:-:S04]  /*e500*/  IMAD.U32 R14, RZ, RZ, UR47 ;  /* 0x0000002fff0e7e24 */ /* 0x004fc8000f8e00ff */
[----:B------:R2:W3:Y:S03]  /*e510*/  SYNCS.PHASECHK.TRANS64.TRYWAIT P3, [R14+URZ+0x384c0], R3 ;  /* 0x0384c0030e0075a7 */ /* 0x0004e6000806017f */
[----:B---3--:R-:W-:Y:S05]  /*e520*/  @!P3 NANOSLEEP.SYNCS 0x989680 ;  /* 0x009896800000b95d */ /* 0x008fea0003900000 */
[----:B------:R-:W3:Y:S02]  /*e530*/  @!P3 SYNCS.PHASECHK.TRANS64 P3, [R14+URZ+0x384c0], R3 ;  /* 0x0384c0030e00b5a7 */ /* 0x000ee4000806007f */
[----:B---3--:R-:W-:Y:S05]  /*e540*/  @!P3 BRA `(.L_x_80) ;  /* 0xfffffffc00ecb947 */ /* 0x008fea000383ffff */
[----:B------:R-:W-:Y:S05]  /*e550*/  BRA `(.L_x_270) ;  /* 0xffffff7c00c07947 */ /* 0x000fea000383ffff */
.L_x_85:
[----:B--2---:R-:W-:-:S04]  /*e560*/  IMAD.U32 R14, RZ, RZ, UR47 ;  /* 0x0000002fff0e7e24 */ /* 0x004fc8000f8e00ff */
[----:B------:R2:W3:Y:S03]  /*e570*/  SYNCS.PHASECHK.TRANS64.TRYWAIT P3, [R14+URZ+0x384c8], R3 ;  /* 0x0384c8030e0075a7 */ /* 0x0004e6000806017f */
[----:B---3--:R-:W-:Y:S05]  /*e580*/  @!P3 NANOSLEEP.SYNCS 0x989680 ;  /* 0x009896800000b95d */ /* 0x008fea0003900000 */
[----:B------:R-:W3:Y:S02]  /*e590*/  @!P3 SYNCS.PHASECHK.TRANS64 P3, [R14+URZ+0x384c8], R3 ;  /* 0x0384c8030e00b5a7 */ /* 0x000ee4000806007f */
[----:B---3--:R-:W-:Y:S05]  /*e5a0*/  @!P3 BRA `(.L_x_85) ;  /* 0xfffffffc00ecb947 */ /* 0x008fea000383ffff */
[----:B------:R-:W-:Y:S05]  /*e5b0*/  BRA `(.L_x_271) ;  /* 0xffffff8400287947 */ /* 0x000fea000383ffff */
.L_x_90:
[----:B--2---:R-:W-:-:S04]  /*e5c0*/  MOV R14, UR47 ;  /* 0x0000002f000e7c02 */ /* 0x004fc80008000f00 */
[----:B------:R2:W3:Y:S03]  /*e5d0*/  SYNCS.PHASECHK.TRANS64.TRYWAIT P3, [R14+URZ+0x384d0], R3 ;  /* 0x0384d0030e0075a7 */ /* 0x0004e6000806017f */
[----:B---3--:R-:W-:Y:S05]  /*e5e0*/  @!P3 NANOSLEEP.SYNCS 0x989680 ;  /* 0x009896800000b95d */ /* 0x008fea0003900000 */
[----:B------:R-:W3:Y:S02]  /*e5f0*/  @!P3 SYNCS.PHASECHK.TRANS64 P3, [R14+URZ+0x384d0], R3 ;  /* 0x0384d0030e00b5a7 */ /* 0x000ee4000806007f */
[----:B---3--:R-:W-:Y:S05]  /*e600*/  @!P3 BRA `(.L_x_90) ;  /* 0xfffffffc00ecb947 */ /* 0x008fea000383ffff */
[----:B------:R-:W-:Y:S05]  /*e610*/  BRA `(.L_x_272) ;  /* 0xffffff8800907947 */ /* 0x000fea000383ffff */
.L_x_95:
[----:B--2---:R-:W-:-:S04]  /*e620*/  IMAD.U32 R14, RZ, RZ, UR47 ;  /* 0x0000002fff0e7e24 */ /* 0x004fc8000f8e00ff */
[----:B------:R2:W3:Y:S03]  /*e630*/  SYNCS.PHASECHK.TRANS64.TRYWAIT P3, [R14+URZ+0x384d8], R3 ;  /* 0x0384d8030e0075a7 */ /* 0x0004e6000806017f */
[----:B---3--:R-:W-:Y:S05]  /*e640*/  @!P3 NANOSLEEP.SYNCS 0x989680 ;  /* 0x009896800000b95d */ /* 0x008fea0003900000 */
[----:B------:R-:W3:Y:S02]  /*e650*/  @!P3 SYNCS.PHASECHK.TRANS64 P3, [R14+URZ+0x384d8], R3 ;  /* 0x0384d8030e00b5a7 */ /* 0x000ee4000806007f */
[----:B---3--:R-:W-:Y:S05]  /*e660*/  @!P3 BRA `(.L_x_95) ;  /* 0xfffffffc00ecb947 */ /* 0x008fea000383ffff */
[----:B------:R-:W-:Y:S05]  /*e670*/  BRA `(.L_x_273) ;  /* 0xffffff8c00f87947 */ /* 0x000fea000383ffff */
.L_x_102:
[----:B--2---:R-:W-:-:S04]  /*e680*/  IMAD.U32 R3, RZ, RZ, UR4 ;  /* 0x00000004ff037e24 */ /* 0x004fc8000f8e00ff */
[----:B------:R2:W3:Y:S03]  /*e690*/  SYNCS.PHASECHK.TRANS64.TRYWAIT P0, [R3+URZ+0x38400], R0 ;  /* 0x03840000030075a7 */ /* 0x0004e6000800017f */
[----:B---3--:R-:W-:Y:S05]  /*e6a0*/  @!P0 NANOSLEEP.SYNCS 0x989680 ;  /* 0x009896800000895d */ /* 0x008fea0003900000 */
[----:B------:R-:W3:Y:S02]  /*e6b0*/  @!P0 SYNCS.PHASECHK.TRANS64 P0, [R3+URZ+0x38400], R0 ;  /* 0x03840000030085a7 */ /* 0x000ee4000800007f */
[----:B---3--:R-:W-:Y:S05]  /*e6c0*/  @!P0 BRA `(.L_x_102) ;  /* 0xfffffffc00ec8947 */ /* 0x008fea000383ffff */
[----:B------:R-:W-:Y:S05]  /*e6d0*/  BRA `(.L_x_274) ;  /* 0xffffff9400887947 */ /* 0x000fea000383ffff */
.L_x_120:
[----:B-1----:R-:W-:-:S04]  /*e6e0*/  IMAD.U32 R3, RZ, RZ, UR35 ;  /* 0x00000023ff037e24 */ /* 0x002fc8000f8e00ff */
[----:B------:R1:W2:Y:S03]  /*e6f0*/  SYNCS.PHASECHK.TRANS64.TRYWAIT P0, [R3+URZ+0x38508], R0 ;  /* 0x03850800030075a7 */ /* 0x0002a6000800017f */
[----:B--2---:R-:W-:Y:S05]  /*e700*/  @!P0 NANOSLEEP.SYNCS 0x989680 ;  /* 0x009896800000895d */ /* 0x004fea0003900000 */
[----:B------:R-:W2:Y:S02]  /*e710*/  @!P0 SYNCS.PHASECHK.TRANS64 P0, [R3+URZ+0x38508], R0 ;  /* 0x03850800030085a7 */ /* 0x000ea4000800007f */
[----:B--2---:R-:W-:Y:S05]  /*e720*/  @!P0 BRA `(.L_x_120) ;  /* 0xfffffffc00ec8947 */ /* 0x004fea000383ffff */
[----:B------:R-:W-:Y:S05]  /*e730*/  BRA `(.L_x_275) ;  /* 0xffffffa4001c7947 */ /* 0x000fea000383ffff */
.L_x_122:
[----:B-1----:R-:W-:-:S04]  /*e740*/  IMAD.U32 R3, RZ, RZ, UR8 ;  /* 0x00000008ff037e24 */ /* 0x002fc8000f8e00ff */
[----:B------:R1:W2:Y:S03]  /*e750*/  SYNCS.PHASECHK.TRANS64.TRYWAIT P0, [R3+URZ+0x38400], R0 ;  /* 0x03840000030075a7 */ /* 0x0002a6000800017f */
[----:B--2---:R-:W-:Y:S05]  /*e760*/  @!P0 NANOSLEEP.SYNCS 0x989680 ;  /* 0x009896800000895d */ /* 0x004fea0003900000 */
[----:B------:R-:W2:Y:S02]  /*e770*/  @!P0 SYNCS.PHASECHK.TRANS64 P0, [R3+URZ+0x38400], R0 ;  /* 0x03840000030085a7 */ /* 0x000ea4000800007f */
[----:B--2---:R-:W-:Y:S05]  /*e780*/  @!P0 BRA `(.L_x_122) ;  /* 0xfffffffc00ec8947 */ /* 0x004fea000383ffff */
[----:B------:R-:W-:Y:S05]  /*e790*/  BRA `(.L_x_276) ;  /* 0xffffffa4003c7947 */ /* 0x000fea000383ffff */
.L_x_128:
[----:B-1----:R-:W-:-:S04]  /*e7a0*/  IMAD.U32 R3, RZ, RZ, UR35 ;  /* 0x00000023ff037e24 */ /* 0x002fc8000f8e00ff */
[----:B------:R1:W3:Y:S03]  /*e7b0*/  SYNCS.PHASECHK.TRANS64.TRYWAIT P1, [R3+URZ+0x384e0], R0 ;  /* 0x0384e000030075a7 */ /* 0x0002e6000802017f */
[----:B---3--:R-:W-:Y:S05]  /*e7c0*/  @!P1 NANOSLEEP.SYNCS 0x989680 ;  /* 0x009896800000995d */ /* 0x008fea0003900000 */
[----:B------:R-:W3:Y:S02]  /*e7d0*/  @!P1 SYNCS.PHASECHK.TRANS64 P1, [R3+URZ+0x384e0], R0 ;  /* 0x0384e000030095a7 */ /* 0x000ee4000802007f */
[----:B---3--:R-:W-:Y:S05]  /*e7e0*/  @!P1 BRA `(.L_x_128) ;  /* 0xfffffffc00ec9947 */ /* 0x008fea000383ffff */
[----:B------:R-:W-:Y:S05]  /*e7f0*/  BRA `(.L_x_277) ;  /* 0xffffffa400ec7947 */ /* 0x000fea000383ffff */
.L_x_134:
[----:B-1----:R-:W-:-:S04]  /*e800*/  IMAD.U32 R3, RZ, RZ, UR35 ;  /* 0x00000023ff037e24 */ /* 0x002fc8000f8e00ff */
[----:B------:R1:W4:Y:S03]  /*e810*/  SYNCS.PHASECHK.TRANS64.TRYWAIT P1, [R3+URZ+0x384e8], R0 ;  /* 0x0384e800030075a7 */ /* 0x000326000802017f */
[----:B----4-:R-:W-:Y:S05]  /*e820*/  @!P1 NANOSLEEP.SYNCS 0x989680 ;  /* 0x009896800000995d */ /* 0x010fea0003900000 */
[----:B------:R-:W4:Y:S02]  /*e830*/  @!P1 SYNCS.PHASECHK.TRANS64 P1, [R3+URZ+0x384e8], R0 ;  /* 0x0384e800030095a7 */ /* 0x000f24000802007f */
[----:B----4-:R-:W-:Y:S05]  /*e840*/  @!P1 BRA `(.L_x_134) ;  /* 0xfffffffc00ec9947 */ /* 0x010fea000383ffff */
[----:B------:R-:W-:Y:S05]  /*e850*/  BRA `(.L_x_278) ;  /* 0xffffffa8003c7947 */ /* 0x000fea000383ffff */
.L_x_140:
[----:B-1----:R-:W-:-:S04]  /*e860*/  IMAD.U32 R3, RZ, RZ, UR35 ;  /* 0x00000023ff037e24 */ /* 0x002fc8000f8e00ff */
[----:B------:R1:W1:Y:S03]  /*e870*/  SYNCS.PHASECHK.TRANS64.TRYWAIT P1, [R3+URZ+0x384f0], R0 ;  /* 0x0384f000030075a7 */ /* 0x000266000802017f */
[----:B-1----:R-:W-:Y:S05]  /*e880*/  @!P1 NANOSLEEP.SYNCS 0x989680 ;  /* 0x009896800000995d */ /* 0x002fea0003900000 */
[----:B------:R-:W1:Y:S02]  /*e890*/  @!P1 SYNCS.PHASECHK.TRANS64 P1, [R3+URZ+0x384f0], R0 ;  /* 0x0384f000030095a7 */ /* 0x000e64000802007f */
[----:B-1----:R-:W-:Y:S05]  /*e8a0*/  @!P1 BRA `(.L_x_140) ;  /* 0xfffffffc00ec9947 */ /* 0x002fea000383ffff */
[----:B------:R-:W-:Y:S05]  /*e8b0*/  BRA `(.L_x_279) ;  /* 0xffffffa800947947 */ /* 0x000fea000383ffff */
.L_x_146:
[----:B-1----:R-:W-:-:S04]  /*e8c0*/  IMAD.U32 R3, RZ, RZ, UR35 ;  /* 0x00000023ff037e24 */ /* 0x002fc8000f8e00ff */
[----:B------:R1:W1:Y:S03]  /*e8d0*/  SYNCS.PHASECHK.TRANS64.TRYWAIT P1, [R3+URZ+0x384f8], R0 ;  /* 0x0384f800030075a7 */ /* 0x000266000802017f */
[----:B-1----:R-:W-:Y:S05]  /*e8e0*/  @!P1 NANOSLEEP.SYNCS 0x989680 ;  /* 0x009896800000995d */ /* 0x002fea0003900000 */
[----:B------:R-:W1:Y:S02]  /*e8f0*/  @!P1 SYNCS.PHASECHK.TRANS64 P1, [R3+URZ+0x384f8], R0 ;  /* 0x0384f800030095a7 */ /* 0x000e64000802007f */
[----:B-1----:R-:W-:Y:S05]  /*e900*/  @!P1 BRA `(.L_x_146) ;  /* 0xfffffffc00ec9947 */ /* 0x002fea000383ffff */
[----:B------:R-:W-:Y:S05]  /*e910*/  BRA `(.L_x_280) ;  /* 0xffffffa800ec7947 */ /* 0x000fea000383ffff */
.L_x_152:
[----:B-1----:R-:W-:-:S04]  /*e920*/  IMAD.U32 R3, RZ, RZ, UR35 ;  /* 0x00000023ff037e24 */ /* 0x002fc8000f8e00ff */
[----:B------:R1:W3:Y:S03]  /*e930*/  SYNCS.PHASECHK.TRANS64.TRYWAIT P1, [R3+URZ+0x384e0], R2 ;  /* 0x0384e002030075a7 */ /* 0x0002e6000802017f */
[----:B---3--:R-:W-:Y:S05]  /*e940*/  @!P1 NANOSLEEP.SYNCS 0x989680 ;  /* 0x009896800000995d */ /* 0x008fea0003900000 */
[----:B------:R-:W3:Y:S02]  /*e950*/  @!P1 SYNCS.PHASECHK.TRANS64 P1, [R3+URZ+0x384e0], R2 ;  /* 0x0384e002030095a7 */ /* 0x000ee4000802007f */
[----:B---3--:R-:W-:Y:S05]  /*e960*/  @!P1 BRA `(.L_x_152) ;  /* 0xfffffffc00ec9947 */ /* 0x008fea000383ffff */
[----:B------:R-:W-:Y:S05]  /*e970*/  BRA `(.L_x_281) ;  /* 0xffffffac00487947 */ /* 0x000fea000383ffff */
.L_x_158:
[----:B-1-3--:R-:W-:-:S04]  /*e980*/  MOV R3, UR35 ;  /* 0x0000002300037c02 */ /* 0x00afc80008000f00 */
[----:B------:R1:W3:Y:S03]  /*e990*/  SYNCS.PHASECHK.TRANS64.TRYWAIT P1, [R3+URZ+0x384e8], R2 ;  /* 0x0384e802030075a7 */ /* 0x0002e6000802017f */
[----:B---3--:R-:W-:Y:S05]  /*e9a0*/  @!P1 NANOSLEEP.SYNCS 0x989680 ;  /* 0x009896800000995d */ /* 0x008fea0003900000 */
[----:B------:R-:W3:Y:S02]  /*e9b0*/  @!P1 SYNCS.PHASECHK.TRANS64 P1, [R3+URZ+0x384e8], R2 ;  /* 0x0384e802030095a7 */ /* 0x000ee4000802007f */
[----:B---3--:R-:W-:Y:S05]  /*e9c0*/  @!P1 BRA `(.L_x_158) ;  /* 0xfffffffc00ec9947 */ /* 0x008fea000383ffff */
[----:B------:R-:W-:Y:S05]  /*e9d0*/  BRA `(.L_x_282) ;  /* 0xffffffac00947947 */ /* 0x000fea000383ffff */
.L_x_164:
[----:B-1-34-:R-:W-:-:S04]  /*e9e0*/  IMAD.U32 R3, RZ, RZ, UR35 ;  /* 0x00000023ff037e24 */ /* 0x01afc8000f8e00ff */
[----:B------:R1:W3:Y:S03]  /*e9f0*/  SYNCS.PHASECHK.TRANS64.TRYWAIT P1, [R3+URZ+0x384f0], R2 ;  /* 0x0384f002030075a7 */ /* 0x0002e6000802017f */
[----:B---3--:R-:W-:Y:S05]  /*ea00*/  @!P1 NANOSLEEP.SYNCS 0x989680 ;  /* 0x009896800000995d */ /* 0x008fea0003900000 */
[----:B------:R-:W3:Y:S02]  /*ea10*/  @!P1 SYNCS.PHASECHK.TRANS64 P1, [R3+URZ+0x384f0], R2 ;  /* 0x0384f002030095a7 */ /* 0x000ee4000802007f */
[----:B---3--:R-:W-:Y:S05]  /*ea20*/  @!P1 BRA `(.L_x_164) ;  /* 0xfffffffc00ec9947 */ /* 0x008fea000383ffff */
[----:B------:R-:W-:Y:S05]  /*ea30*/  BRA `(.L_x_283) ;  /* 0xffffffac00e07947 */ /* 0x000fea000383ffff */
.L_x_170:
[----:B-1-34-:R-:W-:-:S04]  /*ea40*/  IMAD.U32 R3, RZ, RZ, UR35 ;  /* 0x00000023ff037e24 */ /* 0x01afc8000f8e00ff */
[----:B------:R1:W3:Y:S03]  /*ea50*/  SYNCS.PHASECHK.TRANS64.TRYWAIT P1, [R3+URZ+0x384f8], R2 ;  /* 0x0384f802030075a7 */ /* 0x0002e6000802017f */
[----:B---3--:R-:W-:Y:S05]  /*ea60*/  @!P1 NANOSLEEP.SYNCS 0x989680 ;  /* 0x009896800000995d */ /* 0x008fea0003900000 */
[----:B------:R-:W3:Y:S02]  /*ea70*/  @!P1 SYNCS.PHASECHK.TRANS64 P1, [R3+URZ+0x384f8], R2 ;  /* 0x0384f802030095a7 */ /* 0x000ee4000802007f */
[----:B---3--:R-:W-:Y:S05]  /*ea80*/  @!P1 BRA `(.L_x_170) ;  /* 0xfffffffc00ec9947 */ /* 0x008fea000383ffff */
[----:B------:R-:W-:Y:S05]  /*ea90*/  BRA `(.L_x_284) ;  /* 0xffffffb0002c7947 */ /* 0x000fea000383ffff */
.L_x_185:
[----:B-1-34-:R-:W-:-:S04]  /*eaa0*/  IMAD.U32 R3, RZ, RZ, UR35 ;  /* 0x00000023ff037e24 */ /* 0x01afc8000f8e00ff */
[----:B------:R1:W2:Y:S03]  /*eab0*/  SYNCS.PHASECHK.TRANS64.TRYWAIT P0, [R3+URZ+0x384e0], R0 ;  /* 0x0384e000030075a7 */ /* 0x0002a6000800017f */
[----:B--2---:R-:W-:Y:S05]  /*eac0*/  @!P0 NANOSLEEP.SYNCS 0x989680 ;  /* 0x009896800000895d */ /* 0x004fea0003900000 */
[----:B------:R-:W2:Y:S02]  /*ead0*/  @!P0 SYNCS.PHASECHK.TRANS64 P0, [R3+URZ+0x384e0], R0 ;  /* 0x0384e000030085a7 */ /* 0x000ea4000800007f */
[----:B--2---:R-:W-:Y:S05]  /*eae0*/  @!P0 BRA `(.L_x_185) ;  /* 0xfffffffc00ec8947 */ /* 0x004fea000383ffff */
[----:B------:R-:W-:Y:S05]  /*eaf0*/  BRA `(.L_x_285) ;  /* 0xffffffb400c47947 */ /* 0x000fea000383ffff */
.L_x_187:
[----:B-1-34-:R-:W-:-:S04]  /*eb00*/  IMAD.U32 R3, RZ, RZ, UR35 ;  /* 0x00000023ff037e24 */ /* 0x01afc8000f8e00ff */
[----:B------:R1:W2:Y:S03]  /*eb10*/  SYNCS.PHASECHK.TRANS64.TRYWAIT P0, [R3+URZ+0x384e8], R0 ;  /* 0x0384e800030075a7 */ /* 0x0002a6000800017f */
[----:B--2---:R-:W-:Y:S05]  /*eb20*/  @!P0 NANOSLEEP.SYNCS 0x989680 ;  /* 0x009896800000895d */ /* 0x004fea0003900000 */
[----:B------:R-:W2:Y:S02]  /*eb30*/  @!P0 SYNCS.PHASECHK.TRANS64 P0, [R3+URZ+0x384e8], R0 ;  /* 0x0384e800030085a7 */ /* 0x000ea4000800007f */
[----:B--2---:R-:W-:Y:S05]  /*eb40*/  @!P0 BRA `(.L_x_187) ;  /* 0xfffffffc00ec8947 */ /* 0x004fea000383ffff */
[----:B------:R-:W-:Y:S05]  /*eb50*/  BRA `(.L_x_286) ;  /* 0xffffffb400bc7947 */ /* 0x000fea000383ffff */
.L_x_189:
[----:B-1-34-:R-:W-:-:S04]  /*eb60*/  IMAD.U32 R3, RZ, RZ, UR35 ;  /* 0x00000023ff037e24 */ /* 0x01afc8000f8e00ff */
[----:B------:R1:W2:Y:S03]  /*eb70*/  SYNCS.PHASECHK.TRANS64.TRYWAIT P0, [R3+URZ+0x384f0], R0 ;  /* 0x0384f000030075a7 */ /* 0x0002a6000800017f */
[----:B--2---:R-:W-:Y:S05]  /*eb80*/  @!P0 NANOSLEEP.SYNCS 0x989680 ;  /* 0x009896800000895d */ /* 0x004fea0003900000 */
[----:B------:R-:W2:Y:S02]  /*eb90*/  @!P0 SYNCS.PHASECHK.TRANS64 P0, [R3+URZ+0x384f0], R0 ;  /* 0x0384f000030085a7 */ /* 0x000ea4000800007f */
[----:B--2---:R-:W-:Y:S05]  /*eba0*/  @!P0 BRA `(.L_x_189) ;  /* 0xfffffffc00ec8947 */ /* 0x004fea000383ffff */
[----:B------:R-:W-:Y:S05]  /*ebb0*/  BRA `(.L_x_287) ;  /* 0xffffffb400b47947 */ /* 0x000fea000383ffff */
.L_x_201:
[----:B------:R-:W-:Y:S01]  /*ebc0*/  BSSY B1, `(.L_x_288) ;  /* 0x0000006000017945 */ /* 0x000fe20003800000 */
[----:B------:R-:W-:-:S07]  /*ebd0*/  IMAD.MOV.U32 R15, RZ, RZ, -0x1 ;  /* 0xffffffffff0f7424 */ /* 0x000fce00078e00ff */
[----:B-----5:R-:W-:Y:S05]  /*ebe0*/  WARPSYNC.COLLECTIVE R15, `(.L_x_289) ;  /* 0x000000000f0c7348 */ /* 0x020fea0003c00000 */
[----:B-----5:R-:W-:Y:S02]  /*ebf0*/  ELECT P6, UR62, PT ;  /* 0x00000000003e782f */ /* 0x020fe400038c0000 */
[----:B------:R-:W-:Y:S01]  /*ec00*/  MOV R14, UR62 ;  /* 0x0000003e000e7c02 */ /* 0x000fe20008000f00 */
[----:B------:R-:W-:Y:S10]  /*ec10*/  ENDCOLLECTIVE ;  /* 0x000000000000791b */ /* 0x000ff40003800000 */
.L_x_289:
[----:B------:R-:W-:Y:S05]  /*ec20*/  BSYNC B1 ;  /* 0x0000000000017941 */ /* 0x000fea0003800000 */
.L_x_288:
[----:B------:R-:W-:Y:S05]  /*ec30*/  BRA `(.L_x_290) ;  /* 0xffffffc000c87947 */ /* 0x000fea000383ffff */
.L_x_204:
[----:B--2---:R2:W3:Y:S02]  /*ec40*/  SYNCS.PHASECHK.TRANS64.TRYWAIT P0, [R8+URZ+0x384a0], R5 ;  /* 0x0384a005080075a7 */ /* 0x0044e4000800017f */
[----:B---3--:R-:W-:Y:S05]  /*ec50*/  @!P0 NANOSLEEP.SYNCS 0x989680 ;  /* 0x009896800000895d */ /* 0x008fea0003900000 */
[----:B------:R-:W3:Y:S02]  /*ec60*/  @!P0 SYNCS.PHASECHK.TRANS64 P0, [R8+URZ+0x384a0], R5 ;  /* 0x0384a005080085a7 */ /* 0x000ee4000800007f */
[----:B---3--:R-:W-:Y:S05]  /*ec70*/  @!P0 BRA `(.L_x_204) ;  /* 0xfffffffc00f08947 */ /* 0x008fea000383ffff */
[----:B------:R-:W-:Y:S05]  /*ec80*/  BRA `(.L_x_291) ;  /* 0xffffffc000f07947 */ /* 0x000fea000383ffff */
.L_x_210:
[----:B-1----:R1:W2:Y:S02]  /*ec90*/  SYNCS.PHASECHK.TRANS64.TRYWAIT P0, [R3+URZ+0x38400], R2 ;  /* 0x03840002030075a7 */ /* 0x0022a4000800017f */
[----:B--2---:R-:W-:Y:S05]  /*eca0*/  @!P0 NANOSLEEP.SYNCS 0x989680 ;  /* 0x009896800000895d */ /* 0x004fea0003900000 */
[----:B------:R-:W2:Y:S02]  /*ecb0*/  @!P0 SYNCS.PHASECHK.TRANS64 P0, [R3+URZ+0x38400], R2 ;  /* 0x03840002030085a7 */ /* 0x000ea4000800007f */
[----:B--2---:R-:W-:Y:S05]  /*ecc0*/  @!P0 BRA `(.L_x_210) ;  /* 0xfffffffc00f08947 */ /* 0x004fea000383ffff */
[----:B------:R-:W-:Y:S05]  /*ecd0*/  BRA `(.L_x_292) ;  /* 0xffffffc400bc7947 */ /* 0x000fea000383ffff */
.L_x_213:
[----:B------:R-:W-:Y:S01]  /*ece0*/  BSSY B1, `(.L_x_293) ;  /* 0x0000006000017945 */ /* 0x000fe20003800000 */
[----:B------:R-:W-:-:S07]  /*ecf0*/  IMAD.MOV.U32 R15, RZ, RZ, -0x1 ;  /* 0xffffffffff0f7424 */ /* 0x000fce00078e00ff */
[----:B-1---5:R-:W-:Y:S05]  /*ed00*/  WARPSYNC.COLLECTIVE R15, `(.L_x_294) ;  /* 0x000000000f0c7348 */ /* 0x022fea0003c00000 */
[----:B------:R-:W-:Y:S02]  /*ed10*/  ELECT P6, UR62, PT ;  /* 0x00000000003e782f */ /* 0x000fe400038c0000 */
[----:B------:R-:W-:Y:S01]  /*ed20*/  MOV R14, UR62 ;  /* 0x0000003e000e7c02 */ /* 0x000fe20008000f00 */
[----:B-1---5:R-:W-:Y:S10]  /*ed30*/  ENDCOLLECTIVE ;  /* 0x000000000000791b */ /* 0x022ff40003800000 */
.L_x_294:
[----:B------:R-:W-:Y:S05]  /*ed40*/  BSYNC B1 ;  /* 0x0000000000017941 */ /* 0x000fea0003800000 */
.L_x_293:
[----:B------:R-:W-:Y:S05]  /*ed50*/  BRA `(.L_x_295) ;  /* 0xffffffc800047947 */ /* 0x000fea000383ffff */
.L_x_216:
[----:B------:R-:W-:Y:S01]  /*ed60*/  BSSY B1, `(.L_x_296) ;  /* 0x0000005000017945 */ /* 0x000fe20003800000 */
[----:B--2---:R-:W-:-:S07]  /*ed70*/  IMAD.MOV.U32 R15, RZ, RZ, -0x1 ;  /* 0xffffffffff0f7424 */ /* 0x004fce00078e00ff */
[----:B-1---5:R-:W-:Y:S05]  /*ed80*/  WARPSYNC.COLLECTIVE R15, `(.L_x_297) ;  /* 0x000000000f087348 */ /* 0x022fea0003c00000 */
[----:B------:R-:W-:Y:S01]  /*ed90*/  NOP ;  /* 0x0000000000007918 */ /* 0x000fe20000000000 */
[----:B-1---5:R-:W-:Y:S01]  /*eda0*/  ENDCOLLECTIVE ;  /* 0x000000000000791b */ /* 0x022fe20003800000 */
.L_x_297:
[----:B------:R-:W-:Y:S05]  /*edb0*/  BSYNC B1 ;  /* 0x0000000000017941 */ /* 0x000fea0003800000 */
.L_x_296:
[----:B------:R-:W-:-:S07]  /*edc0*/  IMAD.MOV.U32 R15, RZ, RZ, -0x1 ;  /* 0xffffffffff0f7424 */ /* 0x000fce00078e00ff */
[----:B------:R-:W-:Y:S05]  /*edd0*/  WARPSYNC.COLLECTIVE R15, `(.L_x_298) ;  /* 0x000000000f0c7348 */ /* 0x000fea0003c00000 */
[----:B------:R-:W-:Y:S02]  /*ede0*/  ELECT P6, UR62, PT ;  /* 0x00000000003e782f */ /* 0x000fe400038c0000 */
[----:B------:R-:W-:Y:S01]  /*edf0*/  MOV R14, UR62 ;  /* 0x0000003e000e7c02 */ /* 0x000fe20008000f00 */
[----:B------:R-:W-:Y:S10]  /*ee00*/  ENDCOLLECTIVE ;  /* 0x000000000000791b */ /* 0x000ff40003800000 */
.L_x_298:
[----:B------:R-:W-:Y:S05]  /*ee10*/  BRA `(.L_x_299) ;  /* 0xffffffcc00247947 */ /* 0x000fea000383ffff */
.L_x_219:
[----:B------:R-:W-:Y:S01]  /*ee20*/  BSSY B0, `(.L_x_300) ;  /* 0x0000006000007945 */ /* 0x000fe20003800000 */
[----:B------:R-:W-:-:S07]  /*ee30*/  MOV R15, 0xffffffff ;  /* 0xffffffff000f7802 */ /* 0x000fce0000000f00 */
[----:B-----5:R-:W-:Y:S05]  /*ee40*/  WARPSYNC.COLLECTIVE R15, `(.L_x_301) ;  /* 0x000000000f0c7348 */ /* 0x020fea0003c00000 */
[----:B-----5:R-:W-:Y:S02]  /*ee50*/  ELECT P6, UR62, PT ;  /* 0x00000000003e782f */ /* 0x020fe400038c0000 */
[----:B------:R-:W-:Y:S01]  /*ee60*/  MOV R14, UR62 ;  /* 0x0000003e000e7c02 */ /* 0x000fe20008000f00 */
[----:B------:R-:W-:Y:S10]  /*ee70*/  ENDCOLLECTIVE ;  /* 0x000000000000791b */ /* 0x000ff40003800000 */
.L_x_301:
[----:B------:R-:W-:Y:S05]  /*ee80*/  BSYNC B0 ;  /* 0x0000000000007941 */ /* 0x000fea0003800000 */
.L_x_300:
[----:B------:R-:W-:Y:S05]  /*ee90*/  BRA `(.L_x_302) ;  /* 0xffffffcc00747947 */ /* 0x000fea000383ffff */
.L_x_223:
[----:B-1----:R1:W2:Y:S02]  /*eea0*/  SYNCS.PHASECHK.TRANS64.TRYWAIT P0, [R7+URZ], R2 ;  /* 0x00000002070075a7 */ /* 0x0022a4000800017f */
[----:B--2---:R-:W-:Y:S05]  /*eeb0*/  @!P0 NANOSLEEP.SYNCS 0x989680 ;  /* 0x009896800000895d */ /* 0x004fea0003900000 */
[----:B------:R-:W2:Y:S02]  /*eec0*/  @!P0 SYNCS.PHASECHK.TRANS64 P0, [R7+URZ], R2 ;  /* 0x00000002070085a7 */ /* 0x000ea4000800007f */
[----:B--2---:R-:W-:Y:S05]  /*eed0*/  @!P0 BRA `(.L_x_223) ;  /* 0xfffffffc00f08947 */ /* 0x004fea000383ffff */
[----:B------:R-:W-:Y:S05]  /*eee0*/  BRA `(.L_x_303) ;  /* 0xffffffcc00b07947 */ /* 0x000fea000383ffff */
.L_x_224:
[----:B-1----:R1:W2:Y:S02]  /*eef0*/  SYNCS.PHASECHK.TRANS64.TRYWAIT P0, [R9+URZ], R4 ;  /* 0x00000004090075a7 */ /* 0x0022a4000800017f */
[----:B--2---:R-:W-:Y:S05]  /*ef00*/  @!P0 NANOSLEEP.SYNCS 0x989680 ;  /* 0x009896800000895d */ /* 0x004fea0003900000 */
[----:B------:R-:W2:Y:S02]  /*ef10*/  @!P0 SYNCS.PHASECHK.TRANS64 P0, [R9+URZ], R4 ;  /* 0x00000004090085a7 */ /* 0x000ea4000800007f */
[----:B--2---:R-:W-:Y:S05]  /*ef20*/  @!P0 BRA `(.L_x_224) ;  /* 0xfffffffc00f08947 */ /* 0x004fea000383ffff */
[----:B------:R-:W-:Y:S05]  /*ef30*/  BRA `(.L_x_304) ;  /* 0xffffffcc00c07947 */ /* 0x000fea000383ffff */
.L_x_225:
[----:B--2---:R2:W3:Y:S02]  /*ef40*/  SYNCS.PHASECHK.TRANS64.TRYWAIT P0, [R6+URZ], R5 ;  /* 0x00000005060075a7 */ /* 0x0044e4000800017f */
[----:B---3--:R-:W-:Y:S05]  /*ef50*/  @!P0 NANOSLEEP.SYNCS 0x989680 ;  /* 0x009896800000895d */ /* 0x008fea0003900000 */
[----:B------:R-:W3:Y:S02]  /*ef60*/  @!P0 SYNCS.PHASECHK.TRANS64 P0, [R6+URZ], R5 ;  /* 0x00000005060085a7 */ /* 0x000ee4000800007f */
[----:B---3--:R-:W-:Y:S05]  /*ef70*/  @!P0 BRA `(.L_x_225) ;  /* 0xfffffffc00f08947 */ /* 0x008fea000383ffff */
[----:B------:R-:W-:Y:S05]  /*ef80*/  BRA `(.L_x_305) ;  /* 0xffffffcc00c87947 */ /* 0x000fea000383ffff */
.L_x_243:
[----:B-1----:R1:W3:Y:S02]  /*ef90*/  SYNCS.PHASECHK.TRANS64.TRYWAIT P2, [R17+URZ+0x38440], R2 ;  /* 0x03844002110075a7 */ /* 0x0022e4000804017f */
[----:B---3--:R-:W-:Y:S05]  /*efa0*/  @!P2 NANOSLEEP.SYNCS 0x989680 ;  /* 0x009896800000a95d */ /* 0x008fea0003900000 */
[----:B------:R-:W3:Y:S02]  /*efb0*/  @!P2 SYNCS.PHASECHK.TRANS64 P2, [R17+URZ+0x38440], R2 ;  /* 0x038440021100a5a7 */ /* 0x000ee4000804007f */
[----:B---3--:R-:W-:Y:S05]  /*efc0*/  @!P2 BRA `(.L_x_243) ;  /* 0xfffffffc00f0a947 */ /* 0x008fea000383ffff */
[----:B------:R-:W-:Y:S05]  /*efd0*/  BRA `(.L_x_306) ;  /* 0xffffffe800e47947 */ /* 0x000fea000383ffff */
.L_x_249:
[----:B-1----:R1:W2:Y:S02]  /*efe0*/  SYNCS.PHASECHK.TRANS64.TRYWAIT P0, [R5+URZ+0x38440], R2 ;  /* 0x03844002050075a7 */ /* 0x0022a4000800017f */
[----:B--2---:R-:W-:Y:S05]  /*eff0*/  @!P0 NANOSLEEP.SYNCS 0x989680 ;  /* 0x009896800000895d */ /* 0x004fea0003900000 */
[----:B------:R-:W2:Y:S02]  /*f000*/  @!P0 SYNCS.PHASECHK.TRANS64 P0, [R5+URZ+0x38440], R2 ;  /* 0x03844002050085a7 */ /* 0x000ea4000800007f */
[----:B--2---:R-:W-:Y:S05]  /*f010*/  @!P0 BRA `(.L_x_249) ;  /* 0xfffffffc00f08947 */ /* 0x004fea000383ffff */
[----:B------:R-:W-:Y:S05]  /*f020*/  BRA `(.L_x_307) ;  /* 0xffffffec004c7947 */ /* 0x000fea000383ffff */
.L_x_251:
[----:B-1----:R1:W2:Y:S02]  /*f030*/  SYNCS.PHASECHK.TRANS64.TRYWAIT P0, [R7+URZ+0x38440], R0 ;  /* 0x03844000070075a7 */ /* 0x0022a4000800017f */
[----:B--2---:R-:W-:Y:S05]  /*f040*/  @!P0 NANOSLEEP.SYNCS 0x989680 ;  /* 0x009896800000895d */ /* 0x004fea0003900000 */
[----:B------:R-:W2:Y:S02]  /*f050*/  @!P0 SYNCS.PHASECHK.TRANS64 P0, [R7+URZ+0x38440], R0 ;  /* 0x03844000070085a7 */ /* 0x000ea4000800007f */
[----:B--2---:R-:W-:Y:S05]  /*f060*/  @!P0 BRA `(.L_x_251) ;  /* 0xfffffffc00f08947 */ /* 0x004fea000383ffff */
[----:B------:R-:W-:Y:S05]  /*f070*/  BRA `(.L_x_308) ;  /* 0xffffffec00647947 */ /* 0x000fea000383ffff */
.L_x_253:
[----:B-1----:R1:W2:Y:S02]  /*f080*/  SYNCS.PHASECHK.TRANS64.TRYWAIT P0, [R7+URZ+0x38440], R0 ;  /* 0x03844000070075a7 */ /* 0x0022a4000800017f */
[----:B--2---:R-:W-:Y:S05]  /*f090*/  @!P0 NANOSLEEP.SYNCS 0x989680 ;  /* 0x009896800000895d */ /* 0x004fea0003900000 */
[----:B------:R-:W2:Y:S02]  /*f0a0*/  @!P0 SYNCS.PHASECHK.TRANS64 P0, [R7+URZ+0x38440], R0 ;  /* 0x03844000070085a7 */ /* 0x000ea4000800007f */
[----:B--2---:R-:W-:Y:S05]  /*f0b0*/  @!P0 BRA `(.L_x_253) ;  /* 0xfffffffc00f08947 */ /* 0x004fea000383ffff */
[----:B------:R-:W-:Y:S05]  /*f0c0*/  BRA `(.L_x_309) ;  /* 0xffffffec007c7947 */ /* 0x000fea000383ffff */
.L_x_255:
[----:B-1----:R1:W2:Y:S02]  /*f0d0*/  SYNCS.PHASECHK.TRANS64.TRYWAIT P0, [R7+URZ+0x38440], R0 ;  /* 0x03844000070075a7 */ /* 0x0022a4000800017f */
[----:B--2---:R-:W-:Y:S05]  /*f0e0*/  @!P0 NANOSLEEP.SYNCS 0x989680 ;  /* 0x009896800000895d */ /* 0x004fea0003900000 */
[----:B------:R-:W2:Y:S02]  /*f0f0*/  @!P0 SYNCS.PHASECHK.TRANS64 P0, [R7+URZ+0x38440], R0 ;  /* 0x03844000070085a7 */ /* 0x000ea4000800007f */
[----:B--2---:R-:W-:Y:S05]  /*f100*/  @!P0 BRA `(.L_x_255) ;  /* 0xfffffffc00f08947 */ /* 0x004fea000383ffff */
[----:B------:R-:W-:Y:S05]  /*f110*/  BRA `(.L_x_310) ;  /* 0xffffffec00947947 */ /* 0x000fea000383ffff */
.L_x_257:
[----:B-1----:R1:W2:Y:S02]  /*f120*/  SYNCS.PHASECHK.TRANS64.TRYWAIT P0, [R7+URZ+0x38440], R0 ;  /* 0x03844000070075a7 */ /* 0x0022a4000800017f */
[----:B--2---:R-:W-:Y:S05]  /*f130*/  @!P0 NANOSLEEP.SYNCS 0x989680 ;  /* 0x009896800000895d */ /* 0x004fea0003900000 */
[----:B------:R-:W2:Y:S02]  /*f140*/  @!P0 SYNCS.PHASECHK.TRANS64 P0, [R7+URZ+0x38440], R0 ;  /* 0x03844000070085a7 */ /* 0x000ea4000800007f */
[----:B--2---:R-:W-:Y:S05]  /*f150*/  @!P0 BRA `(.L_x_257) ;  /* 0xfffffffc00f08947 */ /* 0x004fea000383ffff */
[----:B------:R-:W-:Y:S05]  /*f160*/  BRA `(.L_x_311) ;  /* 0xffffffec00ac7947 */ /* 0x000fea000383ffff */
.L_x_259:
[----:B-1----:R1:W2:Y:S02]  /*f170*/  SYNCS.PHASECHK.TRANS64.TRYWAIT P0, [R7+URZ+0x38440], R0 ;  /* 0x03844000070075a7 */ /* 0x0022a4000800017f */
[----:B--2---:R-:W-:Y:S05]  /*f180*/  @!P0 NANOSLEEP.SYNCS 0x989680 ;  /* 0x009896800000895d */ /* 0x004fea0003900000 */
[----:B------:R-:W2:Y:S02]  /*f190*/  @!P0 SYNCS.PHASECHK.TRANS64 P0, [R7+URZ+0x38440], R0 ;  /* 0x03844000070085a7 */ /* 0x000ea4000800007f */
[----:B--2---:R-:W-:Y:S05]  /*f1a0*/  @!P0 BRA `(.L_x_259) ;  /* 0xfffffffc00f08947 */ /* 0x004fea000383ffff */
[----:B------:R-:W-:Y:S05]  /*f1b0*/  BRA `(.L_x_312) ;  /* 0xffffffec00c47947 */ /* 0x000fea000383ffff */
.L_x_261:
[----:B-1----:R1:W2:Y:S02]  /*f1c0*/  SYNCS.PHASECHK.TRANS64.TRYWAIT P0, [R7+URZ+0x38440], R0 ;  /* 0x03844000070075a7 */ /* 0x0022a4000800017f */
[----:B--2---:R-:W-:Y:S05]  /*f1d0*/  @!P0 NANOSLEEP.SYNCS 0x989680 ;  /* 0x009896800000895d */ /* 0x004fea0003900000 */
[----:B------:R-:W2:Y:S02]  /*f1e0*/  @!P0 SYNCS.PHASECHK.TRANS64 P0, [R7+URZ+0x38440], R0 ;  /* 0x03844000070085a7 */ /* 0x000ea4000800007f */
[----:B--2---:R-:W-:Y:S05]  /*f1f0*/  @!P0 BRA `(.L_x_261) ;  /* 0xfffffffc00f08947 */ /* 0x004fea000383ffff */
[----:B------:R-:W-:Y:S05]  /*f200*/  BRA `(.L_x_313) ;  /* 0xffffffec00dc7947 */ /* 0x000fea000383ffff */
        .weak           $__internal_0_$__cuda_sm20_div_u64
        .type           $__internal_0_$__cuda_sm20_div_u64,@function
        .size           $__internal_0_$__cuda_sm20_div_u64,(.L_x_240 - $__internal_0_$__cuda_sm20_div_u64)
$__internal_0_$__cuda_sm20_div_u64:
[----:B------:R-:W-:-:S04]  /*f210*/  IMAD.MOV.U32 R17, RZ, RZ, R23 ;  /* 0x000000ffff117224 */ /* 0x000fc800078e0017 */
[----:B------:R-:W1:Y:S08]  /*f220*/  I2F.U64.RP R0, R16 ;  /* 0x0000001000007312 */ /* 0x000e700000309000 */
[----:B-1----:R-:W1:Y:S02]  /*f230*/  MUFU.RCP R0, R0 ;  /* 0x0000000000007308 */ /* 0x002e640000001000 */
[----:B-1----:R-:W-:-:S06]  /*f240*/  VIADD R2, R0, 0x1ffffffe ;  /* 0x1ffffffe00027836 */ /* 0x002fcc0000000000 */
[----:B------:R-:W1:Y:S02]  /*f250*/  F2I.U64.TRUNC R2, R2 ;  /* 0x0000000200027311 */ /* 0x000e64000020d800 */
[----:B-1----:R-:W-:-:S04]  /*f260*/  IMAD.WIDE.U32 R14, R2, R16, RZ ;  /* 0x00000010020e7225 */ /* 0x002fc800078e00ff */
[----:B------:R-:W-:Y:S01]  /*f270*/  IMAD R15, R2, R23, R15 ;  /* 0x00000017020f7224 */ /* 0x000fe200078e020f */
[----:B------:R-:W-:-:S03]  /*f280*/  IADD3 R19, P1, RZ, -R14, RZ ;  /* 0x8000000eff137210 */ /* 0x000fc60007f3e0ff */
[----:B------:R-:W-:Y:S02]  /*f290*/  IMAD R15, R3, R16, R15 ;  /* 0x00000010030f7224 */ /* 0x000fe400078e020f */
[----:B------:R-:W-:-:S04]  /*f2a0*/  IMAD.HI.U32 R14, R2, R19, RZ ;  /* 0x00000013020e7227 */ /* 0x000fc800078e00ff */
[----:B------:R-:W-:Y:S02]  /*f2b0*/  IMAD.X R21, RZ, RZ, ~R15, P1 ;  /* 0x000000ffff157224 */ /* 0x000fe400008e0e0f */
[----:B------:R-:W-:Y:S02]  /*f2c0*/  IMAD.MOV.U32 R15, RZ, RZ, R2 ;  /* 0x000000ffff0f7224 */ /* 0x000fe400078e0002 */
[-C--:B------:R-:W-:Y:S02]  /*f2d0*/  IMAD R17, R3, R21.reuse, RZ ;  /* 0x0000001503117224 */ /* 0x080fe400078e02ff */
[----:B------:R-:W-:-:S04]  /*f2e0*/  IMAD.WIDE.U32 R14, P1, R2, R21, R14 ;  /* 0x00000015020e7225 */ /* 0x000fc8000782000e */
[----:B------:R-:W-:-:S04]  /*f2f0*/  IMAD.HI.U32 R21, R3, R21, RZ ;  /* 0x0000001503157227 */ /* 0x000fc800078e00ff */
[----:B------:R-:W-:-:S04]  /*f300*/  IMAD.HI.U32 R14, P2, R3, R19, R14 ;  /* 0x00000013030e7227 */ /* 0x000fc8000784000e */
[----:B------:R-:W-:Y:S01]  /*f310*/  IMAD.X R0, R21, 0x1, R3, P1 ;  /* 0x0000000115007824 */ /* 0x000fe200008e0603 */
[----:B------:R-:W-:-:S04]  /*f320*/  IADD3 R15, P3, R17, R14, RZ ;  /* 0x0000000e110f7210 */ /* 0x000fc80007f7e0ff */
[----:B------:R-:W-:Y:S01]  /*f330*/  IADD3.X R17, RZ, RZ, R0, P3, P2 ;  /* 0x000000ffff117210 */ /* 0x000fe20001fe4400 */
[----:B------:R-:W-:-:S04]  /*f340*/  IMAD.WIDE.U32 R2, R15, R16, RZ ;  /* 0x000000100f027225 */ /* 0x000fc800078e00ff */
[----:B------:R-:W-:Y:S01]  /*f350*/  IMAD R0, R15, R23, R3 ;  /* 0x000000170f007224 */ /* 0x000fe200078e0203 */
[----:B------:R-:W-:-:S03]  /*f360*/  IADD3 R3, P1, RZ, -R2, RZ ;  /* 0x80000002ff037210 */ /* 0x000fc60007f3e0ff */
[----:B------:R-:W-:Y:S02]  /*f370*/  IMAD R0, R17, R16, R0 ;  /* 0x0000001011007224 */ /* 0x000fe400078e0200 */
[----:B------:R-:W-:-:S04]  /*f380*/  IMAD.HI.U32 R14, R15, R3, RZ ;  /* 0x000000030f0e7227 */ /* 0x000fc800078e00ff */
[----:B------:R-:W-:-:S04]  /*f390*/  IMAD.X R0, RZ, RZ, ~R0, P1 ;  /* 0x000000ffff007224 */ /* 0x000fc800008e0e00 */
[----:B------:R-:W-:-:S04]  /*f3a0*/  IMAD.WIDE.U32 R14, P1, R15, R0, R14 ;  /* 0x000000000f0e7225 */ /* 0x000fc8000782000e */
[C---:B------:R-:W-:Y:S02]  /*f3b0*/  IMAD R2, R17.reuse, R0, RZ ;  /* 0x0000000011027224 */ /* 0x040fe400078e02ff */
[----:B------:R-:W-:-:S04]  /*f3c0*/  IMAD.HI.U32 R15, P2, R17, R3, R14 ;  /* 0x00000003110f7227 */ /* 0x000fc8000784000e */
[----:B------:R-:W-:Y:S01]  /*f3d0*/  IMAD.HI.U32 R0, R17, R0, RZ ;  /* 0x0000000011007227 */ /* 0x000fe200078e00ff */
[----:B------:R-:W-:-:S03]  /*f3e0*/  IADD3 R15, P3, R2, R15, RZ ;  /* 0x0000000f020f7210 */ /* 0x000fc60007f7e0ff */
[----:B------:R-:W-:Y:S02]  /*f3f0*/  IMAD.X R17, R0, 0x1, R17, P1 ;  /* 0x0000000100117824 */ /* 0x000fe400008e0611 */
[----:B------:R-:W-:-:S03]  /*f400*/  IMAD.HI.U32 R2, R15, UR14, RZ ;  /* 0x0000000e0f027c27 */ /* 0x000fc6000f8e00ff */
[----:B------:R-:W-:Y:S01]  /*f410*/  IADD3.X R17, RZ, RZ, R17, P3, P2 ;  /* 0x000000ffff117210 */ /* 0x000fe20001fe4411 */
[----:B------:R-:W-:Y:S02]  /*f420*/  IMAD.MOV.U32 R3, RZ, RZ, RZ ;  /* 0x000000ffff037224 */ /* 0x000fe400078e00ff */
[----:B------:R-:W-:-:S04]  /*f430*/  IMAD.WIDE.U32 R2, R15, UR21, R2 ;  /* 0x000000150f027c25 */ /* 0x000fc8000f8e0002 */
[C---:B------:R-:W-:Y:S02]  /*f440*/  IMAD R15, R17.reuse, UR21, RZ ;  /* 0x00000015110f7c24 */ /* 0x040fe4000f8e02ff */
[----:B------:R-:W-:-:S04]  /*f450*/  IMAD.HI.U32 R2, P1, R17, UR14, R2 ;  /* 0x0000000e11027c27 */ /* 0x000fc8000f820002 */
[----:B------:R-:W-:Y:S01]  /*f460*/  IMAD.HI.U32 R0, R17, UR21, RZ ;  /* 0x0000001511007c27 */ /* 0x000fe2000f8e00ff */
[----:B------:R-:W-:-:S03]  /*f470*/  IADD3 R15, P2, R15, R2, RZ ;  /* 0x000000020f0f7210 */ /* 0x000fc60007f5e0ff */
[----:B------:R-:W-:Y:S02]  /*f480*/  IMAD.X R0, RZ, RZ, R0, P1 ;  /* 0x000000ffff007224 */ /* 0x000fe400008e0600 */
[----:B------:R-:W-:-:S03]  /*f490*/  IMAD.WIDE.U32 R2, R15, R16, RZ ;  /* 0x000000100f027225 */ /* 0x000fc600078e00ff */
[----:B------:R-:W-:Y:S01]  /*f4a0*/  IADD3.X R0, RZ, R0, RZ, P2, !PT ;  /* 0x00000000ff007210 */ /* 0x000fe200017fe4ff */
[----:B------:R-:W-:Y:S01]  /*f4b0*/  IMAD R3, R15, R23, R3 ;  /* 0x000000170f037224 */ /* 0x000fe200078e0203 */
[----:B------:R-:W-:-:S03]  /*f4c0*/  IADD3 R17, P2, -R2, UR14, RZ ;  /* 0x0000000e02117c10 */ /* 0x000fc6000ff5e1ff */
[-C--:B------:R-:W-:Y:S01]  /*f4d0*/  IMAD R0, R0, R16.reuse, R3 ;  /* 0x0000001000007224 */ /* 0x080fe200078e0203 */
[----:B------:R-:W-:-:S04]  /*f4e0*/  ISETP.GE.U32.AND P1, PT, R17, R16, PT ;  /* 0x000000101100720c */ /* 0x000fc80003f26070 */
[----:B------:R-:W-:Y:S01]  /*f4f0*/  IADD3.X R14, ~R0, UR21, RZ, P2, !PT ;  /* 0x00000015000e7c10 */ /* 0x000fe200097fe5ff */
[----:B------:R-:W-:Y:S01]  /*f500*/  VIADD R0, R15, 0x1 ;  /* 0x000000010f007836 */ /* 0x000fe20000000000 */
[----:B------:R-:W-:Y:S02]  /*f510*/  IADD3 R2, P2, -R16, R17, RZ ;  /* 0x0000001110027210 */ /* 0x000fe40007f5e1ff */
[----:B------:R-:W-:-:S03]  /*f520*/  ISETP.GE.U32.AND.EX P1, PT, R14, R23, PT, P1 ;  /* 0x000000170e00720c */ /* 0x000fc60003f26110 */
[----:B------:R-:W-:Y:S01]  /*f530*/  IMAD.X R3, R14, 0x1, ~R23, P2 ;  /* 0x000000010e037824 */ /* 0x000fe200010e0e17 */
[----:B------:R-:W-:Y:S02]  /*f540*/  SEL R2, R2, R17, P1 ;  /* 0x0000001102027207 */ /* 0x000fe40000800000 */
[----:B------:R-:W-:Y:S02]  /*f550*/  SEL R15, R0, R15, P1 ;  /* 0x0000000f000f7207 */ /* 0x000fe40000800000 */
[----:B------:R-:W-:Y:S02]  /*f560*/  SEL R3, R3, R14, P1 ;  /* 0x0000000e03037207 */ /* 0x000fe40000800000 */
[----:B------:R-:W-:Y:S01]  /*f570*/  ISETP.GE.U32.AND P1, PT, R2, R16, PT ;  /* 0x000000100200720c */ /* 0x000fe20003f26070 */
[----:B------:R-:W-:Y:S01]  /*f580*/  VIADD R0, R15, 0x1 ;  /* 0x000000010f007836 */ /* 0x000fe20000000000 */
[----:B------:R-:W-:Y:S01]  /*f590*/  ISETP.NE.U32.AND P2, PT, R16, RZ, PT ;  /* 0x000000ff1000720c */ /* 0x000fe20003f45070 */
[----:B------:R-:W-:Y:S01]  /*f5a0*/  IMAD.MOV.U32 R2, RZ, RZ, R12 ;  /* 0x000000ffff027224 */ /* 0x000fe200078e000c */
[----:B------:R-:W-:Y:S01]  /*f5b0*/  ISETP.GE.U32.AND.EX P1, PT, R3, R23, PT, P1 ;  /* 0x000000170300720c */ /* 0x000fe20003f26110 */
[----:B------:R-:W-:Y:S01]  /*f5c0*/  IMAD.MOV.U32 R3, RZ, RZ, 0x0 ;  /* 0x00000000ff037424 */ /* 0x000fe200078e00ff */
[----:B------:R-:W-:-:S02]  /*f5d0*/  ISETP.NE.AND.EX P2, PT, R23, RZ, PT, P2 ;  /* 0x000000ff1700720c */ /* 0x000fc40003f45320 */
[----:B------:R-:W-:-:S04]  /*f5e0*/  SEL R0, R0, R15, P1 ;  /* 0x0000000f00007207 */ /* 0x000fc80000800000 */
[----:B------:R-:W-:Y:S01]  /*f5f0*/  SEL R0, R0, 0xffffffff, P2 ;  /* 0xffffffff00007807 */ /* 0x000fe20001000000 */
[----:B------:R-:W-:Y:S06]  /*f600*/  RET.REL.NODEC R2 `(_ZN7cutlass13device_kernelINS_4gemm6kernel13GemmUniversalINS1_17GroupProblemShapeIN4cute5tupleIJiiiEEEEENS1_10collective13CollectiveMmaINS1_39MainloopSm90ArrayTmaGmmaWarpSpecializedILi4ENS6_IJNS5_1CILi1EEESD_SD_EEENS1_43KernelPtrArrayTmaWarpSpecializedCooperativeEEENS6_IJNSC_ILi128EEENSC_ILi256EEENSC_ILi64EEEEEENS_6half_tEPNS6_IJlSD_NSC_ILi0EEEEEESL_SO_NS5_8TiledMMAINS5_8MMA_AtomIJNS5_4SM904GMMA26MMA_64x256x16_F32F16F16_SSILNSS_5MajorE0ELSU_0ELNSS_7ScaleInE1ELSV_1EEEEEENS5_6LayoutINS6_IJNSC_ILi2EEESD_SD_EEENS6_IJSD_SM_SM_EEEEENS6_IJNS5_10UnderscoreES13_S13_EEEEENS5_13SM90_TMA_LOADENS5_14ComposedLayoutINS5_7SwizzleILi3ELi4ELi3EEENS5_18smem_ptr_flag_bitsILi16EEENSY_INS6_IJNSC_ILi8EEESJ_EEENS6_IJSJ_SD_EEEEEEEvNS5_8identityES16_S1G_vS1H_EENS_8epilogue10collective18CollectiveEpilogueINS1J_30Sm90PtrArrayTmaWarpSpecializedILi4ELi2ELi16ELb1ELb0ELi2EEEJSK_NS6_IJSH_NSC_ILi32EEEEEESL_PNS6_IJSD_lSM_EEESL_S1R_NS1J_6fusion15FusionCallbacksIS1N_NS1S_17LinearCombinationISL_fSL_fLNS_15FloatRoundStyleE2EEESK_S1P_JEEES16_NS17_IS19_S1B_NSY_INS6_IJSJ_S1C_EEENS6_IJSD_SJ_EEEEEEENS5_17SM75_U16x8_LDSM_TENS5_14SM90_TMA_STOREES21_NS5_17SM90_U16x8_STSM_TENS5_9Copy_AtomIJNS5_17SM90_U32x4_STSM_NESL_EEEvEEEvvEEEEvNT_6ParamsE) ;  /* 0xffffff08027c7950 */ /* 0x000fec0003c3ffff */
.L_x_240:
[----:B------:R-:W-:Y:S01]  /*f610*/  UMOV UR24, UR32 ;  /* 0x0000002000187c82 */ /* 0x000fe20008000000 */
[----:B------:R-:W-:Y:S02]  /*f620*/  UMOV UR25, UR35 ;  /* 0x0000002300197c82 */ /* 0x000fe40008000000 */
[----:B------:R-:W1:Y:S08]  /*f630*/  I2F.U64.RP R13, UR24 ;  /* 0x00000018000d7d12 */ /* 0x000e700008309000 */
[----:B-1----:R-:W1:Y:S02]  /*f640*/  MUFU.RCP R13, R13 ;  /* 0x0000000d000d7308 */ /* 0x002e640000001000 */
[----:B-1----:R-:W-:-:S06]  /*f650*/  VIADD R2, R13, 0x1ffffffe ;  /* 0x1ffffffe0d027836 */ /* 0x002fcc0000000000 */
[----:B------:R-:W1:Y:S02]  /*f660*/  F2I.U64.TRUNC R2, R2 ;  /* 0x0000000200027311 */ /* 0x000e64000020d800 */
[----:B-1----:R-:W-:Y:S01]  /*f670*/  R2UR UR24, R2 ;  /* 0x00000000021872ca */ /* 0x002fe200000e0000 */
[----:B------:R-:W-:Y:S01]  /*f680*/  IMAD.MOV.U32 R2, RZ, RZ, R12 ;  /* 0x000000ffff027224 */ /* 0x000fe200078e000c */
[----:B------:R-:W-:Y:S01]  /*f690*/  R2UR UR25, R3 ;  /* 0x00000000031972ca */ /* 0x000fe200000e0000 */
[----:B------:R-:W-:-:S10]  /*f6a0*/  IMAD.MOV.U32 R3, RZ, RZ, 0x0 ;  /* 0x00000000ff037424 */ /* 0x000fd400078e00ff */
[----:B------:R-:W-:-:S04]  /*f6b0*/  UIMAD.WIDE.U32 UR26, UR24, UR32, URZ ;  /* 0x00000020181a72a5 */ /* 0x000fc8000f8e003f */
[----:B------:R-:W-:Y:S02]  /*f6c0*/  UIMAD UR27, UR24, UR35, UR27 ;  /* 0x00000023181b72a4 */ /* 0x000fe4000f8e021b */
[----:B------:R-:W-:Y:S02]  /*f6d0*/  UIADD3 UR36, UP1, URZ, -UR26, URZ ;  /* 0x8000001a3f247290 */ /* 0x000fe4000ff3e03f */
[----:B------:R-:W-:Y:S02]  /*f6e0*/  UIMAD UR28, UR25, UR32, UR27 ;  /* 0x00000020191c72a4 */ /* 0x000fe4000f8e021b */
[----:B------:R-:W-:Y:S02]  /*f6f0*/  UIMAD.WIDE.U32 UR26, UR24, UR36, URZ ;  /* 0x00000024181a72a5 */ /* 0x000fe4000f8e003f */
[----:B------:R-:W-:-:S05]  /*f700*/  UIADD3.X UR37, URZ, ~UR28, URZ, UP1, !UPT ;  /* 0x8000001c3f257290 */ /* 0x000fca0008ffe43f */
[----:B------:R-:W-:Y:S01]  /*f710*/  UMOV UR26, UR27 ;  /* 0x0000001b001a7c82 */ /* 0x000fe20008000000 */
[----:B------:R-:W-:Y:S02]  /*f720*/  UMOV UR27, UR24 ;  /* 0x00000018001b7c82 */ /* 0x000fe40008000000 */
[----:B------:R-:W-:Y:S02]  /*f730*/  UIMAD.WIDE.U32 UR28, UP1, UR24, UR37, UR26 ;  /* 0x00000025181c72a5 */ /* 0x000fe4000f82001a */
[----:B------:R-:W-:Y:S02]  /*f740*/  UIMAD.WIDE.U32 UR26, UR25, UR37, URZ ;  /* 0x00000025191a72a5 */ /* 0x000fe4000f8e003f */
[----:B------:R-:W-:Y:S02]  /*f750*/  UIMAD.WIDE.U32 UR28, UP2, UR25, UR36, UR28 ;  /* 0x00000024191c72a5 */ /* 0x000fe4000f84001c */
[----:B------:R-:W-:Y:S02]  /*f760*/  UIMAD UR37, UR25, UR37, URZ ;  /* 0x00000025192572a4 */ /* 0x000fe4000f8e023f */
[----:B------:R-:W-:-:S02]  /*f770*/  UIADD3.X UR26, UR27, UR25, URZ, UP1, !UPT ;  /* 0x000000191b1a7290 */ /* 0x000fc40008ffe43f */
[----:B------:R-:W-:-:S04]  /*f780*/  UIADD3 UR29, UP4, UR37, UR29, URZ ;  /* 0x0000001d251d7290 */ /* 0x000fc8000ff9e03f */
[----:B------:R-:W-:Y:S02]  /*f790*/  UIMAD.WIDE.U32 UR24, UR29, UR32, URZ ;  /* 0x000000201d1872a5 */ /* 0x000fe4000f8e003f */
[----:B------:R-:W-:Y:S02]  /*f7a0*/  UIADD3.X UR36, URZ, URZ, UR26, UP4, UP2 ;  /* 0x0000003f3f247290 */ /* 0x000fe4000a7e441a */
[----:B------:R-:W-:Y:S02]  /*f7b0*/  UIMAD UR25, UR29, UR35, UR25 ;  /* 0x000000231d1972a4 */ /* 0x000fe4000f8e0219 */
[----:B------:R-:W-:Y:S02]  /*f7c0*/  UIADD3 UR37, UP1, URZ, -UR24, URZ ;  /* 0x800000183f257290 */ /* 0x000fe4000ff3e03f */
[----:B------:R-:W-:Y:S02]  /*f7d0*/  UIMAD UR26, UR36, UR32, UR25 ;  /* 0x00000020241a72a4 */ /* 0x000fe4000f8e0219 */
[----:B------:R-:W-:-:S02]  /*f7e0*/  UIMAD.WIDE.U32 UR24, UR29, UR37, URZ ;  /* 0x000000251d1872a5 */ /* 0x000fc4000f8e003f */
[----:B------:R-:W-:-:S05]  /*f7f0*/  UIADD3.X UR38, URZ, ~UR26, URZ, UP1, !UPT ;  /* 0x8000001a3f267290 */ /* 0x000fca0008ffe43f */
[----:B------:R-:W-:Y:S01]  /*f800*/  UMOV UR28, UR25 ;  /* 0x00000019001c7c82 */ /* 0x000fe20008000000 */
[----:B------:R-:W-:Y:S02]  /*f810*/  UIMAD.WIDE.U32 UR24, UR36, UR38, URZ ;  /* 0x00000026241872a5 */ /* 0x000fe4000f8e003f */
[----:B------:R-:W-:Y:S02]  /*f820*/  UIMAD.WIDE.U32 UR26, UP1, UR29, UR38, UR28 ;  /* 0x000000261d1a72a5 */ /* 0x000fe4000f82001c */
[----:B------:R-:W-:Y:S02]  /*f830*/  UIMAD UR28, UR36, UR38, URZ ;  /* 0x00000026241c72a4 */ /* 0x000fe4000f8e023f */
[----:B------:R-:W-:Y:S02]  /*f840*/  UIMAD.WIDE.U32 UR26, UP2, UR36, UR37, UR26 ;  /* 0x00000025241a72a5 */ /* 0x000fe4000f84001a */
[----:B------:R-:W-:Y:S02]  /*f850*/  UIADD3.X UR36, UR25, UR36, URZ, UP1, !UPT ;  /* 0x0000002419247290 */ /* 0x000fe40008ffe43f */
[----:B------:R-:W-:Y:S01]  /*f860*/  UIADD3 UR28, UP4, UR28, UR27, URZ ;  /* 0x0000001b1c1c7290 */ /* 0x000fe2000ff9e03f */
[----:B------:R-:W-:-:S03]  /*f870*/  UMOV UR25, URZ ;  /* 0x0000003f00197c82 */ /* 0x000fc60008000000 */
[----:B------:R-:W-:Y:S02]  /*f880*/  UIMAD.WIDE.U32 UR26, UR28, UR33, URZ ;  /* 0x000000211c1a72a5 */ /* 0x000fe4000f8e003f */
[----:B------:R-:W-:-:S05]  /*f890*/  UIADD3.X UR36, URZ, URZ, UR36, UP4, UP2 ;  /* 0x0000003f3f247290 */ /* 0x000fca000a7e4424 */
[----:B------:R-:W-:Y:S01]  /*f8a0*/  UMOV UR24, UR27 ;  /* 0x0000001b00187c82 */ /* 0x000fe20008000000 */
[----:B------:R-:W-:Y:S02]  /*f8b0*/  UIMAD.WIDE.U32 UR26, UR36, UR34, URZ ;  /* 0x00000022241a72a5 */ /* 0x000fe4000f8e003f */
[----:B------:R-:W-:Y:S02]  /*f8c0*/  UIMAD.WIDE.U32 UR24, UR28, UR34, UR24 ;  /* 0x000000221c1872a5 */ /* 0x000fe4000f8e0018 */
[----:B------:R-:W-:Y:S02]  /*f8d0*/  UIMAD UR28, UR36, UR34, URZ ;  /* 0x00000022241c72a4 */ /* 0x000fe4000f8e023f */
[----:B------:R-:W-:-:S04]  /*f8e0*/  UIMAD.WIDE.U32 UR24, UP1, UR36, UR33, UR24 ;  /* 0x00000021241872a5 */ /* 0x000fc8000f820018 */
[----:B------:R-:W-:Y:S02]  /*f8f0*/  UIADD3 UR28, UP2, UR28, UR25, URZ ;  /* 0x000000191c1c7290 */ /* 0x000fe4000ff5e03f */
[----:B------:R-:W-:Y:S02]  /*f900*/  UIADD3.X UR26, UR27, URZ, URZ, UP1, !UPT ;  /* 0x0000003f1b1a7290 */ /* 0x000fe40008ffe43f */
[----:B------:R-:W-:Y:S02]  /*f910*/  UIMAD.WIDE.U32 UR24, UR28, UR32, URZ ;  /* 0x000000201c1872a5 */ /* 0x000fe4000f8e003f */
[----:B------:R-:W-:Y:S02]  /*f920*/  UIADD3.X UR26, URZ, UR26, URZ, UP2, !UPT ;  /* 0x0000001a3f1a7290 */ /* 0x000fe400097fe43f */
[----:B------:R-:W-:Y:S02]  /*f930*/  UIMAD UR25, UR28, UR35, UR25 ;  /* 0x000000231c1972a4 */ /* 0x000fe4000f8e0219 */
[----:B------:R-:W-:-:S02]  /*f940*/  UIADD3 UR27, UP2, -UR24, UR33, URZ ;  /* 0x00000021181b7290 */ /* 0x000fc4000ff5e13f */
[----:B------:R-:W-:Y:S02]  /*f950*/  UIMAD UR25, UR26, UR32, UR25 ;  /* 0x000000201a1972a4 */ /* 0x000fe4000f8e0219 */
[----:B------:R-:W-:Y:S02]  /*f960*/  UISETP.GE.U32.AND UP1, UPT, UR27, UR32, UPT ;  /* 0x000000201b00728c */ /* 0x000fe4000bf26070 */
[----:B------:R-:W-:Y:S02]  /*f970*/  UIADD3.X UR34, ~UR25, UR34, URZ, UP2, !UPT ;  /* 0x0000002219227290 */ /* 0x000fe400097fe53f */
[----:B------:R-:W-:Y:S02]  /*f980*/  UIADD3 UR25, UP2, -UR32, UR27, URZ ;  /* 0x0000001b20197290 */ /* 0x000fe4000ff5e13f */
[----:B------:R-:W-:Y:S02]  /*f990*/  UISETP.GE.U32.AND.EX UP1, UPT, UR34, UR35, UPT, UP1 ;  /* 0x000000232200728c */ /* 0x000fe4000bf26110 */
[----:B------:R-:W-:-:S02]  /*f9a0*/  UIADD3 UR24, UR28, 0x1, URZ ;  /* 0x000000011c187890 */ /* 0x000fc4000fffe03f */
[----:B------:R-:W-:Y:S02]  /*f9b0*/  UIADD3.X UR26, ~UR35, UR34, URZ, UP2, !UPT ;  /* 0x00000022231a7290 */ /* 0x000fe400097fe53f */
[----:B------:R-:W-:Y:S02]  /*f9c0*/  USEL UR25, UR25, UR27, UP1 ;  /* 0x0000001b19197287 */ /* 0x000fe40008800000 */
[----:B------:R-:W-:Y:S02]  /*f9d0*/  USEL UR26, UR26, UR34, UP1 ;  /* 0x000000221a1a7287 */ /* 0x000fe40008800000 */
[----:B------:R-:W-:Y:S02]  /*f9e0*/  USEL UR28, UR24, UR28, UP1 ;  /* 0x0000001c181c7287 */ /* 0x000fe40008800000 */
[----:B------:R-:W-:Y:S02]  /*f9f0*/  UISETP.GE.U32.AND UP1, UPT, UR25, UR32, UPT ;  /* 0x000000201900728c */ /* 0x000fe4000bf26070 */
[----:B------:R-:W-:-:S02]  /*fa00*/  UISETP.NE.U32.AND UP2, UPT, UR32, URZ, UPT ;  /* 0x0000003f2000728c */ /* 0x000fc4000bf45070 */
[----:B------:R-:W-:Y:S02]  /*fa10*/  UIADD3 UR24, UR28, 0x1, URZ ;  /* 0x000000011c187890 */ /* 0x000fe4000fffe03f */
[----:B------:R-:W-:Y:S02]  /*fa20*/  UISETP.GE.U32.AND.EX UP1, UPT, UR26, UR35, UPT, UP1 ;  /* 0x000000231a00728c */ /* 0x000fe4000bf26110 */
[----:B------:R-:W-:Y:S02]  /*fa30*/  UISETP.NE.AND.EX UP2, UPT, UR35, URZ, UPT, UP2 ;  /* 0x0000003f2300728c */ /* 0x000fe4000bf45320 */
[----:B------:R-:W-:-:S04]  /*fa40*/  USEL UR24, UR24, UR28, UP1 ;  /* 0x0000001c18187287 */ /* 0x000fc80008800000 */
[----:B------:R-:W-:Y:S01]  /*fa50*/  USEL UR25, UR24, 0xffffffff, UP2 ;  /* 0xffffffff18197887 */ /* 0x000fe20009000000 */
[----:B------:R-:W-:Y:S11]  /*fa60*/  RET.REL.NODEC R2 `(_ZN7cutlass13device_kernelINS_4gemm6kernel13GemmUniversalINS1_17GroupProblemShapeIN4cute5tupleIJiiiEEEEENS1_10collective13CollectiveMmaINS1_39MainloopSm90ArrayTmaGmmaWarpSpecializedILi4ENS6_IJNS5_1CILi1EEESD_SD_EEENS1_43KernelPtrArrayTmaWarpSpecializedCooperativeEEENS6_IJNSC_ILi128EEENSC_ILi256EEENSC_ILi64EEEEEENS_6half_tEPNS6_IJlSD_NSC_ILi0EEEEEESL_SO_NS5_8TiledMMAINS5_8MMA_AtomIJNS5_4SM904GMMA26MMA_64x256x16_F32F16F16_SSILNSS_5MajorE0ELSU_0ELNSS_7ScaleInE1ELSV_1EEEEEENS5_6LayoutINS6_IJNSC_ILi2EEESD_SD_EEENS6_IJSD_SM_SM_EEEEENS6_IJNS5_10UnderscoreES13_S13_EEEEENS5_13SM90_TMA_LOADENS5_14ComposedLayoutINS5_7SwizzleILi3ELi4ELi3EEENS5_18smem_ptr_flag_bitsILi16EEENSY_INS6_IJNSC_ILi8EEESJ_EEENS6_IJSJ_SD_EEEEEEEvNS5_8identityES16_S1G_vS1H_EENS_8epilogue10collective18CollectiveEpilogueINS1J_30Sm90PtrArrayTmaWarpSpecializedILi4ELi2ELi16ELb1ELb0ELi2EEEJSK_NS6_IJSH_NSC_ILi32EEEEEESL_PNS6_IJSD_lSM_EEESL_S1R_NS1J_6fusion15FusionCallbacksIS1N_NS1S_17LinearCombinationISL_fSL_fLNS_15FloatRoundStyleE2EEESK_S1P_JEEES16_NS17_IS19_S1B_NSY_INS6_IJSJ_S1C_EEENS6_IJSD_SJ_EEEEEEENS5_17SM75_U16x8_LDSM_TENS5_14SM90_TMA_STOREES21_NS5_17SM90_U16x8_STSM_TENS5_9Copy_AtomIJNS5_17SM90_U32x4_STSM_NESL_EEEvEEEvvEEEEvNT_6ParamsE) ;  /* 0xffffff0402647950 */ /* 0x000ff60003c3ffff */
.L_x_314:
[----:B------:R-:W-:-:S00]  /*fa70*/  BRA `(.L_x_314) ;  /* 0xfffffffc00fc7947 */ /* 0x000fc0000383ffff */
[----:B------:R-:W-:-:S00]  /*fa80*/  NOP ;  /* 0x0000000000007918 */ /* 0x000fc00000000000 */
[----:B------:R-:W-:-:S00]  /*fa90*/  NOP ;  /* 0x0000000000007918 */ /* 0x000fc00000000000 */
[----:B------:R-:W-:-:S00]  /*faa0*/  NOP ;  /* 0x0000000000007918 */ /* 0x000fc00000000000 */
[----:B------:R-:W-:-:S00]  /*fab0*/  NOP ;  /* 0x0000000000007918 */ /* 0x000fc00000000000 */
[----:B------:R-:W-:-:S00]  /*fac0*/  NOP ;  /* 0x0000000000007918 */ /* 0x000fc00000000000 */
[----:B------:R-:W-:-:S00]  /*fad0*/  NOP ;  /* 0x0000000000007918 */ /* 0x000fc00000000000 */
[----:B------:R-:W-:-:S00]  /*fae0*/  NOP ;  /* 0x0000000000007918 */ /* 0x000fc00000000000 */
[----:B------:R-:W-:-:S00]  /*faf0*/  NOP ;  /* 0x0000000000007918 */ /* 0x000fc00000000000 */
.L_x_315:


//--------------------- .nv.global.init           --------------------------
	.section	.nv.global.init,"aw",@progbits
.nv.global.init:
	.type		$str$24,@object
	.size		$str$24,($str$25 - $str$24)
$str$24:
        /*0000*/ 	.byte	0x28, 0x61, 0x64, 0x64, 0x72, 0x65, 0x73, 0x73, 0x20, 0x26, 0x20, 0x6d, 0x61, 0x73, 0x6b, 0x29
        /*0010*/ 	.byte	0x20, 0x3d, 0x3d, 0x20, 0x30, 0x00
	.type		$str$25,@object
	.size		$str$25,(__unnamed_1 - $str$25)
$str$25:
        /*0016*/ 	.byte	0x2f, 0x74, 0x6d, 0x70, 0x2f, 0x63, 0x75, 0x74, 0x6c, 0x61, 0x73, 0x73, 0x5f, 0x73, 0x77, 0x65
        /*0026*/ 	.byte	0x65, 0x70, 0x5f, 0x73, 0x72, 0x63, 0x2f, 0x69, 0x6e, 0x63, 0x6c, 0x75, 0x64, 0x65, 0x2f, 0x63
        /*0036*/ 	.byte	0x75, 0x74, 0x65, 0x2f, 0x70, 0x6f, 0x69, 0x6e, 0x74, 0x65, 0x72, 0x5f, 0x66, 0x6c, 0x61, 0x67
        /*0046*/ 	.byte	0x67, 0x65, 0x64, 0x2e, 0x68, 0x70, 0x70, 0x00
	.type		__unnamed_1,@object
	.size		__unnamed_1,(.L_0 - __unnamed_1)
__unnamed_1:
        /*004e*/ 	.byte	0x61, 0x75, 0x74, 0x6f, 0x20, 0x63, 0x75, 0x74, 0x65, 0x3a, 0x3a, 0x61, 0x73, 0x5f, 0x70, 0x6f
        /* <DEDUP_REMOVED lines=27> */
        /*020e*/ 	.byte	0x30, 0x39, 0x36, 0x3e, 0x3e, 0x3e, 0x3e, 0x3e, 0x5d, 0x00
.L_0:


//--------------------- .nv.shared._ZN7cutlass13device_kernelINS_4gemm6kernel13GemmUniversalINS1_17GroupProblemShapeIN4cute5tupleIJiiiEEEEENS1_10collective13CollectiveMmaINS1_39MainloopSm90ArrayTmaGmmaWarpSpecializedILi4ENS6_IJNS5_1CILi1EEESD_SD_EEENS1_43KernelPtrArrayTmaWarpSpecializedCooperativeEEENS6_IJNSC_ILi128EEENSC_ILi256EEENSC_ILi64EEEEEENS_6half_tEPNS6_IJlSD_NSC_ILi0EEEEEESL_SO_NS5_8TiledMMAINS5_8MMA_AtomIJNS5_4SM904GMMA26MMA_64x256x16_F32F16F16_SSILNSS_5MajorE0ELSU_0ELNSS_7ScaleInE1ELSV_1EEEEEENS5_6LayoutINS6_IJNSC_ILi2EEESD_SD_EEENS6_IJSD_SM_SM_EEEEENS6_IJNS5_10UnderscoreES13_S13_EEEEENS5_13SM90_TMA_LOADENS5_14ComposedLayoutINS5_7SwizzleILi3ELi4ELi3EEENS5_18smem_ptr_flag_bitsILi16EEENSY_INS6_IJNSC_ILi8EEESJ_EEENS6_IJSJ_SD_EEEEEEEvNS5_8identityES16_S1G_vS1H_EENS_8epilogue10collective18CollectiveEpilogueINS1J_30Sm90PtrArrayTmaWarpSpecializedILi4ELi2ELi16ELb1ELb0ELi2EEEJSK_NS6_IJSH_NSC_ILi32EEEEEESL_PNS6_IJSD_lSM_EEESL_S1R_NS1J_6fusion15FusionCallbacksIS1N_NS1S_17LinearCombinationISL_fSL_fLNS_15FloatRoundStyleE2EEESK_S1P_JEEES16_NS17_IS19_S1B_NSY_INS6_IJSJ_S1C_EEENS6_IJSD_SJ_EEEEEEENS5_17SM75_U16x8_LDSM_TENS5_14SM90_TMA_STOREES21_NS5_17SM90_U16x8_STSM_TENS5_9Copy_AtomIJNS5_17SM90_U32x4_STSM_NESL_EEEvEEEvvEEEEvNT_6ParamsE --------------------------
	.section	.nv.shared._ZN7cutlass13device_kernelINS_4gemm6kernel13GemmUniversalINS1_17GroupProblemShapeIN4cute5tupleIJiiiEEEEENS1_10collective13CollectiveMmaINS1_39MainloopSm90ArrayTmaGmmaWarpSpecializedILi4ENS6_IJNS5_1CILi1EEESD_SD_EEENS1_43KernelPtrArrayTmaWarpSpecializedCooperativeEEENS6_IJNSC_ILi128EEENSC_ILi256EEENSC_ILi64EEEEEENS_6half_tEPNS6_IJlSD_NSC_ILi0EEEEEESL_SO_NS5_8TiledMMAINS5_8MMA_AtomIJNS5_4SM904GMMA26MMA_64x256x16_F32F16F16_SSILNSS_5MajorE0ELSU_0ELNSS_7ScaleInE1ELSV_1EEEEEENS5_6LayoutINS6_IJNSC_ILi2EEESD_SD_EEENS6_IJSD_SM_SM_EEEEENS6_IJNS5_10UnderscoreES13_S13_EEEEENS5_13SM90_TMA_LOADENS5_14ComposedLayoutINS5_7SwizzleILi3ELi4ELi3EEENS5_18smem_ptr_flag_bitsILi16EEENSY_INS6_IJNSC_ILi8EEESJ_EEENS6_IJSJ_SD_EEEEEEEvNS5_8identityES16_S1G_vS1H_EENS_8epilogue10collective18CollectiveEpilogueINS1J_30Sm90PtrArrayTmaWarpSpecializedILi4ELi2ELi16ELb1ELb0ELi2EEEJSK_NS6_IJSH_NSC_ILi32EEEEEESL_PNS6_IJSD_lSM_EEESL_S1R_NS1J_6fusion15FusionCallbacksIS1N_NS1S_17LinearCombinationISL_fSL_fLNS_15FloatRoundStyleE2EEESK_S1P_JEEES16_NS17_IS19_S1B_NSY_INS6_IJSJ_S1C_EEENS6_IJSD_SJ_EEEEEEENS5_17SM75_U16x8_LDSM_TENS5_14SM90_TMA_STOREES21_NS5_17SM90_U16x8_STSM_TENS5_9Copy_AtomIJNS5_17SM90_U32x4_STSM_NESL_EEEvEEEvvEEEEvNT_6ParamsE,"aw",@nobits
	.sectionflags	@""
	.align	16
	.zero		1024


//--------------------- .nv.shared.reserved.0     --------------------------
	.section	.nv.shared.reserved.0,"aw",@nobits
	.weak		__nv_reservedSMEM_offset_0_alias
	.size		__nv_reservedSMEM_offset_0_alias, 0, 0
	.other		__nv_reservedSMEM_offset_0_alias,@"STO_CUDA_RESERVED_SHARED STV_DEFAULT"
__nv_reservedSMEM_offset_0_alias:
	.zero		0


//--------------------- .nv.global                --------------------------
	.section	.nv.global,"aw",@nobits
.nv.global:
	.type		_ZN39_INTERNAL_c8329d55_4_k_cu_e44e34bc_27784cute1_E,@object
	.size		_ZN39_INTERNAL_c8329d55_4_k_cu_e44e34bc_27784cute1_E,(_ZN39_INTERNAL_c8329d55_4_k_cu_e44e34bc_27784cuda3std3__45__cpo6cbeginE - _ZN39_INTERNAL_c8329d55_4_k_cu_e44e34bc_27784cute1_E)
_ZN39_INTERNAL_c8329d55_4_k_cu_e44e34bc_27784cute1_E:
	.zero		1
	.type		_ZN39_INTERNAL_c8329d55_4_k_cu_e44e34bc_27784cuda3std3__45__cpo6cbeginE,@object
	.size		_ZN39_INTERNAL_c8329d55_4_k_cu_e44e34bc_27784cuda3std3__45__cpo6cbeginE,(_ZN39_INTERNAL_c8329d55_4_k_cu_e44e34bc_27784cuda3std3__48in_placeE - _ZN39_INTERNAL_c8329d55_4_k_cu_e44e34bc_27784cuda3std3__45__cpo6cbeginE)
_ZN39_INTERNAL_c8329d55_4_k_cu_e44e34bc_27784cuda3std3__45__cpo6cbeginE:
	.zero		1
	.type		_ZN39_INTERNAL_c8329d55_4_k_cu_e44e34bc_27784cuda3std3__48in_placeE,@object
	.size		_ZN39_INTERNAL_c8329d55_4_k_cu_e44e34bc_27784cuda3std3__48in_placeE,(_ZN39_INTERNAL_c8329d55_4_k_cu_e44e34bc_27784cuda3std6ranges3__45__cpo9iter_moveE - _ZN39_INTERNAL_c8329d55_4_k_cu_e44e34bc_27784cuda3std3__48in_placeE)
_ZN39_INTERNAL_c8329d55_4_k_cu_e44e34bc_27784cuda3std3__48in_placeE:
	.zero		1
	.type		_ZN39_INTERNAL_c8329d55_4_k_cu_e44e34bc_27784cuda3std6ranges3__45__cpo9iter_moveE,@object
	.size		_ZN39_INTERNAL_c8329d55_4_k_cu_e44e34bc_27784cuda3std6ranges3__45__cpo9iter_moveE,(_ZN39_INTERNAL_c8329d55_4_k_cu_e44e34bc_27784cuda3std3__45__cpo5beginE - _ZN39_INTERNAL_c8329d55_4_k_cu_e44e34bc_27784cuda3std6ranges3__45__cpo9iter_moveE)
_ZN39_INTERNAL_c8329d55_4_k_cu_e44e34bc_27784cuda3std6ranges3__45__cpo9iter_moveE:
	.zero		1
	.type		_ZN39_INTERNAL_c8329d55_4_k_cu_e44e34bc_27784cuda3std3__45__cpo5beginE,@object
	.size		_ZN39_INTERNAL_c8329d55_4_k_cu_e44e34bc_27784cuda3std3__45__cpo5beginE,(_ZN39_INTERNAL_c8329d55_4_k_cu_e44e34bc_27784cuda3std3__441_GLOBAL__N__c8329d55_4_k_cu_e44e34bc_27786ignoreE - _ZN39_INTERNAL_c8329d55_4_k_cu_e44e34bc_27784cuda3std3__45__cpo5beginE)
_ZN39_INTERNAL_c8329d55_4_k_cu_e44e34bc_27784cuda3std3__45__cpo5beginE:
	.zero		1
	.type		_ZN39_INTERNAL_c8329d55_4_k_cu_e44e34bc_27784cuda3std3__441_GLOBAL__N__c8329d55_4_k_cu_e44e34bc_27786ignoreE,@object
	.size		_ZN39_INTERNAL_c8329d55_4_k_cu_e44e34bc_27784cuda3std3__441_GLOBAL__N__c8329d55_4_k_cu_e44e34bc_27786ignoreE,(_ZN39_INTERNAL_c8329d55_4_k_cu_e44e34bc_27784cute7productE - _ZN39_INTERNAL_c8329d55_4_k_cu_e44e34bc_27784cuda3std3__441_GLOBAL__N__c8329d55_4_k_cu_e44e34bc_27786ignoreE)
_ZN39_INTERNAL_c8329d55_4_k_cu_e44e34bc_27784cuda3std3__441_GLOBAL__N__c8329d55_4_k_cu_e44e34bc_27786ignoreE:
	.zero		1
	.type		_ZN39_INTERNAL_c8329d55_4_k_cu_e44e34bc_27784cute7productE,@object
	.size		_ZN39_INTERNAL_c8329d55_4_k_cu_e44e34bc_27784cute7productE,(_ZN39_INTERNAL_c8329d55_4_k_cu_e44e34bc_27784cuda3std3__45__cpo3endE - _ZN39_INTERNAL_c8329d55_4_k_cu_e44e34bc_27784cute7productE)
_ZN39_INTERNAL_c8329d55_4_k_cu_e44e34bc_27784cute7productE:
	.zero		1
	.type		_ZN39_INTERNAL_c8329d55_4_k_cu_e44e34bc_27784cuda3std3__45__cpo3endE,@object
	.size		_ZN39_INTERNAL_c8329d55_4_k_cu_e44e34bc_27784cuda3std3__45__cpo3endE,(_ZN39_INTERNAL_c8329d55_4_k_cu_e44e34bc_27784cuda3std3__419piecewise_constructE - _ZN39_INTERNAL_c8329d55_4_k_cu_e44e34bc_27784cuda3std3__45__cpo3endE)
_ZN39_INTERNAL_c8329d55_4_k_cu_e44e34bc_27784cuda3std3__45__cpo3endE:
	.zero		1
	.type		_ZN39_INTERNAL_c8329d55_4_k_cu_e44e34bc_27784cuda3std3__419piecewise_constructE,@object
	.size		_ZN39_INTERNAL_c8329d55_4_k_cu_e44e34bc_27784cuda3std3__419piecewise_constructE,(_ZN39_INTERNAL_c8329d55_4_k_cu_e44e34bc_27784cuda3std3__45__cpo4cendE - _ZN39_INTERNAL_c8329d55_4_k_cu_e44e34bc_27784cuda3std3__419piecewise_constructE)
_ZN39_INTERNAL_c8329d55_4_k_cu_e44e34bc_27784cuda3std3__419piecewise_constructE:
	.zero		1
	.type		_ZN39_INTERNAL_c8329d55_4_k_cu_e44e34bc_27784cuda3std3__45__cpo4cendE,@object
	.size		_ZN39_INTERNAL_c8329d55_4_k_cu_e44e34bc_27784cuda3std3__45__cpo4cendE,(_ZN39_INTERNAL_c8329d55_4_k_cu_e44e34bc_27784cuda3std6ranges3__45__cpo4swapE - _ZN39_INTERNAL_c8329d55_4_k_cu_e44e34bc_27784cuda3std3__45__cpo4cendE)
_ZN39_INTERNAL_c8329d55_4_k_cu_e44e34bc_27784cuda3std3__45__cpo4cendE:
	.zero		1
	.type		_ZN39_INTERNAL_c8329d55_4_k_cu_e44e34bc_27784cuda3std6ranges3__45__cpo4swapE,@object
	.size		_ZN39_INTERNAL_c8329d55_4_k_cu_e44e34bc_27784cuda3std6ranges3__45__cpo4swapE,(.L_8 - _ZN39_INTERNAL_c8329d55_4_k_cu_e44e34bc_27784cuda3std6ranges3__45__cpo4swapE)
_ZN39_INTERNAL_c8329d55_4_k_cu_e44e34bc_27784cuda3std6ranges3__45__cpo4swapE:
	.zero		1
.L_8:


//--------------------- .nv.constant0._ZN7cutlass13device_kernelINS_4gemm6kernel13GemmUniversalINS1_17GroupProblemShapeIN4cute5tupleIJiiiEEEEENS1_10collective13CollectiveMmaINS1_39MainloopSm90ArrayTmaGmmaWarpSpecializedILi4ENS6_IJNS5_1CILi1EEESD_SD_EEENS1_43KernelPtrArrayTmaWarpSpecializedCooperativeEEENS6_IJNSC_ILi128EEENSC_ILi256EEENSC_ILi64EEEEEENS_6half_tEPNS6_IJlSD_NSC_ILi0EEEEEESL_SO_NS5_8TiledMMAINS5_8MMA_AtomIJNS5_4SM904GMMA26MMA_64x256x16_F32F16F16_SSILNSS_5MajorE0ELSU_0ELNSS_7ScaleInE1ELSV_1EEEEEENS5_6LayoutINS6_IJNSC_ILi2EEESD_SD_EEENS6_IJSD_SM_SM_EEEEENS6_IJNS5_10UnderscoreES13_S13_EEEEENS5_13SM90_TMA_LOADENS5_14ComposedLayoutINS5_7SwizzleILi3ELi4ELi3EEENS5_18smem_ptr_flag_bitsILi16EEENSY_INS6_IJNSC_ILi8EEESJ_EEENS6_IJSJ_SD_EEEEEEEvNS5_8identityES16_S1G_vS1H_EENS_8epilogue10collective18CollectiveEpilogueINS1J_30Sm90PtrArrayTmaWarpSpecializedILi4ELi2ELi16ELb1ELb0ELi2EEEJSK_NS6_IJSH_NSC_ILi32EEEEEESL_PNS6_IJSD_lSM_EEESL_S1R_NS1J_6fusion15FusionCallbacksIS1N_NS1S_17LinearCombinationISL_fSL_fLNS_15FloatRoundStyleE2EEESK_S1P_JEEES16_NS17_IS19_S1B_NSY_INS6_IJSJ_S1C_EEENS6_IJSD_SJ_EEEEEEENS5_17SM75_U16x8_LDSM_TENS5_14SM90_TMA_STOREES21_NS5_17SM90_U16x8_STSM_TENS5_9Copy_AtomIJNS5_17SM90_U32x4_STSM_NESL_EEEvEEEvvEEEEvNT_6ParamsE --------------------------
	.section	.nv.constant0._ZN7cutlass13device_kernelINS_4gemm6kernel13GemmUniversalINS1_17GroupProblemShapeIN4cute5tupleIJiiiEEEEENS1_10collective13CollectiveMmaINS1_39MainloopSm90ArrayTmaGmmaWarpSpecializedILi4ENS6_IJNS5_1CILi1EEESD_SD_EEENS1_43KernelPtrArrayTmaWarpSpecializedCooperativeEEENS6_IJNSC_ILi128EEENSC_ILi256EEENSC_ILi64EEEEEENS_6half_tEPNS6_IJlSD_NSC_ILi0EEEEEESL_SO_NS5_8TiledMMAINS5_8MMA_AtomIJNS5_4SM904GMMA26MMA_64x256x16_F32F16F16_SSILNSS_5MajorE0ELSU_0ELNSS_7ScaleInE1ELSV_1EEEEEENS5_6LayoutINS6_IJNSC_ILi2EEESD_SD_EEENS6_IJSD_SM_SM_EEEEENS6_IJNS5_10UnderscoreES13_S13_EEEEENS5_13SM90_TMA_LOADENS5_14ComposedLayoutINS5_7SwizzleILi3ELi4ELi3EEENS5_18smem_ptr_flag_bitsILi16EEENSY_INS6_IJNSC_ILi8EEESJ_EEENS6_IJSJ_SD_EEEEEEEvNS5_8identityES16_S1G_vS1H_EENS_8epilogue10collective18CollectiveEpilogueINS1J_30Sm90PtrArrayTmaWarpSpecializedILi4ELi2ELi16ELb1ELb0ELi2EEEJSK_NS6_IJSH_NSC_ILi32EEEEEESL_PNS6_IJSD_lSM_EEESL_S1R_NS1J_6fusion15FusionCallbacksIS1N_NS1S_17LinearCombinationISL_fSL_fLNS_15FloatRoundStyleE2EEESK_S1P_JEEES16_NS17_IS19_S1B_NSY_INS6_IJSJ_S1C_EEENS6_IJSD_SJ_EEEEEEENS5_17SM75_U16x8_LDSM_TENS5_14SM90_TMA_STOREES21_NS5_17SM90_U16x8_STSM_TENS5_9Copy_AtomIJNS5_17SM90_U32x4_STSM_NESL_EEEvEEEvvEEEEvNT_6ParamsE,"a",@progbits
	.sectionflags	@""
	.align	4
.nv.constant0._ZN7cutlass13device_kernelINS_4gemm6kernel13GemmUniversalINS1_17GroupProblemShapeIN4cute5tupleIJiiiEEEEENS1_10collective13CollectiveMmaINS1_39MainloopSm90ArrayTmaGmmaWarpSpecializedILi4ENS6_IJNS5_1CILi1EEESD_SD_EEENS1_43KernelPtrArrayTmaWarpSpecializedCooperativeEEENS6_IJNSC_ILi128EEENSC_ILi256EEENSC_ILi64EEEEEENS_6half_tEPNS6_IJlSD_NSC_ILi0EEEEEESL_SO_NS5_8TiledMMAINS5_8MMA_AtomIJNS5_4SM904GMMA26MMA_64x256x16_F32F16F16_SSILNSS_5MajorE0ELSU_0ELNSS_7ScaleInE1ELSV_1EEEEEENS5_6LayoutINS6_IJNSC_ILi2EEESD_SD_EEENS6_IJSD_SM_SM_EEEEENS6_IJNS5_10UnderscoreES13_S13_EEEEENS5_13SM90_TMA_LOADENS5_14ComposedLayoutINS5_7SwizzleILi3ELi4ELi3EEENS5_18smem_ptr_flag_bitsILi16EEENSY_INS6_IJNSC_ILi8EEESJ_EEENS6_IJSJ_SD_EEEEEEEvNS5_8identityES16_S1G_vS1H_EENS_8epilogue10collective18CollectiveEpilogueINS1J_30Sm90PtrArrayTmaWarpSpecializedILi4ELi2ELi16ELb1ELb0ELi2EEEJSK_NS6_IJSH_NSC_ILi32EEEEEESL_PNS6_IJSD_lSM_EEESL_S1R_NS1J_6fusion15FusionCallbacksIS1N_NS1S_17LinearCombinationISL_fSL_fLNS_15FloatRoundStyleE2EEESK_S1P_JEEES16_NS17_IS19_S1B_NSY_INS6_IJSJ_S1C_EEENS6_IJSD_SJ_EEEEEEENS5_17SM75_U16x8_LDSM_TENS5_14SM90_TMA_STOREES21_NS5_17SM90_U16x8_STSM_TENS5_9Copy_AtomIJNS5_17SM90_U32x4_STSM_NESL_EEEvEEEvvEEEEvNT_6ParamsE:
	.zero		2432


//--------------------- SYMBOLS --------------------------

	.type		.nv.reservedSmem.offset0,@object
	.size		.nv.reservedSmem.offset0,0x4
	.type		__assertfail,@function
